def matmul_kernel(
    a_ptr,
    b_ptr,
    c_ptr,
    M,
    N,
    K,
    stride_am,
    stride_ak,
    stride_bk,
    stride_bn,
    stride_cm,
    stride_cn,
    BLOCK_M: tl.constexpr,
    BLOCK_N: tl.constexpr,
    BLOCK_K: tl.constexpr,
    GROUP_M: tl.constexpr,
):
    pid = tl.program_id(axis=0)
    num_pid_m = tl.cdiv(M, BLOCK_M)
    num_pid_n = tl.cdiv(N, BLOCK_N)
    num_pid_in_group = GROUP_M * num_pid_n
    group_id = pid // num_pid_in_group
    first_pid_m = group_id * GROUP_M
    group_size_m = min(num_pid_m - first_pid_m, GROUP_M)
    pid_m = first_pid_m + ((pid % num_pid_in_group) % group_size_m)
    pid_n = (pid % num_pid_in_group) // group_size_m

    offs_am = (pid_m * BLOCK_M + tl.arange(0, BLOCK_M)) % M
    offs_bn = (pid_n * BLOCK_N + tl.arange(0, BLOCK_N)) % N
    offs_k = tl.arange(0, BLOCK_K)
    a_ptrs = a_ptr + offs_am[:, None] * stride_am + offs_k[None, :] * stride_ak
    b_ptrs = b_ptr + offs_k[:, None] * stride_bk + offs_bn[None, :] * stride_bn

    acc = tl.zeros((BLOCK_M, BLOCK_N), dtype=tl.float32)
    for kk in range(0, tl.cdiv(K, BLOCK_K)):
        a = tl.load(a_ptrs, mask=offs_k[None, :] < K - kk * BLOCK_K, other=0.0)
        b = tl.load(b_ptrs, mask=offs_k[:, None] < K - kk * BLOCK_K, other=0.0)
        acc = tl.dot(a, b, acc)
        a_ptrs += BLOCK_K * stride_ak
        b_ptrs += BLOCK_K * stride_bk

    c = acc.to(c_ptr.dtype.element_ty)
    offs_cm = pid_m * BLOCK_M + tl.arange(0, BLOCK_M)
    offs_cn = pid_n * BLOCK_N + tl.arange(0, BLOCK_N)
    c_ptrs = c_ptr + offs_cm[:, None] * stride_cm + offs_cn[None, :] * stride_cn
    mask = (offs_cm[:, None] < M) & (offs_cn[None, :] < N)
    tl.store(c_ptrs, c, mask=mask)

# config = {"BLOCK_K": 128, "BLOCK_M": 128, "BLOCK_N": 256, "GROUP_M": 1, "arch": "sm_90", "dtype": "fp16", "num_ctas": 1, "num_stages": 3, "num_warps": 4}
# arch = sm_90


// ===== COMPILED SASS (sm_90a) =====

	.target	sm_90a

	.elftype	@"ET_EXEC"


//--------------------- .note.nv.tkinfo           --------------------------
	.section	.note.nv.tkinfo,"",@"SHT_NOTE"
	.sectionflags	@"SHF_NOTE_NV_TKINFO"
	.tkinfo
        /*0018*/ 	.word	0x00000002
        /*0030*/ 	.string	""
        /*0030*/ 	.string	"ptxas"
        /*0030*/ 	.string	"Cuda compilation tools, release 13.0, V13.0.88"
        /*0030*/ 	.string	"Build cuda_13.0.r13.0/compiler.36424714_0"
        /*0030*/ 	.string	"-v  -suppress-debug-info  -lineinfo  -arch sm_90a "



//--------------------- .note.nv.cuinfo           --------------------------
	.section	.note.nv.cuinfo,"",@"SHT_NOTE"
	.sectionflags	@"SHF_NOTE_NV_CUINFO"
        /*0018*/ 	.short	0x0002
        /*001a*/ 	.short	0x005a
        /*001c*/ 	.short	0x0082
	.zero		2


//--------------------- .nv.info                  --------------------------
	.section	.nv.info,"",@"SHT_CUDA_INFO"
	.align	4


	//----- nvinfo : EIATTR_REGCOUNT
	.align		4
        /*0000*/ 	.byte	0x04, 0x2f
        /*0002*/ 	.short	(.L_1 - .L_0)
	.align		4
.L_0:
        /*0004*/ 	.word	index@(matmul_kernel)
        /*0008*/ 	.word	0x000000ff


	//----- nvinfo : EIATTR_FRAME_SIZE
	.align		4
.L_1:
        /*000c*/ 	.byte	0x04, 0x11
        /*000e*/ 	.short	(.L_3 - .L_2)
	.align		4
.L_2:
        /*0010*/ 	.word	index@(matmul_kernel)
        /*0014*/ 	.word	0x00001450


	//----- nvinfo : EIATTR_MIN_STACK_SIZE
	.align		4
.L_3:
        /*0018*/ 	.byte	0x04, 0x12
        /*001a*/ 	.short	(.L_5 - .L_4)
	.align		4
.L_4:
        /*001c*/ 	.word	index@(matmul_kernel)
        /*0020*/ 	.word	0x00001450
.L_5:


//--------------------- .nv.compat                --------------------------
	.section	.nv.compat,"",@"SHT_CUDA_COMPAT_INFO"
	.align	4
        /*0000*/ 	.byte	0x02, 0x09, 0x01, 0x00, 0x02, 0x02, 0x04, 0x00, 0x02, 0x05, 0x05, 0x00, 0x03, 0x07, 0x01, 0x01
        /*0010*/ 	.byte	0x02, 0x03, 0x00, 0x00, 0x02, 0x06, 0x01, 0x00, 0x04, 0x0b, 0x08, 0x00, 0x00, 0x00, 0x00, 0x00
        /*0020*/ 	.byte	0x00, 0x00, 0x00, 0x00


//--------------------- .nv.info.matmul_kernel    --------------------------
	.section	.nv.info.matmul_kernel,"",@"SHT_CUDA_INFO"
	.sectionflags	@""
	.align	4


	//----- nvinfo : EIATTR_CUDA_API_VERSION
	.align		4
        /*0000*/ 	.byte	0x04, 0x37
        /*0002*/ 	.short	(.L_7 - .L_6)
.L_6:
        /*0004*/ 	.word	0x00000082


	//----- nvinfo : EIATTR_KPARAM_INFO
	.align		4
.L_7:
        /*0008*/ 	.byte	0x04, 0x17
        /*000a*/ 	.short	(.L_9 - .L_8)
.L_8:
        /*000c*/ 	.word	0x00000000
        /*0010*/ 	.short	0x000d
        /*0012*/ 	.short	0x0048
        /*0014*/ 	.byte	0x00, 0xf4, 0x21, 0x00


	//----- nvinfo : EIATTR_KPARAM_INFO
	.align		4
.L_9:
        /*0018*/ 	.byte	0x04, 0x17
        /*001a*/ 	.short	(.L_11 - .L_10)
.L_10:
        /*001c*/ 	.word	0x00000000
        /*0020*/ 	.short	0x000c
        /*0022*/ 	.short	0x0040
        /*0024*/ 	.byte	0x00, 0xf4, 0x21, 0x00


	//----- nvinfo : EIATTR_KPARAM_INFO
	.align		4
.L_11:
        /*0028*/ 	.byte	0x04, 0x17
        /*002a*/ 	.short	(.L_13 - .L_12)
.L_12:
        /*002c*/ 	.word	0x00000000
        /*0030*/ 	.short	0x000b
        /*0032*/ 	.short	0x0038
        /*0034*/ 	.byte	0x00, 0xf0, 0x11, 0x00


	//----- nvinfo : EIATTR_KPARAM_INFO
	.align		4
.L_13:
        /*0038*/ 	.byte	0x04, 0x17
        /*003a*/ 	.short	(.L_15 - .L_14)
.L_14:
        /*003c*/ 	.word	0x00000000
        /*0040*/ 	.short	0x000a
        /*0042*/ 	.short	0x0034
        /*0044*/ 	.byte	0x00, 0xf0, 0x11, 0x00


	//----- nvinfo : EIATTR_KPARAM_INFO
	.align		4
.L_15:
        /*0048*/ 	.byte	0x04, 0x17
        /*004a*/ 	.short	(.L_17 - .L_16)
.L_16:
        /*004c*/ 	.word	0x00000000
        /*0050*/ 	.short	0x0009
        /*0052*/ 	.short	0x0030
        /*0054*/ 	.byte	0x00, 0xf0, 0x11, 0x00


	//----- nvinfo : EIATTR_KPARAM_INFO
	.align		4
.L_17:
        /*0058*/ 	.byte	0x04, 0x17
        /*005a*/ 	.short	(.L_19 - .L_18)
.L_18:
        /*005c*/ 	.word	0x00000000
        /*0060*/ 	.short	0x0008
        /*0062*/ 	.short	0x002c
        /*0064*/ 	.byte	0x00, 0xf0, 0x11, 0x00


	//----- nvinfo : EIATTR_KPARAM_INFO
	.align		4
.L_19:
        /*0068*/ 	.byte	0x04, 0x17
        /*006a*/ 	.short	(.L_21 - .L_20)
.L_20:
        /*006c*/ 	.word	0x00000000
        /*0070*/ 	.short	0x0007
        /*0072*/ 	.short	0x0028
        /*0074*/ 	.byte	0x00, 0xf0, 0x11, 0x00


	//----- nvinfo : EIATTR_KPARAM_INFO
	.align		4
.L_21:
        /*0078*/ 	.byte	0x04, 0x17
        /*007a*/ 	.short	(.L_23 - .L_22)
.L_22:
        /*007c*/ 	.word	0x00000000
        /*0080*/ 	.short	0x0006
        /*0082*/ 	.short	0x0024
        /*0084*/ 	.byte	0x00, 0xf0, 0x11, 0x00


	//----- nvinfo : EIATTR_KPARAM_INFO
	.align		4
.L_23:
        /*0088*/ 	.byte	0x04, 0x17
        /*008a*/ 	.short	(.L_25 - .L_24)
.L_24:
        /*008c*/ 	.word	0x00000000
        /*0090*/ 	.short	0x0005
        /*0092*/ 	.short	0x0020
        /*0094*/ 	.byte	0x00, 0xf0, 0x11, 0x00


	//----- nvinfo : EIATTR_KPARAM_INFO
	.align		4
.L_25:
        /*0098*/ 	.byte	0x04, 0x17
        /*009a*/ 	.short	(.L_27 - .L_26)
.L_26:
        /*009c*/ 	.word	0x00000000
        /*00a0*/ 	.short	0x0004
        /*00a2*/ 	.short	0x001c
        /*00a4*/ 	.byte	0x00, 0xf0, 0x11, 0x00


	//----- nvinfo : EIATTR_KPARAM_INFO
	.align		4
.L_27:
        /*00a8*/ 	.byte	0x04, 0x17
        /*00aa*/ 	.short	(.L_29 - .L_28)
.L_28:
        /*00ac*/ 	.word	0x00000000
        /*00b0*/ 	.short	0x0003
        /*00b2*/ 	.short	0x0018
        /*00b4*/ 	.byte	0x00, 0xf0, 0x11, 0x00


	//----- nvinfo : EIATTR_KPARAM_INFO
	.align		4
.L_29:
        /*00b8*/ 	.byte	0x04, 0x17
        /*00ba*/ 	.short	(.L_31 - .L_30)
.L_30:
        /*00bc*/ 	.word	0x00000000
        /*00c0*/ 	.short	0x0002
        /*00c2*/ 	.short	0x0010
        /*00c4*/ 	.byte	0x00, 0xf4, 0x21, 0x00


	//----- nvinfo : EIATTR_KPARAM_INFO
	.align		4
.L_31:
        /*00c8*/ 	.byte	0x04, 0x17
        /*00ca*/ 	.short	(.L_33 - .L_32)
.L_32:
        /*00cc*/ 	.word	0x00000000
        /*00d0*/ 	.short	0x0001
        /*00d2*/ 	.short	0x0008
        /*00d4*/ 	.byte	0x00, 0xf4, 0x21, 0x00


	//----- nvinfo : EIATTR_KPARAM_INFO
	.align		4
.L_33:
        /*00d8*/ 	.byte	0x04, 0x17
        /*00da*/ 	.short	(.L_35 - .L_34)
.L_34:
        /*00dc*/ 	.word	0x00000000
        /*00e0*/ 	.short	0x0000
        /*00e2*/ 	.short	0x0000
        /*00e4*/ 	.byte	0x00, 0xf4, 0x21, 0x00


	//----- nvinfo : EIATTR_SPARSE_MMA_MASK
	.align		4
.L_35:
        /*00e8*/ 	.byte	0x03, 0x50
        /*00ea*/ 	.short	0x0000


	//----- nvinfo : EIATTR_MAXREG_COUNT
	.align		4
        /*00ec*/ 	.byte	0x03, 0x1b
        /*00ee*/ 	.short	0x00ff


	//----- nvinfo : EIATTR_NUM_BARRIERS
	.align		4
        /*00f0*/ 	.byte	0x02, 0x4c
        /*00f2*/ 	.byte	0x01
	.zero		1


	//----- nvinfo : EIATTR_ANNOTATIONS
	.align		4
        /*00f4*/ 	.byte	0x04, 0x55
        /*00f6*/ 	.short	(.L_37 - .L_36)


	//   ....[0]....
.L_36:
        /*00f8*/ 	.word	0x00000001
        /*00fc*/ 	.byte	0x30, 0x0d, 0x00, 0x00, 0x01, 0x00, 0x00, 0x00, 0x80, 0x19, 0x00, 0x00, 0x01, 0x00, 0x00, 0x00
        /* <DEDUP_REMOVED lines=2074> */
        /*82ac*/ 	.byte	0x20, 0xf9, 0x02, 0x00, 0x01, 0x00, 0x00, 0x00, 0xd0, 0x00, 0x03, 0x00


	//----- nvinfo : EIATTR_MERCURY_ISA_VERSION
	.align		4
.L_37:
        /*82b8*/ 	.byte	0x03, 0x5f
        /*82ba*/ 	.short	0x0101


	//----- nvinfo : EIATTR_EXIT_INSTR_OFFSETS
	.align		4
        /*82bc*/ 	.byte	0x04, 0x1c
        /*82be*/ 	.short	(.L_39 - .L_38)


	//   ....[0]....
.L_38:
        /*82c0*/ 	.word	0x000388d0


	//   ....[1]....
        /*82c4*/ 	.word	0x00038900


	//----- nvinfo : EIATTR_REQNTID
	.align		4
.L_39:
        /*82c8*/ 	.byte	0x04, 0x10
        /*82ca*/ 	.short	(.L_41 - .L_40)
.L_40:
        /*82cc*/ 	.word	0x00000080
        /*82d0*/ 	.word	0x00000001
        /*82d4*/ 	.word	0x00000001


	//----- nvinfo : EIATTR_CBANK_PARAM_SIZE
	.align		4
.L_41:
        /*82d8*/ 	.byte	0x03, 0x19
        /*82da*/ 	.short	0x0050


	//----- nvinfo : EIATTR_PARAM_CBANK
	.align		4
        /*82dc*/ 	.byte	0x04, 0x0a
        /*82de*/ 	.short	(.L_43 - .L_42)
	.align		4
.L_42:
        /*82e0*/ 	.word	index@(.nv.constant0.matmul_kernel)
        /*82e4*/ 	.short	0x0210
        /*82e6*/ 	.short	0x0050


	//----- nvinfo : EIATTR_SW_WAR
	.align		4
.L_43:
        /*82e8*/ 	.byte	0x04, 0x36
        /*82ea*/ 	.short	(.L_45 - .L_44)
.L_44:
        /*82ec*/ 	.word	0x00000008
.L_45:


//--------------------- .nv.callgraph             --------------------------
	.section	.nv.callgraph,"",@"SHT_CUDA_CALLGRAPH"
	.align	4
	.sectionentsize	8
	.align		4
        /*0000*/ 	.word	0x00000000
	.align		4
        /*0004*/ 	.word	0xffffffff
	.align		4
        /*0008*/ 	.word	0x00000000
	.align		4
        /*000c*/ 	.word	0xfffffffe
	.align		4
        /*0010*/ 	.word	0x00000000
	.align		4
        /*0014*/ 	.word	0xfffffffd
	.align		4
        /*0018*/ 	.word	0x00000000
	.align		4
        /*001c*/ 	.word	0xfffffffc


//--------------------- .text.matmul_kernel       --------------------------
	.section	.text.matmul_kernel,"ax",@progbits
	.align	128
        .global         matmul_kernel
        .type           matmul_kernel,@function
        .size           matmul_kernel,(.L_x_3 - matmul_kernel)
        .other          matmul_kernel,@"STO_CUDA_ENTRY STV_DEFAULT"
matmul_kernel:
.text.matmul_kernel:
[----:B------:R-:W0:Y:S08]  /*0000*/  LDC R1, c[0x0][0x28] ;  /* 0x00000a00ff017b82 */ /* 0x000e300000000800 */
[----:B------:R-:W1:Y:S01]  /*0010*/  LDC.64 R6, c[0x0][0x228] ;  /* 0x00008a00ff067b82 */ /* 0x000e620000000a00 */
[----:B------:R-:W2:Y:S01]  /*0020*/  S2R R5, SR_CTAID.X ;  /* 0x0000000000057919 */ /* 0x000ea20000002500 */
[----:B0-----:R-:W-:Y:S01]  /*0030*/  VIADD R1, R1, 0xffffebb0 ;  /* 0xffffebb001017836 */ /* 0x001fe20000000000 */
[----:B------:R-:W-:Y:S01]  /*0040*/  UMOV UR4, 0x400 ;  /* 0x0000040000047882 */ /* 0x000fe20000000000 */
[----:B------:R-:W-:Y:S01]  /*0050*/  ULDC.64 UR6, c[0x0][0x208] ;  /* 0x0000820000067ab9 */ /* 0x000fe20000000a00 */
[----:B------:R-:W0:Y:S01]  /*0060*/  S2R R15, SR_TID.X ;  /* 0x00000000000f7919 */ /* 0x000e220000002100 */
[----:B------:R-:W-:-:S02]  /*0070*/  CS2R R176, SRZ ;  /* 0x0000000000b07805 */ /* 0x000fc4000001ff00 */
[----:B------:R-:W-:Y:S01]  /*0080*/  CS2R R178, SRZ ;  /* 0x0000000000b27805 */ /* 0x000fe2000001ff00 */
[----:B------:R-:W3:Y:S01]  /*0090*/  S2UR UR5, SR_CgaCtaId ;  /* 0x00000000000579c3 */ /* 0x000ee20000008800 */
[----:B------:R-:W-:Y:S02]  /*00a0*/  CS2R R168, SRZ ;  /* 0x0000000000a87805 */ /* 0x000fe4000001ff00 */
[----:B------:R-:W-:Y:S02]  /*00b0*/  CS2R R170, SRZ ;  /* 0x0000000000aa7805 */ /* 0x000fe4000001ff00 */
[----:B------:R-:W-:Y:S02]  /*00c0*/  CS2R R160, SRZ ;  /* 0x0000000000a07805 */ /* 0x000fe4000001ff00 */
[----:B------:R-:W-:Y:S02]  /*00d0*/  CS2R R162, SRZ ;  /* 0x0000000000a27805 */ /* 0x000fe4000001ff00 */
[----:B------:R-:W-:-:S02]  /*00e0*/  CS2R R156, SRZ ;  /* 0x00000000009c7805 */ /* 0x000fc4000001ff00 */
[----:B------:R-:W-:Y:S02]  /*00f0*/  CS2R R158, SRZ ;  /* 0x00000000009e7805 */ /* 0x000fe4000001ff00 */
        /* <DEDUP_REMOVED lines=8> */
[----:B------:R-:W-:Y:S01]  /*0180*/  CS2R R56, SRZ ;  /* 0x0000000000387805 */ /* 0x000fe2000001ff00 */
[----:B-1----:R-:W-:Y:S01]  /*0190*/  VIADD R0, R7, 0xff ;  /* 0x000000ff07007836 */ /* 0x002fe20000000000 */
[----:B------:R-:W-:Y:S02]  /*01a0*/  CS2R R58, SRZ ;  /* 0x00000000003a7805 */ /* 0x000fe4000001ff00 */
[----:B------:R-:W-:-:S02]  /*01b0*/  CS2R R60, SRZ ;  /* 0x00000000003c7805 */ /* 0x000fc4000001ff00 */
[----:B------:R-:W-:Y:S02]  /*01c0*/  CS2R R62, SRZ ;  /* 0x00000000003e7805 */ /* 0x000fe4000001ff00 */
[----:B------:R-:W-:Y:S02]  /*01d0*/  CS2R R64, SRZ ;  /* 0x0000000000407805 */ /* 0x000fe4000001ff00 */
[----:B------:R-:W-:Y:S02]  /*01e0*/  SHF.R.S32.HI R3, RZ, 0x1f, R0 ;  /* 0x0000001fff037819 */ /* 0x000fe40000011400 */
[----:B------:R-:W-:Y:S02]  /*01f0*/  CS2R R66, SRZ ;  /* 0x0000000000427805 */ /* 0x000fe4000001ff00 */
[----:B------:R-:W-:Y:S01]  /*0200*/  CS2R R68, SRZ ;  /* 0x0000000000447805 */ /* 0x000fe2000001ff00 */
[----:B---3--:R-:W-:Y:S01]  /*0210*/  ULEA UR4, UR5, UR4, 0x18 ;  /* 0x0000000405047291 */ /* 0x008fe2000f8ec03f */
[----:B------:R-:W-:-:S02]  /*0220*/  LEA.HI R3, R3, R0, RZ, 0x8 ;  /* 0x0000000003037211 */ /* 0x000fc400078f40ff */
[----:B------:R-:W-:Y:S02]  /*0230*/  CS2R R70, SRZ ;  /* 0x0000000000467805 */ /* 0x000fe4000001ff00 */
[----:B--2---:R-:W-:Y:S02]  /*0240*/  IABS R10, R5 ;  /* 0x00000005000a7213 */ /* 0x004fe40000000000 */
[----:B------:R-:W-:Y:S02]  /*0250*/  CS2R R72, SRZ ;  /* 0x0000000000487805 */ /* 0x000fe4000001ff00 */
[----:B------:R-:W-:Y:S02]  /*0260*/  SHF.R.S32.HI R4, RZ, 0x8, R3 ;  /* 0x00000008ff047819 */ /* 0x000fe40000011403 */
[----:B------:R-:W-:Y:S02]  /*0270*/  CS2R R74, SRZ ;  /* 0x00000000004a7805 */ /* 0x000fe4000001ff00 */
[----:B------:R-:W-:-:S02]  /*0280*/  CS2R R76, SRZ ;  /* 0x00000000004c7805 */ /* 0x000fc4000001ff00 */
[----:B------:R-:W-:Y:S02]  /*0290*/  CS2R R78, SRZ ;  /* 0x00000000004e7805 */ /* 0x000fe4000001ff00 */
[-C--:B------:R-:W-:Y:S02]  /*02a0*/  IABS R9, R4.reuse ;  /* 0x0000000400097213 */ /* 0x080fe40000000000 */
[----:B------:R-:W-:Y:S02]  /*02b0*/  CS2R R80, SRZ ;  /* 0x0000000000507805 */ /* 0x000fe4000001ff00 */
[----:B------:R-:W-:Y:S02]  /*02c0*/  IABS R12, R4 ;  /* 0x00000004000c7213 */ /* 0x000fe40000000000 */
[----:B------:R-:W-:Y:S01]  /*02d0*/  CS2R R82, SRZ ;  /* 0x0000000000527805 */ /* 0x000fe2000001ff00 */
[----:B------:R-:W1:Y:S01]  /*02e0*/  I2F.RP R0, R9 ;  /* 0x0000000900007306 */ /* 0x000e620000209400 */
        /* <DEDUP_REMOVED lines=13> */
[----:B------:R-:W-:Y:S01]  /*03c0*/  CS2R R110, SRZ ;  /* 0x00000000006e7805 */ /* 0x000fe2000001ff00 */
[----:B-1----:R-:W1:Y:S01]  /*03d0*/  MUFU.RCP R0, R0 ;  /* 0x0000000000007308 */ /* 0x002e620000001000 */
        /* <DEDUP_REMOVED lines=15> */
[----:B------:R-:W-:Y:S01]  /*04d0*/  CS2R R142, SRZ ;  /* 0x00000000008e7805 */ /* 0x000fe2000001ff00 */
[----:B-1----:R-:W-:Y:S01]  /*04e0*/  VIADD R2, R0, 0xffffffe ;  /* 0x0ffffffe00027836 */ /* 0x002fe20000000000 */
[----:B------:R-:W-:Y:S01]  /*04f0*/  CS2R R144, SRZ ;  /* 0x0000000000907805 */ /* 0x000fe2000001ff00 */
[----:B------:R-:W-:Y:S01]  /*0500*/  IMAD.MOV R0, RZ, RZ, -R12 ;  /* 0x000000ffff007224 */ /* 0x000fe200078e0a0c */
[----:B------:R-:W-:Y:S01]  /*0510*/  CS2R R146, SRZ ;  /* 0x0000000000927805 */ /* 0x000fe2000001ff00 */
[----:B------:R1:W2:Y:S01]  /*0520*/  F2I.FTZ.U32.TRUNC.NTZ R3, R2 ;  /* 0x0000000200037305 */ /* 0x0002a2000021f000 */
[----:B------:R-:W-:-:S02]  /*0530*/  CS2R R148, SRZ ;  /* 0x0000000000947805 */ /* 0x000fc4000001ff00 */
[----:B------:R-:W-:Y:S01]  /*0540*/  CS2R R150, SRZ ;  /* 0x0000000000967805 */ /* 0x000fe2000001ff00 */
[----:B-1----:R-:W-:Y:S02]  /*0550*/  IMAD.MOV.U32 R2, RZ, RZ, RZ ;  /* 0x000000ffff027224 */ /* 0x002fe400078e00ff */
[----:B--2---:R-:W-:-:S04]  /*0560*/  IMAD.MOV R8, RZ, RZ, -R3 ;  /* 0x000000ffff087224 */ /* 0x004fc800078e0a03 */
[----:B------:R-:W-:Y:S02]  /*0570*/  IMAD R11, R8, R9, RZ ;  /* 0x00000009080b7224 */ /* 0x000fe400078e02ff */
[----:B------:R-:W-:Y:S02]  /*0580*/  IMAD.MOV.U32 R8, RZ, RZ, R10 ;  /* 0x000000ffff087224 */ /* 0x000fe400078e000a */
[----:B------:R-:W-:-:S06]  /*0590*/  IMAD.HI.U32 R3, R3, R11, R2 ;  /* 0x0000000b03037227 */ /* 0x000fcc00078e0002 */
[----:B------:R-:W-:-:S04]  /*05a0*/  IMAD.HI.U32 R3, R3, R8, RZ ;  /* 0x0000000803037227 */ /* 0x000fc800078e00ff */
[----:B------:R-:W-:-:S05]  /*05b0*/  IMAD R0, R3, R0, R8 ;  /* 0x0000000003007224 */ /* 0x000fca00078e0208 */
[----:B------:R-:W-:-:S13]  /*05c0*/  ISETP.GT.U32.AND P1, PT, R9, R0, PT ;  /* 0x000000000900720c */ /* 0x000fda0003f24070 */
[----:B------:R-:W-:Y:S02]  /*05d0*/  @!P1 IMAD.IADD R0, R0, 0x1, -R9 ;  /* 0x0000000100009824 */ /* 0x000fe400078e0a09 */
[----:B------:R-:W-:Y:S01]  /*05e0*/  @!P1 VIADD R3, R3, 0x1 ;  /* 0x0000000103039836 */ /* 0x000fe20000000000 */
[----:B------:R-:W-:Y:S02]  /*05f0*/  ISETP.NE.AND P1, PT, R4, RZ, PT ;  /* 0x000000ff0400720c */ /* 0x000fe40003f25270 */
[----:B------:R-:W-:Y:S02]  /*0600*/  ISETP.GE.U32.AND P0, PT, R0, R9, PT ;  /* 0x000000090000720c */ /* 0x000fe40003f06070 */
[----:B------:R-:W-:-:S04]  /*0610*/  LOP3.LUT R0, R5, R4, RZ, 0x3c, !PT ;  /* 0x0000000405007212 */ /* 0x000fc800078e3cff */
[----:B------:R-:W-:Y:S01]  /*0620*/  ISETP.GE.AND P2, PT, R0, RZ, PT ;  /* 0x000000ff0000720c */ /* 0x000fe20003f46270 */
[----:B------:R-:W-:-:S06]  /*0630*/  VIADD R0, R6, 0x7f ;  /* 0x0000007f06007836 */ /* 0x000fcc0000000000 */
[----:B------:R-:W-:-:S04]  /*0640*/  @P0 VIADD R3, R3, 0x1 ;  /* 0x0000000103030836 */ /* 0x000fc80000000000 */
[----:B------:R-:W-:Y:S01]  /*0650*/  IMAD.MOV.U32 R10, RZ, RZ, R3 ;  /* 0x000000ffff0a7224 */ /* 0x000fe200078e0003 */
[----:B------:R-:W-:-:S03]  /*0660*/  SHF.R.S32.HI R3, RZ, 0x1f, R0 ;  /* 0x0000001fff037819 */ /* 0x000fc60000011400 */
[----:B------:R-:W-:Y:S01]  /*0670*/  @!P2 IMAD.MOV R10, RZ, RZ, -R10 ;  /* 0x000000ffff0aa224 */ /* 0x000fe200078e0a0a */
[----:B------:R-:W-:Y:S02]  /*0680*/  LEA.HI R3, R3, R0, RZ, 0x7 ;  /* 0x0000000003037211 */ /* 0x000fe400078f38ff */
[----:B------:R-:W-:-:S04]  /*0690*/  @!P1 LOP3.LUT R10, RZ, R4, RZ, 0x33, !PT ;  /* 0x00000004ff0a9212 */ /* 0x000fc800078e33ff */
[----:B------:R-:W-:Y:S01]  /*06a0*/  LEA.HI.SX32 R3, R3, -R10, 0x19 ;  /* 0x8000000a03037211 */ /* 0x000fe200078fcaff */
[----:B------:R-:W-:-:S03]  /*06b0*/  IMAD.MOV R8, RZ, RZ, -R10 ;  /* 0x000000ffff087224 */ /* 0x000fc600078e0a0a */
[----:B------:R-:W-:Y:S01]  /*06c0*/  VIMNMX R11, R3, 0x1, PT ;  /* 0x00000001030b7848 */ /* 0x000fe20003fe0100 */
[----:B------:R-:W-:-:S03]  /*06d0*/  IMAD R8, R4, R8, R5 ;  /* 0x0000000804087224 */ /* 0x000fc600078e0205 */
[-C--:B------:R-:W-:Y:S02]  /*06e0*/  IABS R9, R11.reuse ;  /* 0x0000000b00097213 */ /* 0x080fe40000000000 */
[----:B------:R-:W-:Y:S02]  /*06f0*/  IABS R13, R11 ;  /* 0x0000000b000d7213 */ /* 0x000fe40000000000 */
[----:B------:R-:W1:Y:S08]  /*0700*/  I2F.RP R0, R9 ;  /* 0x0000000900007306 */ /* 0x000e700000209400 */
[----:B-1----:R-:W1:Y:S02]  /*0710*/  MUFU.RCP R0, R0 ;  /* 0x0000000000007308 */ /* 0x002e640000001000 */
[----:B-1----:R-:W-:-:S02]  /*0720*/  VIADD R2, R0, 0xffffffe ;  /* 0x0ffffffe00027836 */ /* 0x002fc40000000000 */
[----:B------:R-:W-:-:S04]  /*0730*/  IMAD.MOV R0, RZ, RZ, -R13 ;  /* 0x000000ffff007224 */ /* 0x000fc800078e0a0d */
[----:B------:R1:W2:Y:S02]  /*0740*/  F2I.FTZ.U32.TRUNC.NTZ R3, R2 ;  /* 0x0000000200037305 */ /* 0x0002a4000021f000 */
[----:B-1----:R-:W-:Y:S02]  /*0750*/  IMAD.MOV.U32 R2, RZ, RZ, RZ ;  /* 0x000000ffff027224 */ /* 0x002fe400078e00ff */
[----:B--2---:R-:W-:-:S04]  /*0760*/  IMAD.MOV R12, RZ, RZ, -R3 ;  /* 0x000000ffff0c7224 */ /* 0x004fc800078e0a03 */
[----:B------:R-:W-:Y:S01]  /*0770*/  IMAD.MOV.U32 R4, RZ, RZ, R12 ;  /* 0x000000ffff047224 */ /* 0x000fe200078e000c */
[----:B------:R-:W-:-:S03]  /*0780*/  IABS R12, R8 ;  /* 0x00000008000c7213 */ /* 0x000fc60000000000 */
[----:B------:R-:W-:Y:S02]  /*0790*/  IMAD R5, R4, R9, RZ ;  /* 0x0000000904057224 */ /* 0x000fe400078e02ff */
[----:B------:R-:W-:Y:S02]  /*07a0*/  IMAD.MOV.U32 R4, RZ, RZ, R12 ;  /* 0x000000ffff047224 */ /* 0x000fe400078e000c */
[----:B------:R-:W-:Y:S01]  /*07b0*/  IMAD.HI.U32 R3, R3, R5, R2 ;  /* 0x0000000503037227 */ /* 0x000fe200078e0002 */
[----:B0-----:R-:W-:-:S05]  /*07c0*/  LOP3.LUT R5, R15, 0x7f, RZ, 0xc0, !PT ;  /* 0x0000007f0f057812 */ /* 0x001fca00078ec0ff */
        /* <DEDUP_REMOVED lines=8> */
[----:B------:R-:W-:Y:S02]  /*0850*/  ISETP.GE.AND P2, PT, R0, RZ, PT ;  /* 0x000000ff0000720c */ /* 0x000fe40003f46270 */
[----:B------:R-:W0:Y:S05]  /*0860*/  LDC R0, c[0x0][0x230] ;  /* 0x00008c00ff007b82 */ /* 0x000e2a0000000800 */
[----:B------:R-:W-:-:S06]  /*0870*/  @P0 VIADD R3, R3, 0x1 ;  /* 0x0000000103030836 */ /* 0x000fcc0000000000 */
[----:B------:R-:W-:Y:S01]  /*0880*/  @!P2 IMAD.MOV R3, RZ, RZ, -R3 ;  /* 0x000000ffff03a224 */ /* 0x000fe200078e0a03 */
[----:B------:R-:W-:-:S05]  /*0890*/  @!P1 LOP3.LUT R3, RZ, R11, RZ, 0x33, !PT ;  /* 0x0000000bff039212 */ /* 0x000fca00078e33ff */
[----:B------:R-:W-:Y:S02]  /*08a0*/  IMAD.MOV R2, RZ, RZ, -R3 ;  /* 0x000000ffff027224 */ /* 0x000fe400078e0a03 */
[----:B------:R-:W-:Y:S02]  /*08b0*/  IMAD.SHL.U32 R4, R3, 0x100, RZ ;  /* 0x0000010003047824 */ /* 0x000fe400078e00ff */
[----:B------:R-:W-:Y:S02]  /*08c0*/  IMAD R2, R11, R2, R8 ;  /* 0x000000020b027224 */ /* 0x000fe400078e0208 */
[----:B------:R-:W-:Y:S02]  /*08d0*/  VIADD R3, R4, 0x1 ;  /* 0x0000000104037836 */ /* 0x000fe40000000000 */
[----:B0-----:R-:W-:Y:S02]  /*08e0*/  VIADD R14, R0, 0x7f ;  /* 0x0000007f000e7836 */ /* 0x001fe40000000000 */
[----:B------:R-:W-:-:S02]  /*08f0*/  VIADD R8, R4, 0x2 ;  /* 0x0000000204087836 */ /* 0x000fc40000000000 */
[----:B------:R-:W-:Y:S01]  /*0900*/  VIADD R0, R4, 0x3 ;  /* 0x0000000304007836 */ /* 0x000fe20000000000 */
[----:B------:R-:W-:Y:S01]  /*0910*/  ISETP.GE.AND P0, PT, R14, 0x80, PT ;  /* 0x000000800e00780c */ /* 0x000fe20003f06270 */
[C---:B------:R-:W-:Y:S02]  /*0920*/  VIADD R3, R4.reuse, 0x4 ;  /* 0x0000000404037836 */ /* 0x040fe40000000000 */
[C---:B------:R-:W-:Y:S02]  /*0930*/  VIADD R8, R4.reuse, 0x5 ;  /* 0x0000000504087836 */ /* 0x040fe40000000000 */
[C---:B------:R-:W-:Y:S02]  /*0940*/  VIADD R0, R4.reuse, 0x6 ;  /* 0x0000000604007836 */ /* 0x040fe40000000000 */
[C---:B------:R-:W-:Y:S02]  /*0950*/  VIADD R3, R4.reuse, 0x7 ;  /* 0x0000000704037836 */ /* 0x040fe40000000000 */
[----:B------:R-:W-:-:S02]  /*0960*/  VIADD R8, R4, 0x8 ;  /* 0x0000000804087836 */ /* 0x000fc40000000000 */
[C---:B------:R-:W-:Y:S02]  /*0970*/  VIADD R0, R4.reuse, 0x9 ;  /* 0x0000000904007836 */ /* 0x040fe40000000000 */
        /* <DEDUP_REMOVED lines=39> */
[----:B------:R-:W-:Y:S02]  /*0bf0*/  VIADD R3, R4, 0x31 ;  /* 0x0000003104037836 */ /* 0x000fe40000000000 */
[----:B------:R-:W-:-:S02]  /*0c00*/  IMAD.IADD R2, R10, 0x1, R2 ;  /* 0x000000010a027824 */ /* 0x000fc400078e0202 */
        /* <DEDUP_REMOVED lines=14> */
[----:B------:R-:W-:Y:S02]  /*0cf0*/  VIADD R3, R4, 0x40 ;  /* 0x0000004004037836 */ /* 0x000fe40000000000 */
[----:B------:R-:W-:Y:S02]  /*0d00*/  IMAD R2, R2, 0x80, R5 ;  /* 0x0000008002027824 */ /* 0x000fe400078e0205 */
[C---:B------:R-:W-:Y:S02]  /*0d10*/  VIADD R8, R4.reuse, 0x41 ;  /* 0x0000004104087836 */ /* 0x040fe40000000000 */
[C---:B------:R-:W-:Y:S01]  /*0d20*/  VIADD R0, R4.reuse, 0x42 ;  /* 0x0000004204007836 */ /* 0x040fe20000000000 */
[----:B------:R0:W-:Y:S01]  /*0d30*/  STL [R1+0xf4c], R2 ;  /* 0x000f4c0201007387 */ /* 0x0001e20000100800 */
        /* <DEDUP_REMOVED lines=188> */
[----:B------:R-:W-:Y:S01]  /*1900*/  VIADD R252, R4, 0xff ;  /* 0x000000ff04fc7836 */ /* 0x000fe20000000000 */
[----:B0-----:R-:W-:Y:S06]  /*1910*/  @!P0 BRA `(.L_x_0) ;  /* 0x000002e400ec8947 */ /* 0x001fec0003800000 */
[----:B------:R-:W-:Y:S01]  /*1920*/  IABS R8, R6 ;  /* 0x0000000600087213 */ /* 0x000fe20000000000 */
[----:B------:R-:W-:Y:S01]  /*1930*/  IMAD.MOV.U32 R151, RZ, RZ, R2 ;  /* 0x000000ffff977224 */ /* 0x000fe200078e0002 */
[----:B------:R-:W-:Y:S01]  /*1940*/  IABS R5, R7 ;  /* 0x0000000700057213 */ /* 0x000fe20000000000 */
[----:B------:R-:W-:Y:S01]  /*1950*/  IMAD.MOV.U32 R40, RZ, RZ, RZ ;  /* 0x000000ffff287224 */ /* 0x000fe200078e00ff */
[----:B------:R-:W0:Y:S01]  /*1960*/  I2F.RP R2, R8 ;  /* 0x0000000800027306 */ /* 0x000e220000209400 */
[----:B------:R-:W-:Y:S01]  /*1970*/  ISETP.GE.AND P4, PT, R252, RZ, PT ;  /* 0x000000fffc00720c */ /* 0x000fe20003f86270 */
[----:B------:R1:W-:Y:S01]  /*1980*/  STL [R1+0xf94], R7 ;  /* 0x000f940701007387 */ /* 0x0003e20000100800 */
[----:B------:R-:W-:Y:S01]  /*1990*/  ISETP.GE.AND P1, PT, R151, RZ, PT ;  /* 0x000000ff9700720c */ /* 0x000fe20003f26270 */
[C---:B------:R-:W-:Y:S01]  /*19a0*/  VIADD R143, R4.reuse, 0x89 ;  /* 0x00000089048f7836 */ /* 0x040fe20000000000 */
[----:B------:R-:W-:Y:S01]  /*19b0*/  IABS R49, R21 ;  /* 0x0000001500317213 */ /* 0x000fe20000000000 */
[C---:B------:R-:W-:Y:S01]  /*19c0*/  VIADD R149, R4.reuse, 0x88 ;  /* 0x0000008804957836 */ /* 0x040fe20000000000 */
[----:B------:R-:W-:Y:S01]  /*19d0*/  IABS R52, R235 ;  /* 0x000000eb00347213 */ /* 0x000fe20000000000 */
[----:B------:R-:W2:Y:S01]  /*19e0*/  I2F.RP R42, R5 ;  /* 0x00000005002a7306 */ /* 0x000ea20000209400 */
[----:B------:R-:W-:Y:S01]  /*19f0*/  IABS R54, R236 ;  /* 0x000000ec00367213 */ /* 0x000fe20000000000 */
[C---:B------:R-:W-:Y:S01]  /*1a00*/  VIADD R145, R4.reuse, 0x86 ;  /* 0x0000008604917836 */ /* 0x040fe20000000000 */
[----:B------:R-:W-:Y:S01]  /*1a10*/  IABS R56, R237 ;  /* 0x000000ed00387213 */ /* 0x000fe20000000000 */
[C---:B------:R-:W-:Y:S01]  /*1a20*/  VIADD R147, R4.reuse, 0x85 ;  /* 0x0000008504937836 */ /* 0x040fe20000000000 */
[----:B------:R-:W-:Y:S01]  /*1a30*/  IABS R58, R230 ;  /* 0x000000e6003a7213 */ /* 0x000fe20000000000 */
[C---:B------:R-:W-:Y:S01]  /*1a40*/  VIADD R141, R4.reuse, 0x79 ;  /* 0x00000079048d7836 */ /* 0x040fe20000000000 */
[----:B------:R-:W-:Y:S01]  /*1a50*/  IABS R60, R231 ;  /* 0x000000e7003c7213 */ /* 0x000fe20000000000 */
[----:B0-----:R-:W0:Y:S01]  /*1a60*/  MUFU.RCP R2, R2 ;  /* 0x0000000200027308 */ /* 0x001e220000001000 */
[----:B------:R-:W-:Y:S01]  /*1a70*/  IABS R66, R228 ;  /* 0x000000e400427213 */ /* 0x000fe20000000000 */
[C---:B------:R-:W-:Y:S01]  /*1a80*/  VIADD R139, R4.reuse, 0x5a ;  /* 0x0000005a048b7836 */ /* 0x040fe20000000000 */
[----:B------:R-:W-:Y:S01]  /*1a90*/  IABS R68, R229 ;  /* 0x000000e500447213 */ /* 0x000fe20000000000 */
[C---:B------:R-:W-:Y:S01]  /*1aa0*/  VIADD R132, R4.reuse, 0x56 ;  /* 0x0000005604847836 */ /* 0x040fe20000000000 */
[----:B------:R-:W-:Y:S01]  /*1ab0*/  IABS R70, R226 ;  /* 0x000000e200467213 */ /* 0x000fe20000000000 */
[C---:B------:R-:W-:Y:S01]  /*1ac0*/  VIADD R128, R4.reuse, 0x4c ;  /* 0x0000004c04807836 */ /* 0x040fe20000000000 */
[----:B------:R-:W-:Y:S01]  /*1ad0*/  IABS R72, R227 ;  /* 0x000000e300487213 */ /* 0x000fe20000000000 */
[----:B--2---:R-:W2:Y:S01]  /*1ae0*/  MUFU.RCP R42, R42 ;  /* 0x0000002a002a7308 */ /* 0x004ea20000001000 */
[----:B------:R-:W-:Y:S01]  /*1af0*/  IABS R74, R225 ;  /* 0x000000e1004a7213 */ /* 0x000fe20000000000 */
[C---:B------:R-:W-:Y:S01]  /*1b00*/  VIADD R116, R4.reuse, 0x3c ;  /* 0x0000003c04747836 */ /* 0x040fe20000000000 */
[----:B------:R-:W-:Y:S01]  /*1b10*/  IABS R76, R221 ;  /* 0x000000dd004c7213 */ /* 0x000fe20000000000 */
[C---:B------:R-:W-:Y:S01]  /*1b20*/  VIADD R120, R4.reuse, 0x3b ;  /* 0x0000003b04787836 */ /* 0x040fe20000000000 */
[----:B------:R-:W-:Y:S01]  /*1b30*/  IABS R78, R222 ;  /* 0x000000de004e7213 */ /* 0x000fe20000000000 */
[C---:B------:R-:W-:Y:S01]  /*1b40*/  VIADD R124, R4.reuse, 0x39 ;  /* 0x00000039047c7836 */ /* 0x040fe20000000000 */
[----:B------:R-:W-:Y:S01]  /*1b50*/  IABS R80, R223 ;  /* 0x000000df00507213 */ /* 0x000fe20000000000 */
[----:B------:R-:W-:Y:S01]  /*1b60*/  VIADD R89, R4, 0x29 ;  /* 0x0000002904597836 */ /* 0x000fe20000000000 */
[----:B------:R-:W-:Y:S01]  /*1b70*/  IABS R82, R224 ;  /* 0x000000e000527213 */ /* 0x000fe20000000000 */
[----:B0-----:R-:W-:Y:S01]  /*1b80*/  VIADD R2, R2, 0xffffffe ;  /* 0x0ffffffe02027836 */ /* 0x001fe20000000000 */
[----:B------:R-:W-:Y:S01]  /*1b90*/  IABS R84, R217 ;  /* 0x000000d900547213 */ /* 0x000fe20000000000 */
[C---:B------:R-:W-:Y:S01]  /*1ba0*/  VIADD R97, R4.reuse, 0x28 ;  /* 0x0000002804617836 */ /* 0x040fe20000000000 */
[----:B------:R-:W-:Y:S01]  /*1bb0*/  IABS R86, R218 ;  /* 0x000000da00567213 */ /* 0x000fe20000000000 */
[----:B------:R-:W0:Y:S01]  /*1bc0*/  F2I.FTZ.U32.TRUNC.NTZ R41, R2 ;  /* 0x0000000200297305 */ /* 0x000e22000021f000 */
[----:B------:R-:W-:Y:S01]  /*1bd0*/  IABS R92, R215 ;  /* 0x000000d7005c7213 */ /* 0x000fe20000000000 */
[----:B------:R-:W-:Y:S01]  /*1be0*/  VIADD R112, R4, 0x27 ;  /* 0x0000002704707836 */ /* 0x000fe20000000000 */
[----:B------:R-:W-:Y:S01]  /*1bf0*/  IABS R94, R216 ;  /* 0x000000d8005e7213 */ /* 0x000fe20000000000 */
[----:B--2---:R-:W-:Y:S01]  /*1c00*/  VIADD R42, R42, 0xffffffe ;  /* 0x0ffffffe2a2a7836 */ /* 0x004fe20000000000 */
[----:B------:R-:W-:Y:S01]  /*1c10*/  IABS R96, R213 ;  /* 0x000000d500607213 */ /* 0x000fe20000000000 */
[----:B------:R-:W-:Y:S01]  /*1c20*/  VIADD R73, R4, 0x15 ;  /* 0x0000001504497836 */ /* 0x000fe20000000000 */
[----:B------:R-:W-:Y:S01]  /*1c30*/  IABS R98, R214 ;  /* 0x000000d600627213 */ /* 0x000fe20000000000 */
[----:B------:R2:W3:Y:S01]  /*1c40*/  F2I.FTZ.U32.TRUNC.NTZ R43, R42 ;  /* 0x0000002a002b7305 */ /* 0x0004e2000021f000 */
[----:B------:R-:W-:Y:S01]  /*1c50*/  IABS R100, R212 ;  /* 0x000000d400647213 */ /* 0x000fe20000000000 */
[----:B------:R-:W-:Y:S01]  /*1c60*/  ULDC UR60, c[0x0][0x23c] ;  /* 0x00008f00003c7ab9 */ /* 0x000fe20000000800 */
[----:B------:R-:W-:Y:S01]  /*1c70*/  IABS R102, R208 ;  /* 0x000000d000667213 */ /* 0x000fe20000000000 */
[----:B------:R-:W-:Y:S01]  /*1c80*/  ULDC.64 UR8, c[0x0][0x218] ;  /* 0x0000860000087ab9 */ /* 0x000fe20000000a00 */
[----:B------:R-:W-:Y:S01]  /*1c90*/  IABS R104, R209 ;  /* 0x000000d100687213 */ /* 0x000fe20000000000 */
[----:B------:R-:W-:Y:S01]  /*1ca0*/  ULDC UR5, c[0x0][0x234] ;  /* 0x00008d0000057ab9 */ /* 0x000fe20000000800 */
[--C-:B0-----:R-:W-:Y:S01]  /*1cb0*/  IMAD.MOV R2, RZ, RZ, -R41.reuse ;  /* 0x000000ffff027224 */ /* 0x101fe200078e0a29 */
[----:B------:R-:W-:Y:S01]  /*1cc0*/  IABS R105, R210 ;  /* 0x000000d200697213 */ /* 0x000fe20000000000 */
[----:B------:R-:W-:Y:S01]  /*1cd0*/  ULDC UR10, c[0x0][0x240] ;  /* 0x00009000000a7ab9 */ /* 0x000fe20000000800 */
[----:B--2---:R-:W-:Y:S01]  /*1ce0*/  IABS R42, R151 ;  /* 0x00000097002a7213 */ /* 0x004fe20000000000 */
[----:B------:R-:W-:Y:S01]  /*1cf0*/  IMAD R2, R2, R8, RZ ;  /* 0x0000000802027224 */ /* 0x000fe200078e02ff */
[----:B------:R-:W-:Y:S01]  /*1d00*/  IABS R107, R211 ;  /* 0x000000d3006b7213 */ /* 0x000fe20000000000 */
[----:B------:R-:W-:Y:S01]  /*1d10*/  VIADD R151, R4, 0x87 ;  /* 0x0000008704977836 */ /* 0x000fe20000000000 */
[----:B------:R-:W-:Y:S01]  /*1d20*/  IABS R109, R204 ;  /* 0x000000cc006d7213 */ /* 0x000fe20000000000 */
[----:B------:R-:W-:Y:S01]  /*1d30*/  IMAD.HI.U32 R2, R41, R2, R40 ;  /* 0x0000000229027227 */ /* 0x000fe200078e0028 */
[----:B------:R-:W-:-:S02]  /*1d40*/  IABS R40, R252 ;  /* 0x000000fc00287213 */ /* 0x000fc40000000000 */
[----:B------:R-:W-:Y:S02]  /*1d50*/  IABS R41, R250 ;  /* 0x000000fa00297213 */ /* 0x000fe40000000000 */
[----:B------:R-:W-:Y:S01]  /*1d60*/  IABS R111, R205 ;  /* 0x000000cd006f7213 */ /* 0x000fe20000000000 */
[----:B------:R-:W-:Y:S01]  /*1d70*/  IMAD.HI.U32 R44, R2, R42, RZ ;  /* 0x0000002a022c7227 */ /* 0x000fe200078e00ff */
[----:B------:R-:W-:Y:S02]  /*1d80*/  IABS R117, R202 ;  /* 0x000000ca00757213 */ /* 0x000fe40000000000 */
[----:B------:R-:W-:Y:S01]  /*1d90*/  IABS R119, R203 ;  /* 0x000000cb00777213 */ /* 0x000fe20000000000 */
[----:B------:R-:W-:Y:S01]  /*1da0*/  IMAD.MOV R44, RZ, RZ, -R44 ;  /* 0x000000ffff2c7224 */ /* 0x000fe200078e0a2c */
[----:B------:R-:W-:Y:S01]  /*1db0*/  IABS R121, R200 ;  /* 0x000000c800797213 */ /* 0x000fe20000000000 */
[----:B---3--:R-:W-:Y:S01]  /*1dc0*/  IMAD.MOV R2, RZ, RZ, -R43 ;  /* 0x000000ffff027224 */ /* 0x008fe200078e0a2b */
[----:B------:R-:W-:Y:S01]  /*1dd0*/  IABS R123, R201 ;  /* 0x000000c9007b7213 */ /* 0x000fe20000000000 */
[----:B------:R-:W-:Y:S01]  /*1de0*/  IMAD R44, R8, R44, R42 ;  /* 0x0000002c082c7224 */ /* 0x000fe200078e022a */
[----:B------:R-:W-:Y:S01]  /*1df0*/  IABS R125, R199 ;  /* 0x000000c7007d7213 */ /* 0x000fe20000000000 */
[----:B------:R-:W-:Y:S01]  /*1e00*/  IMAD R2, R2, R5, RZ ;  /* 0x0000000502027224 */ /* 0x000fe200078e02ff */
[----:B------:R-:W-:Y:S01]  /*1e10*/  IABS R127, R195 ;  /* 0x000000c3007f7213 */ /* 0x000fe20000000000 */
[----:B------:R-:W-:Y:S01]  /*1e20*/  IMAD.MOV.U32 R42, RZ, RZ, RZ ;  /* 0x000000ffff2a7224 */ /* 0x000fe200078e00ff */
[----:B------:R-:W-:-:S02]  /*1e30*/  ISETP.GT.U32.AND P0, PT, R8, R44, PT ;  /* 0x0000002c0800720c */ /* 0x000fc40003f04070 */
[----:B------:R-:W-:Y:S01]  /*1e40*/  IABS R129, R196 ;  /* 0x000000c400817213 */ /* 0x000fe20000000000 */
[----:B------:R-:W-:Y:S01]  /*1e50*/  IMAD.HI.U32 R2, R43, R2, R42 ;  /* 0x000000022b027227 */ /* 0x000fe200078e002a */
[----:B------:R-:W-:Y:S02]  /*1e60*/  IABS R42, R251 ;  /* 0x000000fb002a7213 */ /* 0x000fe40000000000 */
[----:B------:R-:W-:Y:S01]  /*1e70*/  IABS R131, R197 ;  /* 0x000000c500837213 */ /* 0x000fe20000000000 */
[----:B------:R-:W-:Y:S01]  /*1e80*/  IMAD.MOV.U32 R43, RZ, RZ, R40 ;  /* 0x000000ffff2b7224 */ /* 0x000fe200078e0028 */
[----:B------:R-:W-:Y:S01]  /*1e90*/  IABS R40, R246 ;  /* 0x000000f600287213 */ /* 0x000fe20000000000 */
[C---:B------:R-:W-:Y:S01]  /*1ea0*/  IMAD.HI.U32 R48, R2.reuse, R42, RZ ;  /* 0x0000002a02307227 */ /* 0x040fe200078e00ff */
[----:B------:R-:W-:Y:S02]  /*1eb0*/  IABS R133, R198 ;  /* 0x000000c600857213 */ /* 0x000fe40000000000 */
[----:B------:R-:W-:Y:S01]  /*1ec0*/  IABS R135, R191 ;  /* 0x000000bf00877213 */ /* 0x000fe20000000000 */
[----:B------:R-:W-:Y:S01]  /*1ed0*/  IMAD.HI.U32 R45, R2, R43, RZ ;  /* 0x0000002b022d7227 */ /* 0x000fe200078e00ff */
[----:B------:R-:W-:-:S02]  /*1ee0*/  IABS R136, R192 ;  /* 0x000000c000887213 */ /* 0x000fc40000000000 */
[----:B------:R-:W-:Y:S01]  /*1ef0*/  IABS R142, R189 ;  /* 0x000000bd008e7213 */ /* 0x000fe20000000000 */
[----:B------:R-:W-:Y:S01]  /*1f00*/  IMAD.MOV R45, RZ, RZ, -R45 ;  /* 0x000000ffff2d7224 */ /* 0x000fe200078e0a2d */
[----:B------:R-:W-:Y:S01]  /*1f10*/  IABS R144, R190 ;  /* 0x000000be00907213 */ /* 0x000fe20000000000 */
[----:B------:R-:W-:Y:S01]  /*1f20*/  @!P0 IMAD.IADD R44, R44, 0x1, -R8 ;  /* 0x000000012c2c8824 */ /* 0x000fe200078e0a08 */
[----:B------:R-:W-:Y:S01]  /*1f30*/  IABS R146, R187 ;  /* 0x000000bb00927213 */ /* 0x000fe20000000000 */
[C---:B------:R-:W-:Y:S01]  /*1f40*/  IMAD R43, R5.reuse, R45, R43 ;  /* 0x0000002d052b7224 */ /* 0x040fe200078e022b */
[----:B------:R-:W-:Y:S01]  /*1f50*/  IABS R45, R247 ;  /* 0x000000f7002d7213 */ /* 0x000fe20000000000 */
[----:B------:R-:W-:Y:S01]  /*1f60*/  IMAD.HI.U32 R47, R2, R41, RZ ;  /* 0x00000029022f7227 */ /* 0x000fe200078e00ff */
[----:B------:R-:W-:Y:S02]  /*1f70*/  ISETP.GT.U32.AND P0, PT, R8, R44, PT ;  /* 0x0000002c0800720c */ /* 0x000fe40003f04070 */
[C---:B------:R-:W-:Y:S01]  /*1f80*/  ISETP.GT.U32.AND P2, PT, R5.reuse, R43, PT ;  /* 0x0000002b0500720c */ /* 0x040fe20003f44070 */
[----:B------:R-:W-:Y:S01]  /*1f90*/  IMAD.MOV R48, RZ, RZ, -R48 ;  /* 0x000000ffff307224 */ /* 0x000fe200078e0a30 */
[----:B------:R-:W-:Y:S01]  /*1fa0*/  IABS R148, R188 ;  /* 0x000000bc00947213 */ /* 0x000fe20000000000 */
[----:B------:R-:W-:Y:S01]  /*1fb0*/  IMAD.MOV R47, RZ, RZ, -R47 ;  /* 0x000000ffff2f7224 */ /* 0x000fe200078e0a2f */
[----:B------:R-:W-:Y:S01]  /*1fc0*/  IABS R150, R186 ;  /* 0x000000ba00967213 */ /* 0x000fe20000000000 */
[C---:B------:R-:W-:Y:S01]  /*1fd0*/  IMAD R42, R5.reuse, R48, R42 ;  /* 0x00000030052a7224 */ /* 0x040fe200078e022a */
[----:B------:R-:W-:Y:S01]  /*1fe0*/  IABS R156, R184 ;  /* 0x000000b8009c7213 */ /* 0x000fe20000000000 */
[C---:B------:R-:W-:Y:S01]  /*1ff0*/  IMAD R41, R5.reuse, R47, R41 ;  /* 0x0000002f05297224 */ /* 0x040fe200078e0229 */
[----:B------:R-:W-:Y:S01]  /*2000*/  IABS R158, R185 ;  /* 0x000000b9009e7213 */ /* 0x000fe20000000000 */
[----:B------:R-:W-:Y:S01]  /*2010*/  IMAD.HI.U32 R46, R2, R40, RZ ;  /* 0x00000028022e7227 */ /* 0x000fe200078e00ff */
[----:B------:R-:W-:-:S02]  /*2020*/  ISETP.GT.U32.AND P3, PT, R5, R42, PT ;  /* 0x0000002a0500720c */ /* 0x000fc40003f64070 */
[----:B------:R-:W-:Y:S01]  /*2030*/  ISETP.GT.U32.AND P5, PT, R5, R41, PT ;  /* 0x000000290500720c */ /* 0x000fe20003fa4070 */
[----:B------:R-:W-:Y:S01]  /*2040*/  @!P0 IMAD.IADD R44, R44, 0x1, -R8 ;  /* 0x000000012c2c8824 */ /* 0x000fe200078e0a08 */
[----:B------:R-:W-:Y:S01]  /*2050*/  ISETP.NE.AND P0, PT, R6, RZ, PT ;  /* 0x000000ff0600720c */ /* 0x000fe20003f05270 */
[--C-:B------:R-:W-:Y:S01]  /*2060*/  @!P2 IMAD.IADD R43, R43, 0x1, -R5.reuse ;  /* 0x000000012b2ba824 */ /* 0x100fe200078e0a05 */
[----:B------:R-:W-:Y:S01]  /*2070*/  IABS R160, R180 ;  /* 0x000000b400a07213 */ /* 0x000fe20000000000 */
[----:B------:R-:W-:Y:S01]  /*2080*/  IMAD.MOV R46, RZ, RZ, -R46 ;  /* 0x000000ffff2e7224 */ /* 0x000fe200078e0a2e */
[----:B------:R-:W-:Y:S01]  /*2090*/  IABS R162, R181 ;  /* 0x000000b500a27213 */ /* 0x000fe20000000000 */
[----:B------:R-:W-:Y:S01]  /*20a0*/  IMAD.MOV.U32 R8, RZ, RZ, R44 ;  /* 0x000000ffff087224 */ /* 0x000fe200078e002c */
[C---:B------:R-:W-:Y:S01]  /*20b0*/  ISETP.GT.U32.AND P2, PT, R5.reuse, R43, PT ;  /* 0x0000002b0500720c */ /* 0x040fe20003f44070 */
[C---:B------:R-:W-:Y:S01]  /*20c0*/  IMAD R40, R5.reuse, R46, R40 ;  /* 0x0000002e05287224 */ /* 0x040fe200078e0228 */
[----:B------:R-:W-:Y:S01]  /*20d0*/  IABS R46, R248 ;  /* 0x000000f8002e7213 */ /* 0x000fe20000000000 */
[----:B------:R-:W-:Y:S01]  /*20e0*/  @!P3 IMAD.IADD R42, R42, 0x1, -R5 ;  /* 0x000000012a2ab824 */ /* 0x000fe200078e0a05 */
[----:B------:R-:W-:Y:S01]  /*20f0*/  ISETP.GE.AND P3, PT, R250, RZ, PT ;  /* 0x000000fffa00720c */ /* 0x000fe20003f66270 */
[----:B------:R-:W-:Y:S01]  /*2100*/  IMAD.HI.U32 R47, R2, R45, RZ ;  /* 0x0000002d022f7227 */ /* 0x000fe200078e00ff */
[----:B------:R-:W-:-:S02]  /*2110*/  ISETP.GT.U32.AND P6, PT, R5, R40, PT ;  /* 0x000000280500720c */ /* 0x000fc40003fc4070 */
[----:B------:R-:W-:Y:S01]  /*2120*/  IABS R169, R175 ;  /* 0x000000af00a97213 */ /* 0x000fe20000000000 */
[----:B------:R-:W-:Y:S01]  /*2130*/  @!P1 IMAD.MOV R8, RZ, RZ, -R8 ;  /* 0x000000ffff089224 */ /* 0x000fe200078e0a08 */
[----:B------:R-:W-:Y:S01]  /*2140*/  @!P0 LOP3.LUT R8, RZ, R6, RZ, 0x33, !PT ;  /* 0x00000006ff088212 */ /* 0x000fe200078e33ff */
[----:B------:R-:W-:Y:S01]  /*2150*/  @!P5 IMAD.IADD R41, R41, 0x1, -R5 ;  /* 0x000000012929d824 */ /* 0x000fe200078e0a05 */
[----:B------:R-:W-:Y:S01]  /*2160*/  ISETP.GT.U32.AND P5, PT, R5, R42, PT ;  /* 0x0000002a0500720c */ /* 0x000fe20003fa4070 */
[----:B------:R-:W-:Y:S01]  /*2170*/  IMAD.MOV R47, RZ, RZ, -R47 ;  /* 0x000000ffff2f7224 */ /* 0x000fe200078e0a2f */
[----:B------:R-:W-:Y:S01]  /*2180*/  ISETP.GE.AND P1, PT, R251, RZ, PT ;  /* 0x000000fffb00720c */ /* 0x000fe20003f26270 */
[----:B------:R-:W-:Y:S01]  /*2190*/  IMAD.HI.U32 R6, R2, R46, RZ ;  /* 0x0000002e02067227 */ /* 0x000fe200078e00ff */
[----:B------:R-:W-:Y:S01]  /*21a0*/  ISETP.GT.U32.AND P0, PT, R5, R41, PT ;  /* 0x000000290500720c */ /* 0x000fe20003f04070 */
[----:B------:R-:W-:Y:S01]  /*21b0*/  STL [R1+0xf78], R8 ;  /* 0x000f780801007387 */ /* 0x000fe20000100800 */
[----:B------:R-:W-:Y:S01]  /*21c0*/  IABS R171, R164 ;  /* 0x000000a400ab7213 */ /* 0x000fe20000000000 */
[----:B------:R-:W-:Y:S01]  /*21d0*/  @!P2 IMAD.IADD R43, R43, 0x1, -R5 ;  /* 0x000000012b2ba824 */ /* 0x000fe200078e0a05 */
[----:B------:R-:W-:Y:S01]  /*21e0*/  IABS R177, R155 ;  /* 0x0000009b00b17213 */ /* 0x000fe20000000000 */
[C---:B------:R-:W-:Y:S01]  /*21f0*/  IMAD R44, R5.reuse, R47, R45 ;  /* 0x0000002f052c7224 */ /* 0x040fe200078e022d */
[----:B------:R-:W-:Y:S01]  /*2200*/  IABS R45, R249 ;  /* 0x000000f9002d7213 */ /* 0x000fe20000000000 */
[----:B------:R-:W-:Y:S01]  /*2210*/  IMAD.MOV R6, RZ, RZ, -R6 ;  /* 0x000000ffff067224 */ /* 0x000fe200078e0a06 */
[----:B------:R-:W-:Y:S01]  /*2220*/  IABS R47, R245 ;  /* 0x000000f5002f7213 */ /* 0x000fe20000000000 */
[----:B-1----:R-:W-:Y:S01]  /*2230*/  IMAD.MOV.U32 R7, RZ, RZ, R43 ;  /* 0x000000ffff077224 */ /* 0x002fe200078e002b */
[C---:B------:R-:W-:Y:S01]  /*2240*/  ISETP.GT.U32.AND P2, PT, R5.reuse, R44, PT ;  /* 0x0000002c0500720c */ /* 0x040fe20003f44070 */
[C---:B------:R-:W-:Y:S01]  /*2250*/  IMAD R43, R5.reuse, R6, R46 ;  /* 0x00000006052b7224 */ /* 0x040fe200078e022e */
[----:B------:R-:W-:Y:S01]  /*2260*/  IABS R46, R244 ;  /* 0x000000f4002e7213 */ /* 0x000fe20000000000 */
[--C-:B------:R-:W-:Y:S01]  /*2270*/  @!P6 IMAD.IADD R40, R40, 0x1, -R5.reuse ;  /* 0x000000012828e824 */ /* 0x100fe200078e0a05 */
[----:B------:R-:W-:Y:S01]  /*2280*/  IABS R179, R165 ;  /* 0x000000a500b37213 */ /* 0x000fe20000000000 */
[----:B------:R-:W-:Y:S01]  /*2290*/  @!P5 IMAD.IADD R42, R42, 0x1, -R5 ;  /* 0x000000012a2ad824 */ /* 0x000fe200078e0a05 */
[C---:B------:R-:W-:Y:S01]  /*22a0*/  ISETP.GT.U32.AND P5, PT, R5.reuse, R43, PT ;  /* 0x0000002b0500720c */ /* 0x040fe20003fa4070 */
[----:B------:R-:W-:Y:S01]  /*22b0*/  @!P4 IMAD.MOV R7, RZ, RZ, -R7 ;  /* 0x000000ffff07c224 */ /* 0x000fe200078e0a07 */
[----:B------:R-:W-:Y:S01]  /*22c0*/  ISETP.GT.U32.AND P6, PT, R5, R40, PT ;  /* 0x000000280500720c */ /* 0x000fe20003fc4070 */
[----:B------:R-:W-:Y:S01]  /*22d0*/  IMAD.HI.U32 R6, R2, R45, RZ ;  /* 0x0000002d02067227 */ /* 0x000fe200078e00ff */
[----:B------:R-:W-:-:S02]  /*22e0*/  ISETP.GE.AND P4, PT, R246, RZ, PT ;  /* 0x000000fff600720c */ /* 0x000fc40003f86270 */
[----:B------:R0:W-:Y:S01]  /*22f0*/  STL [R1+0x24], R7 ;  /* 0x0000240701007387 */ /* 0x0001e20000100800 */
[--C-:B------:R-:W-:Y:S01]  /*2300*/  @!P0 IMAD.IADD R41, R41, 0x1, -R5.reuse ;  /* 0x0000000129298824 */ /* 0x100fe200078e0a05 */
[----:B------:R-:W-:Y:S01]  /*2310*/  ISETP.GE.AND P0, PT, R247, RZ, PT ;  /* 0x000000fff700720c */ /* 0x000fe20003f06270 */
[--C-:B------:R-:W-:Y:S01]  /*2320*/  @!P2 IMAD.IADD R44, R44, 0x1, -R5.reuse ;  /* 0x000000012c2ca824 */ /* 0x100fe200078e0a05 */
[----:B------:R-:W-:Y:S01]  /*2330*/  ISETP.GE.AND P2, PT, R249, RZ, PT ;  /* 0x000000fff900720c */ /* 0x000fe20003f46270 */
[----:B------:R-:W-:Y:S01]  /*2340*/  IMAD.MOV R6, RZ, RZ, -R6 ;  /* 0x000000ffff067224 */ /* 0x000fe200078e0a06 */
[----:B------:R-:W-:Y:S01]  /*2350*/  IABS R137, R139 ;  /* 0x0000008b00897213 */ /* 0x000fe20000000000 */
[----:B------:R-:W-:Y:S01]  /*2360*/  @!P5 IMAD.IADD R43, R43, 0x1, -R5 ;  /* 0x000000012b2bd824 */ /* 0x000fe200078e0a05 */
[C---:B------:R-:W-:Y:S01]  /*2370*/  ISETP.GT.U32.AND P5, PT, R5.reuse, R44, PT ;  /* 0x0000002c0500720c */ /* 0x040fe20003fa4070 */
[----:B------:R-:W-:Y:S01]  /*2380*/  IMAD R6, R5, R6, R45 ;  /* 0x0000000605067224 */ /* 0x000fe200078e022d */
[----:B------:R-:W-:Y:S01]  /*2390*/  IABS R163, R112 ;  /* 0x0000007000a37213 */ /* 0x000fe20000000000 */
[----:B0-----:R-:W-:Y:S01]  /*23a0*/  IMAD.MOV.U32 R7, RZ, RZ, R42 ;  /* 0x000000ffff077224 */ /* 0x001fe200078e002a */
[----:B------:R-:W-:Y:S01]  /*23b0*/  IABS R246, R4 ;  /* 0x0000000400f67213 */ /* 0x000fe20000000000 */
[----:B------:R-:W-:-:S02]  /*23c0*/  IMAD.MOV.U32 R8, RZ, RZ, R41 ;  /* 0x000000ffff087224 */ /* 0x000fc400078e0029 */
[----:B------:R-:W-:Y:S01]  /*23d0*/  @!P1 IMAD.MOV R7, RZ, RZ, -R7 ;  /* 0x000000ffff079224 */ /* 0x000fe200078e0a07 */
[C---:B------:R-:W-:Y:S01]  /*23e0*/  ISETP.GT.U32.AND P1, PT, R5.reuse, R43, PT ;  /* 0x0000002b0500720c */ /* 0x040fe20003f24070 */
[--C-:B------:R-:W-:Y:S01]  /*23f0*/  @!P6 IMAD.IADD R40, R40, 0x1, -R5.reuse ;  /* 0x000000012828e824 */ /* 0x100fe200078e0a05 */
[----:B------:R-:W-:Y:S01]  /*2400*/  ISETP.GE.AND P6, PT, R248, RZ, PT ;  /* 0x000000fff800720c */ /* 0x000fe20003fc6270 */
[----:B------:R-:W-:Y:S01]  /*2410*/  @!P3 IMAD.MOV R8, RZ, RZ, -R8 ;  /* 0x000000ffff08b224 */ /* 0x000fe200078e0a08 */
[----:B------:R-:W-:Y:S01]  /*2420*/  ISETP.GT.U32.AND P3, PT, R5, R6, PT ;  /* 0x000000060500720c */ /* 0x000fe20003f64070 */
[----:B------:R0:W-:Y:S01]  /*2430*/  STL [R1+0x20], R7 ;  /* 0x0000200701007387 */ /* 0x0001e20000100800 */
[----:B------:R-:W-:Y:S01]  /*2440*/  @!P5 IMAD.IADD R44, R44, 0x1, -R5 ;  /* 0x000000012c2cd824 */ /* 0x000fe200078e0a05 */
[----:B------:R-:W-:Y:S01]  /*2450*/  ISETP.GE.AND P5, PT, R245, RZ, PT ;  /* 0x000000fff500720c */ /* 0x000fe20003fa6270 */
[----:B------:R-:W-:Y:S01]  /*2460*/  IMAD.MOV.U32 R42, RZ, RZ, R47 ;  /* 0x000000ffff2a7224 */ /* 0x000fe200078e002f */
[----:B------:R-:W-:Y:S01]  /*2470*/  STL [R1+0x1c], R8 ;  /* 0x00001c0801007387 */ /* 0x000fe20000100800 */
[----:B------:R-:W-:Y:S01]  /*2480*/  IMAD.HI.U32 R45, R2, R46, RZ ;  /* 0x0000002e022d7227 */ /* 0x000fe200078e00ff */
[----:B------:R-:W-:-:S03]  /*2490*/  IABS R47, R243 ;  /* 0x000000f3002f7213 */ /* 0x000fc60000000000 */
[----:B------:R-:W-:-:S04]  /*24a0*/  IMAD.HI.U32 R41, R2, R42, RZ ;  /* 0x0000002a02297227 */ /* 0x000fc800078e00ff */
[----:B0-----:R-:W-:Y:S02]  /*24b0*/  IMAD.MOV.U32 R7, RZ, RZ, R40 ;  /* 0x000000ffff077224 */ /* 0x001fe400078e0028 */
[----:B------:R-:W-:Y:S01]  /*24c0*/  @!P3 IMAD.IADD R6, R6, 0x1, -R5 ;  /* 0x000000010606b824 */ /* 0x000fe200078e0a05 */
[----:B------:R-:W-:Y:S01]  /*24d0*/  ISETP.GE.AND P3, PT, R243, RZ, PT ;  /* 0x000000fff300720c */ /* 0x000fe20003f66270 */
[----:B------:R-:W-:Y:S01]  /*24e0*/  @!P4 IMAD.MOV R7, RZ, RZ, -R7 ;  /* 0x000000ffff07c224 */ /* 0x000fe200078e0a07 */
[----:B------:R-:W-:Y:S01]  /*24f0*/  ISETP.GE.AND P4, PT, R244, RZ, PT ;  /* 0x000000fff400720c */ /* 0x000fe20003f86270 */
[----:B------:R-:W-:Y:S02]  /*2500*/  IMAD.MOV R45, RZ, RZ, -R45 ;  /* 0x000000ffff2d7224 */ /* 0x000fe400078e0a2d */
[----:B------:R-:W-:Y:S01]  /*2510*/  @!P1 IMAD.IADD R43, R43, 0x1, -R5 ;  /* 0x000000012b2b9824 */ /* 0x000fe200078e0a05 */
[----:B------:R0:W-:Y:S01]  /*2520*/  STL [R1+0x18], R7 ;  /* 0x0000180701007387 */ /* 0x0001e20000100800 */
[----:B------:R-:W-:Y:S01]  /*2530*/  IMAD.MOV R41, RZ, RZ, -R41 ;  /* 0x000000ffff297224 */ /* 0x000fe200078e0a29 */
[----:B------:R-:W-:Y:S01]  /*2540*/  ISETP.GE.AND P1, PT, R242, RZ, PT ;  /* 0x000000fff200720c */ /* 0x000fe20003f26270 */
[C---:B------:R-:W-:Y:S01]  /*2550*/  IMAD R40, R5.reuse, R45, R46 ;  /* 0x0000002d05287224 */ /* 0x040fe200078e022e */
[----:B------:R-:W-:Y:S01]  /*2560*/  IABS R46, R241 ;  /* 0x000000f1002e7213 */ /* 0x000fe20000000000 */
[----:B------:R-:W-:Y:S01]  /*2570*/  IMAD R45, R5, R41, R42 ;  /* 0x00000029052d7224 */ /* 0x000fe200078e022a */
[----:B------:R-:W-:Y:S01]  /*2580*/  IABS R41, R23 ;  /* 0x0000001700297213 */ /* 0x000fe20000000000 */
[----:B------:R-:W-:-:S04]  /*2590*/  IMAD.HI.U32 R42, R2, R47, RZ ;  /* 0x0000002f022a7227 */ /* 0x000fc800078e00ff */
[----:B0-----:R-:W-:Y:S01]  /*25a0*/  IMAD.MOV.U32 R7, RZ, RZ, R44 ;  /* 0x000000ffff077224 */ /* 0x001fe200078e002c */
[----:B------:R-:W-:Y:S01]  /*25b0*/  IABS R44, R242 ;  /* 0x000000f2002c7213 */ /* 0x000fe20000000000 */
[----:B------:R-:W-:Y:S02]  /*25c0*/  IMAD.MOV R42, RZ, RZ, -R42 ;  /* 0x000000ffff2a7224 */ /* 0x000fe400078e0a2a */
[----:B------:R-:W-:Y:S01]  /*25d0*/  @!P0 IMAD.MOV R7, RZ, RZ, -R7 ;  /* 0x000000ffff078224 */ /* 0x000fe200078e0a07 */
[----:B------:R-:W-:Y:S01]  /*25e0*/  ISETP.GT.U32.AND P0, PT, R5, R6, PT ;  /* 0x000000060500720c */ /* 0x000fe20003f04070 */
[----:B------:R-:W-:-:S03]  /*25f0*/  IMAD.HI.U32 R48, R2, R44, RZ ;  /* 0x0000002c02307227 */ /* 0x000fc600078e00ff */
[----:B------:R0:W-:Y:S01]  /*2600*/  STL [R1+0x14], R7 ;  /* 0x0000140701007387 */ /* 0x0001e20000100800 */
[----:B------:R-:W-:Y:S02]  /*2610*/  IMAD.MOV R48, RZ, RZ, -R48 ;  /* 0x000000ffff307224 */ /* 0x000fe400078e0a30 */
[C---:B------:R-:W-:Y:S02]  /*2620*/  IMAD R47, R5.reuse, R42, R47 ;  /* 0x0000002a052f7224 */ /* 0x040fe400078e022f */
[----:B------:R-:W-:Y:S02]  /*2630*/  IMAD R44, R5, R48, R44 ;  /* 0x00000030052c7224 */ /* 0x000fe400078e022c */
[----:B------:R-:W-:-:S04]  /*2640*/  IMAD.HI.U32 R42, R2, R41, RZ ;  /* 0x00000029022a7227 */ /* 0x000fc800078e00ff */
[----:B0-----:R-:W-:Y:S02]  /*2650*/  IMAD.MOV.U32 R7, RZ, RZ, R43 ;  /* 0x000000ffff077224 */ /* 0x001fe400078e002b */
[----:B------:R-:W-:Y:S01]  /*2660*/  @!P0 IMAD.IADD R6, R6, 0x1, -R5 ;  /* 0x0000000106068824 */ /* 0x000fe200078e0a05 */
[C---:B------:R-:W-:Y:S01]  /*2670*/  ISETP.GT.U32.AND P0, PT, R5.reuse, R45, PT ;  /* 0x0000002d0500720c */ /* 0x040fe20003f04070 */
[----:B------:R-:W-:Y:S01]  /*2680*/  @!P6 IMAD.MOV R7, RZ, RZ, -R7 ;  /* 0x000000ffff07e224 */ /* 0x000fe200078e0a07 */
[----:B------:R-:W-:Y:S01]  /*2690*/  ISETP.GT.U32.AND P6, PT, R5, R40, PT ;  /* 0x000000280500720c */ /* 0x000fe20003fc4070 */
[----:B------:R-:W-:Y:S02]  /*26a0*/  IMAD.MOV.U32 R43, RZ, RZ, R49 ;  /* 0x000000ffff2b7224 */ /* 0x000fe400078e0031 */
[C---:B------:R-:W-:Y:S01]  /*26b0*/  IMAD.HI.U32 R49, R2.reuse, R46, RZ ;  /* 0x0000002e02317227 */ /* 0x040fe200078e00ff */
[----:B------:R0:W-:Y:S03]  /*26c0*/  STL [R1+0x10], R7 ;  /* 0x0000100701007387 */ /* 0x0001e60000100800 */
[----:B------:R-:W-:-:S04]  /*26d0*/  IMAD.HI.U32 R48, R2, R43, RZ ;  /* 0x0000002b02307227 */ /* 0x000fc800078e00ff */
[--C-:B------:R-:W-:Y:S02]  /*26e0*/  @!P0 IMAD.IADD R45, R45, 0x1, -R5.reuse ;  /* 0x000000012d2d8824 */ /* 0x100fe400078e0a05 */
[----:B------:R-:W-:Y:S01]  /*26f0*/  @!P6 IMAD.IADD R40, R40, 0x1, -R5 ;  /* 0x000000012828e824 */ /* 0x000fe200078e0a05 */
[C---:B------:R-:W-:Y:S01]  /*2700*/  ISETP.GT.U32.AND P6, PT, R5.reuse, R44, PT ;  /* 0x0000002c0500720c */ /* 0x040fe20003fc4070 */
[----:B0-----:R-:W-:Y:S01]  /*2710*/  IMAD.MOV.U32 R7, RZ, RZ, R6 ;  /* 0x000000ffff077224 */ /* 0x001fe200078e0006 */
[----:B------:R-:W-:Y:S01]  /*2720*/  IABS R6, R29 ;  /* 0x0000001d00067213 */ /* 0x000fe20000000000 */
[----:B------:R-:W-:Y:S01]  /*2730*/  IMAD.MOV R49, RZ, RZ, -R49 ;  /* 0x000000ffff317224 */ /* 0x000fe200078e0a31 */
[C---:B------:R-:W-:Y:S01]  /*2740*/  ISETP.GT.U32.AND P0, PT, R5.reuse, R40, PT ;  /* 0x000000280500720c */ /* 0x040fe20003f04070 */
[----:B------:R-:W-:Y:S01]  /*2750*/  @!P2 IMAD.MOV R7, RZ, RZ, -R7 ;  /* 0x000000ffff07a224 */ /* 0x000fe200078e0a07 */
[----:B------:R-:W-:Y:S01]  /*2760*/  ISETP.GT.U32.AND P2, PT, R5, R45, PT ;  /* 0x0000002d0500720c */ /* 0x000fe20003f44070 */
[----:B------:R-:W-:-:S02]  /*2770*/  IMAD.MOV R48, RZ, RZ, -R48 ;  /* 0x000000ffff307224 */ /* 0x000fc400078e0a30 */
[C---:B------:R-:W-:Y:S01]  /*2780*/  IMAD R46, R5.reuse, R49, R46 ;  /* 0x00000031052e7224 */ /* 0x040fe200078e022e */
[----:B------:R0:W-:Y:S01]  /*2790*/  STL [R1+0xc], R7 ;  /* 0x00000c0701007387 */ /* 0x0001e20000100800 */
[----:B------:R-:W-:Y:S02]  /*27a0*/  IMAD.MOV R42, RZ, RZ, -R42 ;  /* 0x000000ffff2a7224 */ /* 0x000fe400078e0a2a */
[----:B------:R-:W-:Y:S02]  /*27b0*/  @!P6 IMAD.IADD R44, R44, 0x1, -R5 ;  /* 0x000000012c2ce824 */ /* 0x000fe400078e0a05 */
[C---:B------:R-:W-:Y:S01]  /*27c0*/  IMAD R43, R5.reuse, R48, R43 ;  /* 0x00000030052b7224 */ /* 0x040fe200078e022b */
[----:B------:R-:W-:Y:S01]  /*27d0*/  IABS R48, R27 ;  /* 0x0000001b00307213 */ /* 0x000fe20000000000 */
[----:B------:R-:W-:Y:S01]  /*27e0*/  @!P0 IMAD.IADD R40, R40, 0x1, -R5 ;  /* 0x0000000128288824 */ /* 0x000fe200078e0a05 */
[C---:B------:R-:W-:Y:S01]  /*27f0*/  ISETP.GT.U32.AND P6, PT, R5.reuse, R44, PT ;  /* 0x0000002c0500720c */ /* 0x040fe20003fc4070 */
[C---:B------:R-:W-:Y:S01]  /*2800*/  IMAD R41, R5.reuse, R42, R41 ;  /* 0x0000002a05297224 */ /* 0x040fe200078e0229 */
[----:B------:R-:W-:Y:S01]  /*2810*/  ISETP.GT.U32.AND P0, PT, R5, R47, PT ;  /* 0x0000002f0500720c */ /* 0x000fe20003f04070 */
[----:B0-----:R-:W-:Y:S01]  /*2820*/  IMAD.MOV.U32 R7, RZ, RZ, R40 ;  /* 0x000000ffff077224 */ /* 0x001fe200078e0028 */
[----:B------:R-:W-:Y:S01]  /*2830*/  IABS R42, R25 ;  /* 0x00000019002a7213 */ /* 0x000fe20000000000 */
[----:B------:R-:W-:Y:S01]  /*2840*/  @!P2 IMAD.IADD R45, R45, 0x1, -R5 ;  /* 0x000000012d2da824 */ /* 0x000fe200078e0a05 */
[C---:B------:R-:W-:Y:S01]  /*2850*/  ISETP.GT.U32.AND P2, PT, R5.reuse, R43, PT ;  /* 0x0000002b0500720c */ /* 0x040fe20003f44070 */
[----:B------:R-:W-:Y:S01]  /*2860*/  @!P4 IMAD.MOV R7, RZ, RZ, -R7 ;  /* 0x000000ffff07c224 */ /* 0x000fe200078e0a07 */
[----:B------:R-:W-:Y:S01]  /*2870*/  ISETP.GT.U32.AND P4, PT, R5, R46, PT ;  /* 0x0000002e0500720c */ /* 0x000fe20003f84070 */
[----:B------:R-:W-:-:S03]  /*2880*/  IMAD.HI.U32 R50, R2, R42, RZ ;  /* 0x0000002a02327227 */ /* 0x000fc600078e00ff */
[----:B------:R0:W-:Y:S01]  /*2890*/  STL [R1+0x8], R7 ;  /* 0x0000080701007387 */ /* 0x0001e20000100800 */
[--C-:B------:R-:W-:Y:S01]  /*28a0*/  @!P6 IMAD.IADD R44, R44, 0x1, -R5.reuse ;  /* 0x000000012c2ce824 */ /* 0x100fe200078e0a05 */
[----:B------:R-:W-:Y:S01]  /*28b0*/  ISETP.GT.U32.AND P6, PT, R5, R41, PT ;  /* 0x000000290500720c */ /* 0x000fe20003fc4070 */
[----:B------:R-:W-:Y:S01]  /*28c0*/  @!P0 IMAD.IADD R47, R47, 0x1, -R5 ;  /* 0x000000012f2f8824 */ /* 0x000fe200078e0a05 */
[----:B------:R-:W-:Y:S01]  /*28d0*/  ISETP.GE.AND P0, PT, R241, RZ, PT ;  /* 0x000000fff100720c */ /* 0x000fe20003f06270 */
[----:B------:R-:W-:Y:S01]  /*28e0*/  IMAD.HI.U32 R40, R2, R48, RZ ;  /* 0x0000003002287227 */ /* 0x000fe200078e00ff */
[----:B------:R-:W-:-:S03]  /*28f0*/  IABS R241, R147 ;  /* 0x0000009300f17213 */ /* 0x000fc60000000000 */
[--C-:B------:R-:W-:Y:S01]  /*2900*/  @!P4 IMAD.IADD R46, R46, 0x1, -R5.reuse ;  /* 0x000000012e2ec824 */ /* 0x100fe200078e0a05 */
[----:B------:R-:W-:Y:S01]  /*2910*/  ISETP.GT.U32.AND P4, PT, R5, R47, PT ;  /* 0x0000002f0500720c */ /* 0x000fe20003f84070 */
[----:B------:R-:W-:Y:S02]  /*2920*/  @!P2 IMAD.IADD R43, R43, 0x1, -R5 ;  /* 0x000000012b2ba824 */ /* 0x000fe400078e0a05 */
[----:B------:R-:W-:Y:S01]  /*2930*/  IMAD.MOV R50, RZ, RZ, -R50 ;  /* 0x000000ffff327224 */ /* 0x000fe200078e0a32 */
[----:B------:R-:W-:Y:S01]  /*2940*/  ISETP.GT.U32.AND P2, PT, R5, R46, PT ;  /* 0x0000002e0500720c */ /* 0x000fe20003f44070 */
[----:B0-----:R-:W-:Y:S01]  /*2950*/  IMAD.MOV.U32 R7, RZ, RZ, R45 ;  /* 0x000000ffff077224 */ /* 0x001fe200078e002d */
[----:B------:R-:W-:Y:S01]  /*2960*/  IABS R45, R33 ;  /* 0x00000021002d7213 */ /* 0x000fe20000000000 */
[----:B------:R-:W-:Y:S01]  /*2970*/  @!P6 IMAD.IADD R41, R41, 0x1, -R5 ;  /* 0x000000012929e824 */ /* 0x000fe200078e0a05 */
[----:B------:R-:W-:Y:S01]  /*2980*/  ISETP.GT.U32.AND P6, PT, R5, R43, PT ;  /* 0x0000002b0500720c */ /* 0x000fe20003fc4070 */
[----:B------:R-:W-:-:S02]  /*2990*/  IMAD.MOV R40, RZ, RZ, -R40 ;  /* 0x000000ffff287224 */ /* 0x000fc400078e0a28 */
[C---:B------:R-:W-:Y:S01]  /*29a0*/  IMAD R42, R5.reuse, R50, R42 ;  /* 0x00000032052a7224 */ /* 0x040fe200078e022a */
[----:B------:R-:W-:Y:S01]  /*29b0*/  IABS R50, R234 ;  /* 0x000000ea00327213 */ /* 0x000fe20000000000 */
[----:B------:R-:W-:Y:S01]  /*29c0*/  @!P5 IMAD.MOV R7, RZ, RZ, -R7 ;  /* 0x000000ffff07d224 */ /* 0x000fe200078e0a07 */
[C---:B------:R-:W-:Y:S01]  /*29d0*/  ISETP.GT.U32.AND P5, PT, R5.reuse, R41, PT ;  /* 0x000000290500720c */ /* 0x040fe20003fa4070 */
[----:B------:R-:W-:Y:S01]  /*29e0*/  IMAD.MOV.U32 R8, RZ, RZ, R44 ;  /* 0x000000ffff087224 */ /* 0x000fe200078e002c */
[----:B------:R-:W-:Y:S01]  /*29f0*/  IABS R44, R31 ;  /* 0x0000001f002c7213 */ /* 0x000fe20000000000 */
[C---:B------:R-:W-:Y:S01]  /*2a00*/  IMAD R40, R5.reuse, R40, R48 ;  /* 0x0000002805287224 */ /* 0x040fe200078e0230 */
[----:B------:R-:W-:Y:S01]  /*2a10*/  IABS R48, R238 ;  /* 0x000000ee00307213 */ /* 0x000fe20000000000 */
[----:B------:R-:W-:Y:S01]  /*2a20*/  @!P1 IMAD.MOV R8, RZ, RZ, -R8 ;  /* 0x000000ffff089224 */ /* 0x000fe200078e0a08 */
[----:B------:R-:W-:Y:S01]  /*2a30*/  ISETP.GT.U32.AND P1, PT, R5, R42, PT ;  /* 0x0000002a0500720c */ /* 0x000fe20003f24070 */
[--C-:B------:R-:W-:Y:S01]  /*2a40*/  @!P4 IMAD.IADD R47, R47, 0x1, -R5.reuse ;  /* 0x000000012f2fc824 */ /* 0x100fe200078e0a05 */
[----:B------:R-:W-:Y:S01]  /*2a50*/  ISETP.GT.U32.AND P4, PT, R5, R40, PT ;  /* 0x000000280500720c */ /* 0x000fe20003f84070 */
[----:B------:R-:W-:Y:S01]  /*2a60*/  @!P2 IMAD.IADD R46, R46, 0x1, -R5 ;  /* 0x000000012e2ea824 */ /* 0x000fe200078e0a05 */
[----:B------:R-:W-:Y:S01]  /*2a70*/  ISETP.GE.AND P2, PT, R21, RZ, PT ;  /* 0x000000ff1500720c */ /* 0x000fe20003f46270 */
[C---:B------:R-:W-:Y:S01]  /*2a80*/  IMAD.HI.U32 R21, R2.reuse, R44, RZ ;  /* 0x0000002c02157227 */ /* 0x040fe200078e00ff */
[----:B------:R0:W-:Y:S03]  /*2a90*/  STL [R1+0x4], R7 ;  /* 0x0000040701007387 */ /* 0x0001e60000100800 */
[----:B------:R-:W-:Y:S01]  /*2aa0*/  IMAD.HI.U32 R49, R2, R6, RZ ;  /* 0x0000000602317227 */ /* 0x000fe200078e00ff */
[----:B------:R-:W-:Y:S03]  /*2ab0*/  STL [R1+0xf7c], R8 ;  /* 0x000f7c0801007387 */ /* 0x000fe60000100800 */
[----:B------:R-:W-:-:S02]  /*2ac0*/  IMAD.MOV R21, RZ, RZ, -R21 ;  /* 0x000000ffff157224 */ /* 0x000fc400078e0a15 */
[----:B------:R-:W-:Y:S02]  /*2ad0*/  IMAD.MOV R49, RZ, RZ, -R49 ;  /* 0x000000ffff317224 */ /* 0x000fe400078e0a31 */
[----:B------:R-:W-:Y:S01]  /*2ae0*/  @!P5 IMAD.IADD R41, R41, 0x1, -R5 ;  /* 0x000000012929d824 */ /* 0x000fe200078e0a05 */
[----:B------:R-:W-:Y:S01]  /*2af0*/  ISETP.GE.AND P5, PT, R23, RZ, PT ;  /* 0x000000ff1700720c */ /* 0x000fe20003fa6270 */
[----:B------:R-:W-:-:S04]  /*2b00*/  IMAD.HI.U32 R23, R2, R45, RZ ;  /* 0x0000002d02177227 */ /* 0x000fc800078e00ff */
[C---:B------:R-:W-:Y:S02]  /*2b10*/  IMAD R44, R5.reuse, R21, R44 ;  /* 0x00000015052c7224 */ /* 0x040fe400078e022c */
[----:B------:R-:W-:Y:S02]  /*2b20*/  IMAD R6, R5, R49, R6 ;  /* 0x0000003105067224 */ /* 0x000fe400078e0206 */
[----:B------:R-:W-:Y:S01]  /*2b30*/  @!P1 IMAD.IADD R42, R42, 0x1, -R5 ;  /* 0x000000012a2a9824 */ /* 0x000fe200078e0a05 */
[----:B------:R-:W-:Y:S01]  /*2b40*/  ISETP.GE.AND P1, PT, R25, RZ, PT ;  /* 0x000000ff1900720c */ /* 0x000fe20003f26270 */
[----:B------:R-:W-:Y:S02]  /*2b50*/  IMAD.MOV.U32 R21, RZ, RZ, R47 ;  /* 0x000000ffff157224 */ /* 0x000fe400078e002f */
[----:B------:R-:W-:Y:S02]  /*2b60*/  IMAD.MOV R47, RZ, RZ, -R23 ;  /* 0x000000ffff2f7224 */ /* 0x000fe400078e0a17 */
[--C-:B------:R-:W-:Y:S01]  /*2b70*/  @!P4 IMAD.IADD R40, R40, 0x1, -R5.reuse ;  /* 0x000000012828c824 */ /* 0x100fe200078e0a05 */
[----:B------:R-:W-:Y:S01]  /*2b80*/  ISETP.GE.AND P4, PT, R27, RZ, PT ;  /* 0x000000ff1b00720c */ /* 0x000fe20003f86270 */
[----:B------:R-:W-:Y:S01]  /*2b90*/  IMAD.MOV.U32 R23, RZ, RZ, R46 ;  /* 0x000000ffff177224 */ /* 0x000fe200078e002e */
[----:B------:R-:W-:Y:S01]  /*2ba0*/  IABS R46, R35 ;  /* 0x00000023002e7213 */ /* 0x000fe20000000000 */
[----:B------:R-:W-:Y:S01]  /*2bb0*/  @!P6 IMAD.IADD R43, R43, 0x1, -R5 ;  /* 0x000000012b2be824 */ /* 0x000fe200078e0a05 */
[C---:B------:R-:W-:Y:S01]  /*2bc0*/  ISETP.GT.U32.AND P6, PT, R5.reuse, R6, PT ;  /* 0x000000060500720c */ /* 0x040fe20003fc4070 */
[----:B------:R-:W-:Y:S01]  /*2bd0*/  @!P3 IMAD.MOV R21, RZ, RZ, -R21 ;  /* 0x000000ffff15b224 */ /* 0x000fe200078e0a15 */
[C---:B------:R-:W-:Y:S01]  /*2be0*/  ISETP.GT.U32.AND P3, PT, R5.reuse, R42, PT ;  /* 0x0000002a0500720c */ /* 0x040fe20003f64070 */
[----:B------:R-:W-:Y:S01]  /*2bf0*/  @!P0 IMAD.MOV R23, RZ, RZ, -R23 ;  /* 0x000000ffff178224 */ /* 0x000fe200078e0a17 */
[C---:B------:R-:W-:Y:S01]  /*2c00*/  ISETP.GT.U32.AND P0, PT, R5.reuse, R40, PT ;  /* 0x000000280500720c */ /* 0x040fe20003f04070 */
[----:B------:R-:W-:Y:S01]  /*2c10*/  IMAD.MOV.U32 R25, RZ, RZ, R43 ;  /* 0x000000ffff197224 */ /* 0x000fe200078e002b */
[----:B------:R-:W-:Y:S01]  /*2c20*/  IABS R43, R240 ;  /* 0x000000f0002b7213 */ /* 0x000fe20000000000 */
[C---:B------:R-:W-:Y:S01]  /*2c30*/  IMAD R45, R5.reuse, R47, R45 ;  /* 0x0000002f052d7224 */ /* 0x040fe200078e022d */
[----:B------:R-:W-:Y:S01]  /*2c40*/  STL [R1+0xf80], R21 ;  /* 0x000f801501007387 */ /* 0x000fe20000100800 */
[----:B------:R-:W-:Y:S01]  /*2c50*/  @!P2 IMAD.MOV R25, RZ, RZ, -R25 ;  /* 0x000000ffff19a224 */ /* 0x000fe200078e0a19 */
[----:B------:R-:W-:Y:S01]  /*2c60*/  ISETP.GT.U32.AND P2, PT, R5, R44, PT ;  /* 0x0000002c0500720c */ /* 0x000fe20003f44070 */
[----:B------:R-:W-:Y:S01]  /*2c70*/  IMAD.MOV.U32 R27, RZ, RZ, R41 ;  /* 0x000000ffff1b7224 */ /* 0x000fe200078e0029 */
[----:B------:R-:W-:Y:S01]  /*2c80*/  STL [R1+0xf84], R23 ;  /* 0x000f841701007387 */ /* 0x000fe20000100800 */
[----:B------:R-:W-:-:S02]  /*2c90*/  @!P6 IMAD.IADD R6, R6, 0x1, -R5 ;  /* 0x000000010606e824 */ /* 0x000fc400078e0a05 */
[--C-:B------:R-:W-:Y:S01]  /*2ca0*/  @!P3 IMAD.IADD R42, R42, 0x1, -R5.reuse ;  /* 0x000000012a2ab824 */ /* 0x100fe200078e0a05 */
[----:B------:R-:W-:Y:S01]  /*2cb0*/  ISETP.GT.U32.AND P3, PT, R5, R45, PT ;  /* 0x0000002d0500720c */ /* 0x000fe20003f64070 */
[----:B------:R-:W-:Y:S01]  /*2cc0*/  @!P0 IMAD.IADD R40, R40, 0x1, -R5 ;  /* 0x0000000128288824 */ /* 0x000fe200078e0a05 */
[----:B------:R-:W-:Y:S01]  /*2cd0*/  ISETP.GE.AND P0, PT, R31, RZ, PT ;  /* 0x000000ff1f00720c */ /* 0x000fe20003f06270 */
[----:B------:R-:W-:Y:S01]  /*2ce0*/  IMAD.HI.U32 R31, R2, R43, RZ ;  /* 0x0000002b021f7227 */ /* 0x000fe200078e00ff */
[C---:B------:R-:W-:Y:S01]  /*2cf0*/  ISETP.GT.U32.AND P6, PT, R5.reuse, R6, PT ;  /* 0x000000060500720c */ /* 0x040fe20003fc4070 */
[----:B------:R-:W-:Y:S02]  /*2d00*/  STL [R1+0xf88], R25 ;  /* 0x000f881901007387 */ /* 0x000fe40000100800 */
[----:B------:R-:W-:Y:S02]  /*2d10*/  IMAD.MOV R31, RZ, RZ, -R31 ;  /* 0x000000ffff1f7224 */ /* 0x000fe400078e0a1f */
[----:B------:R-:W-:Y:S01]  /*2d20*/  @!P2 IMAD.IADD R44, R44, 0x1, -R5 ;  /* 0x000000012c2ca824 */ /* 0x000fe200078e0a05 */
[----:B------:R-:W-:Y:S01]  /*2d30*/  ISETP.GE.AND P2, PT, R240, RZ, PT ;  /* 0x000000fff000720c */ /* 0x000fe20003f46270 */
[----:B------:R-:W-:-:S02]  /*2d40*/  IMAD R41, R5, R31, R43 ;  /* 0x0000001f05297224 */ /* 0x000fc400078e022b */
[----:B------:R-:W-:Y:S01]  /*2d50*/  @!P3 IMAD.IADD R45, R45, 0x1, -R5 ;  /* 0x000000012d2db824 */ /* 0x000fe200078e0a05 */
[----:B------:R-:W-:Y:S01]  /*2d60*/  ISETP.GT.U32.AND P3, PT, R5, R44, PT ;  /* 0x0000002c0500720c */ /* 0x000fe20003f64070 */
[----:B------:R-:W-:Y:S02]  /*2d70*/  IMAD.MOV.U32 R31, RZ, RZ, R40 ;  /* 0x000000ffff1f7224 */ /* 0x000fe400078e0028 */
[----:B------:R-:W-:Y:S01]  /*2d80*/  @!P5 IMAD.MOV R27, RZ, RZ, -R27 ;  /* 0x000000ffff1bd224 */ /* 0x000fe200078e0a1b */
[----:B------:R-:W-:Y:S01]  /*2d90*/  ISETP.GE.AND P5, PT, R29, RZ, PT ;  /* 0x000000ff1d00720c */ /* 0x000fe20003fa6270 */
[----:B------:R-:W-:Y:S01]  /*2da0*/  @!P6 IMAD.IADD R6, R6, 0x1, -R5 ;  /* 0x000000010606e824 */ /* 0x000fe200078e0a05 */
[----:B------:R-:W-:Y:S01]  /*2db0*/  ISETP.GE.AND P6, PT, R33, RZ, PT ;  /* 0x000000ff2100720c */ /* 0x000fe20003fc6270 */
[----:B------:R-:W-:Y:S01]  /*2dc0*/  @!P4 IMAD.MOV R31, RZ, RZ, -R31 ;  /* 0x000000ffff1fc224 */ /* 0x000fe200078e0a1f */
[C---:B------:R-:W-:Y:S01]  /*2dd0*/  ISETP.GT.U32.AND P4, PT, R5.reuse, R41, PT ;  /* 0x000000290500720c */ /* 0x040fe20003f84070 */
[----:B------:R-:W-:Y:S01]  /*2de0*/  IMAD.MOV.U32 R29, RZ, RZ, R42 ;  /* 0x000000ffff1d7224 */ /* 0x000fe200078e002a */
[----:B------:R-:W-:Y:S01]  /*2df0*/  IABS R33, R239 ;  /* 0x000000ef00217213 */ /* 0x000fe20000000000 */
[----:B------:R-:W-:Y:S01]  /*2e00*/  IMAD.HI.U32 R43, R2, R46, RZ ;  /* 0x0000002e022b7227 */ /* 0x000fe200078e00ff */
[----:B------:R1:W-:Y:S03]  /*2e10*/  STL [R1+0xf8c], R27 ;  /* 0x000f8c1b01007387 */ /* 0x0003e60000100800 */
[----:B------:R-:W-:Y:S01]  /*2e20*/  @!P1 IMAD.MOV R29, RZ, RZ, -R29 ;  /* 0x000000ffff1d9224 */ /* 0x000fe200078e0a1d */
[----:B------:R-:W-:Y:S01]  /*2e30*/  ISETP.GT.U32.AND P1, PT, R5, R45, PT ;  /* 0x0000002d0500720c */ /* 0x000fe20003f24070 */
[----:B------:R-:W-:-:S02]  /*2e40*/  IMAD.MOV.U32 R42, RZ, RZ, R33 ;  /* 0x000000ffff2a7224 */ /* 0x000fc400078e0021 */
[----:B------:R-:W-:Y:S01]  /*2e50*/  IMAD.MOV.U32 R33, RZ, RZ, R6 ;  /* 0x000000ffff217224 */ /* 0x000fe200078e0006 */
[----:B------:R2:W-:Y:S01]  /*2e60*/  STL [R1+0xf90], R29 ;  /* 0x000f901d01007387 */ /* 0x0005e20000100800 */
[----:B------:R-:W-:Y:S01]  /*2e70*/  @!P3 IMAD.IADD R44, R44, 0x1, -R5 ;  /* 0x000000012c2cb824 */ /* 0x000fe200078e0a05 */
[----:B------:R-:W-:Y:S01]  /*2e80*/  ISETP.GE.AND P3, PT, R239, RZ, PT ;  /* 0x000000ffef00720c */ /* 0x000fe20003f66270 */
[----:B------:R-:W-:Y:S01]  /*2e90*/  @!P5 IMAD.MOV R33, RZ, RZ, -R33 ;  /* 0x000000ffff21d224 */ /* 0x000fe200078e0a21 */
[----:B------:R-:W-:Y:S01]  /*2ea0*/  ISETP.GE.AND P5, PT, R35, RZ, PT ;  /* 0x000000ff2300720c */ /* 0x000fe20003fa6270 */
[----:B------:R-:W-:Y:S01]  /*2eb0*/  IMAD.MOV.U32 R35, RZ, RZ, R44 ;  /* 0x000000ffff237224 */ /* 0x000fe200078e002c */
[----:B------:R-:W-:Y:S01]  /*2ec0*/  IABS R44, R37 ;  /* 0x00000025002c7213 */ /* 0x000fe20000000000 */
[----:B------:R-:W-:Y:S01]  /*2ed0*/  @!P4 IMAD.IADD R41, R41, 0x1, -R5 ;  /* 0x000000012929c824 */ /* 0x000fe200078e0a05 */
[----:B------:R-:W-:Y:S01]  /*2ee0*/  ISETP.GE.AND P4, PT, R39, RZ, PT ;  /* 0x000000ff2700720c */ /* 0x000fe20003f86270 */
[----:B------:R-:W-:Y:S01]  /*2ef0*/  @!P0 IMAD.MOV R35, RZ, RZ, -R35 ;  /* 0x000000ffff238224 */ /* 0x000fe200078e0a23 */
[----:B------:R-:W-:Y:S01]  /*2f00*/  IABS R239, R145 ;  /* 0x0000009100ef7213 */ /* 0x000fe20000000000 */
[----:B------:R-:W-:Y:S01]  /*2f10*/  IMAD.HI.U32 R40, R2, R42, RZ ;  /* 0x0000002a02287227 */ /* 0x000fe200078e00ff */
[----:B------:R-:W-:-:S03]  /*2f20*/  ISETP.GT.U32.AND P0, PT, R5, R41, PT ;  /* 0x000000290500720c */ /* 0x000fc60003f04070 */
[----:B------:R-:W-:Y:S02]  /*2f30*/  IMAD.MOV R43, RZ, RZ, -R43 ;  /* 0x000000ffff2b7224 */ /* 0x000fe400078e0a2b */
[----:B------:R-:W-:Y:S01]  /*2f40*/  @!P1 IMAD.IADD R45, R45, 0x1, -R5 ;  /* 0x000000012d2d9824 */ /* 0x000fe200078e0a05 */
[----:B------:R-:W-:Y:S01]  /*2f50*/  ISETP.GE.AND P1, PT, R37, RZ, PT ;  /* 0x000000ff2500720c */ /* 0x000fe20003f26270 */
[----:B------:R-:W-:Y:S02]  /*2f60*/  IMAD.MOV R40, RZ, RZ, -R40 ;  /* 0x000000ffff287224 */ /* 0x000fe400078e0a28 */
[C---:B------:R-:W-:Y:S01]  /*2f70*/  IMAD R6, R5.reuse, R43, R46 ;  /* 0x0000002b05067224 */ /* 0x040fe200078e022e */
[----:B------:R-:W-:Y:S01]  /*2f80*/  IABS R46, R39 ;  /* 0x00000027002e7213 */ /* 0x000fe20000000000 */
[----:B------:R-:W-:Y:S02]  /*2f90*/  IMAD.MOV.U32 R37, RZ, RZ, R45 ;  /* 0x000000ffff257224 */ /* 0x000fe400078e002d */
[----:B------:R-:W-:-:S02]  /*2fa0*/  IMAD R42, R5, R40, R42 ;  /* 0x00000028052a7224 */ /* 0x000fc400078e022a */
[----:B------:R-:W-:Y:S01]  /*2fb0*/  @!P6 IMAD.MOV R37, RZ, RZ, -R37 ;  /* 0x000000ffff25e224 */ /* 0x000fe200078e0a25 */
[----:B------:R-:W-:Y:S01]  /*2fc0*/  ISETP.GT.U32.AND P6, PT, R5, R6, PT ;  /* 0x000000060500720c */ /* 0x000fe20003fc4070 */
[----:B------:R-:W-:Y:S01]  /*2fd0*/  @!P0 IMAD.IADD R41, R41, 0x1, -R5 ;  /* 0x0000000129298824 */ /* 0x000fe200078e0a05 */
[----:B------:R-:W-:Y:S01]  /*2fe0*/  ISETP.GT.U32.AND P0, PT, R5, R42, PT ;  /* 0x0000002a0500720c */ /* 0x000fe20003f04070 */
[----:B------:R-:W-:-:S04]  /*2ff0*/  IMAD.HI.U32 R39, R2, R46, RZ ;  /* 0x0000002e02277227 */ /* 0x000fc800078e00ff */
[----:B------:R-:W-:-:S04]  /*3000*/  IMAD.HI.U32 R40, R2, R44, RZ ;  /* 0x0000002c02287227 */ /* 0x000fc800078e00ff */
[----:B------:R-:W-:Y:S02]  /*3010*/  IMAD.MOV R39, RZ, RZ, -R39 ;  /* 0x000000ffff277224 */ /* 0x000fe400078e0a27 */
[----:B------:R-:W-:Y:S02]  /*3020*/  IMAD.MOV R40, RZ, RZ, -R40 ;  /* 0x000000ffff287224 */ /* 0x000fe400078e0a28 */
[----:B------:R-:W-:Y:S02]  /*3030*/  @!P6 IMAD.IADD R6, R6, 0x1, -R5 ;  /* 0x000000010606e824 */ /* 0x000fe400078e0a05 */
[----:B------:R-:W-:Y:S02]  /*3040*/  IMAD R46, R5, R39, R46 ;  /* 0x00000027052e7224 */ /* 0x000fe400078e022e */
[----:B------:R-:W-:-:S04]  /*3050*/  IMAD.HI.U32 R39, R2, R52, RZ ;  /* 0x0000003402277227 */ /* 0x000fc800078e00ff */
[C---:B------:R-:W-:Y:S02]  /*3060*/  IMAD R44, R5.reuse, R40, R44 ;  /* 0x00000028052c7224 */ /* 0x040fe400078e022c */
[----:B------:R-:W-:Y:S01]  /*3070*/  @!P0 IMAD.IADD R42, R42, 0x1, -R5 ;  /* 0x000000012a2a8824 */ /* 0x000fe200078e0a05 */
[C---:B------:R-:W-:Y:S01]  /*3080*/  ISETP.GT.U32.AND P0, PT, R5.reuse, R6, PT ;  /* 0x000000060500720c */ /* 0x040fe20003f04070 */
[----:B------:R-:W-:Y:S01]  /*3090*/  IMAD.MOV R39, RZ, RZ, -R39 ;  /* 0x000000ffff277224 */ /* 0x000fe200078e0a27 */
[----:B------:R-:W-:Y:S01]  /*30a0*/  ISETP.GT.U32.AND P6, PT, R5, R44, PT ;  /* 0x0000002c0500720c */ /* 0x000fe20003fc4070 */
[----:B------:R-:W-:-:S04]  /*30b0*/  IMAD.HI.U32 R43, R2, R48, RZ ;  /* 0x00000030022b7227 */ /* 0x000fc800078e00ff */
[----:B------:R-:W-:Y:S02]  /*30c0*/  IMAD R52, R5, R39, R52 ;  /* 0x0000002705347224 */ /* 0x000fe400078e0234 */
[----:B------:R-:W-:Y:S02]  /*30d0*/  IMAD.MOV.U32 R39, RZ, RZ, R41 ;  /* 0x000000ffff277224 */ /* 0x000fe400078e0029 */
[----:B------:R-:W-:-:S04]  /*30e0*/  IMAD.HI.U32 R40, R2, R50, RZ ;  /* 0x0000003202287227 */ /* 0x000fc800078e00ff */
[----:B------:R-:W-:Y:S01]  /*30f0*/  @!P2 IMAD.MOV R39, RZ, RZ, -R39 ;  /* 0x000000ffff27a224 */ /* 0x000fe200078e0a27 */
[C---:B------:R-:W-:Y:S01]  /*3100*/  ISETP.GT.U32.AND P2, PT, R5.reuse, R42, PT ;  /* 0x0000002a0500720c */ /* 0x040fe20003f44070 */
[----:B------:R-:W-:Y:S02]  /*3110*/  IMAD.MOV R43, RZ, RZ, -R43 ;  /* 0x000000ffff2b7224 */ /* 0x000fe400078e0a2b */
[--C-:B------:R-:W-:Y:S01]  /*3120*/  @!P0 IMAD.IADD R6, R6, 0x1, -R5.reuse ;  /* 0x0000000106068824 */ /* 0x100fe200078e0a05 */
[C---:B------:R-:W-:Y:S01]  /*3130*/  ISETP.GT.U32.AND P0, PT, R5.reuse, R46, PT ;  /* 0x0000002e0500720c */ /* 0x040fe20003f04070 */
[----:B------:R-:W-:Y:S02]  /*3140*/  IMAD.MOV R40, RZ, RZ, -R40 ;  /* 0x000000ffff287224 */ /* 0x000fe400078e0a28 */
[----:B------:R-:W-:Y:S02]  /*3150*/  IMAD R48, R5, R43, R48 ;  /* 0x0000002b05307224 */ /* 0x000fe400078e0230 */
[----:B------:R-:W-:-:S02]  /*3160*/  @!P6 IMAD.IADD R44, R44, 0x1, -R5 ;  /* 0x000000012c2ce824 */ /* 0x000fc400078e0a05 */
[----:B------:R-:W-:Y:S02]  /*3170*/  IMAD.MOV.U32 R41, RZ, RZ, R6 ;  /* 0x000000ffff297224 */ /* 0x000fe400078e0006 */
[C---:B------:R-:W-:Y:S01]  /*3180*/  IMAD R50, R5.reuse, R40, R50 ;  /* 0x0000002805327224 */ /* 0x040fe200078e0232 */
[C---:B------:R-:W-:Y:S01]  /*3190*/  ISETP.GT.U32.AND P6, PT, R5.reuse, R44, PT ;  /* 0x0000002c0500720c */ /* 0x040fe20003fc4070 */
[----:B------:R-:W-:Y:S01]  /*31a0*/  @!P5 IMAD.MOV R41, RZ, RZ, -R41 ;  /* 0x000000ffff29d224 */ /* 0x000fe200078e0a29 */
[C---:B------:R-:W-:Y:S01]  /*31b0*/  ISETP.GT.U32.AND P5, PT, R5.reuse, R48, PT ;  /* 0x000000300500720c */ /* 0x040fe20003fa4070 */
[----:B------:R-:W-:Y:S01]  /*31c0*/  @!P2 IMAD.IADD R42, R42, 0x1, -R5 ;  /* 0x000000012a2aa824 */ /* 0x000fe200078e0a05 */
[----:B------:R-:W-:Y:S01]  /*31d0*/  ISETP.GT.U32.AND P2, PT, R5, R50, PT ;  /* 0x000000320500720c */ /* 0x000fe20003f44070 */
[----:B------:R-:W-:-:S04]  /*31e0*/  IMAD.HI.U32 R43, R2, R54, RZ ;  /* 0x00000036022b7227 */ /* 0x000fc800078e00ff */
[----:B------:R-:W-:Y:S02]  /*31f0*/  IMAD.MOV R43, RZ, RZ, -R43 ;  /* 0x000000ffff2b7224 */ /* 0x000fe400078e0a2b */
[--C-:B------:R-:W-:Y:S01]  /*3200*/  @!P0 IMAD.IADD R46, R46, 0x1, -R5.reuse ;  /* 0x000000012e2e8824 */ /* 0x100fe200078e0a05 */
[----:B------:R-:W-:Y:S01]  /*3210*/  ISETP.GE.AND P0, PT, R238, RZ, PT ;  /* 0x000000ffee00720c */ /* 0x000fe20003f06270 */
[--C-:B------:R-:W-:Y:S01]  /*3220*/  @!P6 IMAD.IADD R44, R44, 0x1, -R5.reuse ;  /* 0x000000012c2ce824 */ /* 0x100fe200078e0a05 */
[C---:B------:R-:W-:Y:S01]  /*3230*/  ISETP.GT.U32.AND P6, PT, R5.reuse, R52, PT ;  /* 0x000000340500720c */ /* 0x040fe20003fc4070 */
[C---:B------:R-:W-:Y:S02]  /*3240*/  IMAD R54, R5.reuse, R43, R54 ;  /* 0x0000002b05367224 */ /* 0x040fe400078e0236 */
[----:B------:R-:W-:Y:S01]  /*3250*/  @!P5 IMAD.IADD R48, R48, 0x1, -R5 ;  /* 0x000000013030d824 */ /* 0x000fe200078e0a05 */
[----:B------:R-:W-:Y:S01]  /*3260*/  ISETP.GT.U32.AND P5, PT, R5, R46, PT ;  /* 0x0000002e0500720c */ /* 0x000fe20003fa4070 */
[----:B------:R-:W-:-:S04]  /*3270*/  IMAD.HI.U32 R40, R2, R56, RZ ;  /* 0x0000003802287227 */ /* 0x000fc800078e00ff */
[----:B------:R-:W-:Y:S01]  /*3280*/  @!P2 IMAD.IADD R50, R50, 0x1, -R5 ;  /* 0x000000013232a824 */ /* 0x000fe200078e0a05 */
[C---:B------:R-:W-:Y:S01]  /*3290*/  ISETP.GT.U32.AND P2, PT, R5.reuse, R48, PT ;  /* 0x000000300500720c */ /* 0x040fe20003f44070 */
[----:B------:R-:W-:Y:S01]  /*32a0*/  @!P1 IMAD.MOV R44, RZ, RZ, -R44 ;  /* 0x000000ffff2c9224 */ /* 0x000fe200078e0a2c */
[----:B------:R-:W-:Y:S01]  /*32b0*/  ISETP.GT.U32.AND P1, PT, R5, R54, PT ;  /* 0x000000360500720c */ /* 0x000fe20003f24070 */
[----:B------:R-:W-:Y:S02]  /*32c0*/  IMAD.MOV R40, RZ, RZ, -R40 ;  /* 0x000000ffff287224 */ /* 0x000fe400078e0a28 */
[----:B------:R-:W-:-:S04]  /*32d0*/  IMAD.HI.U32 R6, R2, R58, RZ ;  /* 0x0000003a02067227 */ /* 0x000fc800078e00ff */
[C---:B------:R-:W-:Y:S02]  /*32e0*/  IMAD R56, R5.reuse, R40, R56 ;  /* 0x0000002805387224 */ /* 0x040fe400078e0238 */
[----:B------:R-:W-:Y:S02]  /*32f0*/  IMAD.MOV R6, RZ, RZ, -R6 ;  /* 0x000000ffff067224 */ /* 0x000fe400078e0a06 */
[--C-:B------:R-:W-:Y:S01]  /*3300*/  @!P6 IMAD.IADD R52, R52, 0x1, -R5.reuse ;  /* 0x000000013434e824 */ /* 0x100fe200078e0a05 */
[C---:B------:R-:W-:Y:S01]  /*3310*/  ISETP.GT.U32.AND P6, PT, R5.reuse, R50, PT ;  /* 0x000000320500720c */ /* 0x040fe20003fc4070 */
[--C-:B------:R-:W-:Y:S01]  /*3320*/  @!P5 IMAD.IADD R46, R46, 0x1, -R5.reuse ;  /* 0x000000012e2ed824 */ /* 0x100fe200078e0a05 */
[C---:B------:R-:W-:Y:S01]  /*3330*/  ISETP.GT.U32.AND P5, PT, R5.reuse, R56, PT ;  /* 0x000000380500720c */ /* 0x040fe20003fa4070 */
[----:B------:R-:W-:Y:S01]  /*3340*/  IMAD R58, R5, R6, R58 ;  /* 0x00000006053a7224 */ /* 0x000fe200078e023a */
[----:B------:R-:W-:Y:S01]  /*3350*/  IABS R6, R232 ;  /* 0x000000e800067213 */ /* 0x000fe20000000000 */
[--C-:B------:R-:W-:Y:S01]  /*3360*/  @!P2 IMAD.IADD R48, R48, 0x1, -R5.reuse ;  /* 0x000000013030a824 */ /* 0x100fe200078e0a05 */
[----:B------:R-:W-:Y:S01]  /*3370*/  ISETP.GE.AND P2, PT, R234, RZ, PT ;  /* 0x000000ffea00720c */ /* 0x000fe20003f46270 */
[----:B------:R-:W-:Y:S01]  /*3380*/  @!P1 IMAD.IADD R54, R54, 0x1, -R5 ;  /* 0x0000000136369824 */ /* 0x000fe200078e0a05 */
[----:B------:R-:W-:Y:S01]  /*3390*/  ISETP.GE.AND P1, PT, R236, RZ, PT ;  /* 0x000000ffec00720c */ /* 0x000fe20003f26270 */
[----:B------:R-:W-:-:S04]  /*33a0*/  IMAD.HI.U32 R40, R2, R60, RZ ;  /* 0x0000003c02287227 */ /* 0x000fc800078e00ff */
[----:B------:R-:W-:Y:S01]  /*33b0*/  @!P4 IMAD.MOV R46, RZ, RZ, -R46 ;  /* 0x000000ffff2ec224 */ /* 0x000fe200078e0a2e */
[----:B------:R-:W-:Y:S01]  /*33c0*/  ISETP.GT.U32.AND P4, PT, R5, R54, PT ;  /* 0x000000360500720c */ /* 0x000fe20003f84070 */
[----:B------:R-:W-:Y:S02]  /*33d0*/  IMAD.MOV R43, RZ, RZ, -R40 ;  /* 0x000000ffff2b7224 */ /* 0x000fe400078e0a28 */
[----:B------:R-:W-:-:S04]  /*33e0*/  IMAD.HI.U32 R40, R2, R6, RZ ;  /* 0x0000000602287227 */ /* 0x000fc800078e00ff */
[--C-:B------:R-:W-:Y:S01]  /*33f0*/  @!P6 IMAD.IADD R50, R50, 0x1, -R5.reuse ;  /* 0x000000013232e824 */ /* 0x100fe200078e0a05 */
[----:B------:R-:W-:Y:S01]  /*3400*/  ISETP.GT.U32.AND P6, PT, R5, R58, PT ;  /* 0x0000003a0500720c */ /* 0x000fe20003fc4070 */
[----:B------:R-:W-:Y:S01]  /*3410*/  @!P5 IMAD.IADD R56, R56, 0x1, -R5 ;  /* 0x000000013838d824 */ /* 0x000fe200078e0a05 */
[----:B------:R-:W-:Y:S01]  /*3420*/  ISETP.GE.AND P5, PT, R237, RZ, PT ;  /* 0x000000ffed00720c */ /* 0x000fe20003fa6270 */
[C---:B------:R-:W-:Y:S01]  /*3430*/  IMAD R60, R5.reuse, R43, R60 ;  /* 0x0000002b053c7224 */ /* 0x040fe200078e023c */
[----:B------:R-:W-:Y:S01]  /*3440*/  IABS R43, R233 ;  /* 0x000000e9002b7213 */ /* 0x000fe20000000000 */
[----:B------:R-:W-:Y:S01]  /*3450*/  IMAD.MOV R40, RZ, RZ, -R40 ;  /* 0x000000ffff287224 */ /* 0x000fe200078e0a28 */
[----:B------:R-:W-:Y:S01]  /*3460*/  IABS R237, R151 ;  /* 0x0000009700ed7213 */ /* 0x000fe20000000000 */
[----:B------:R-:W-:Y:S01]  /*3470*/  @!P0 IMAD.MOV R48, RZ, RZ, -R48 ;  /* 0x000000ffff308224 */ /* 0x000fe200078e0a30 */
[C---:B------:R-:W-:Y:S01]  /*3480*/  ISETP.GT.U32.AND P0, PT, R5.reuse, R56, PT ;  /* 0x000000380500720c */ /* 0x040fe20003f04070 */
[----:B------:R-:W-:Y:S01]  /*3490*/  @!P2 IMAD.MOV R50, RZ, RZ, -R50 ;  /* 0x000000ffff32a224 */ /* 0x000fe200078e0a32 */
[C---:B------:R-:W-:Y:S01]  /*34a0*/  ISETP.GT.U32.AND P2, PT, R5.reuse, R60, PT ;  /* 0x0000003c0500720c */ /* 0x040fe20003f44070 */
[----:B------:R-:W-:-:S02]  /*34b0*/  IMAD R6, R5, R40, R6 ;  /* 0x0000002805067224 */ /* 0x000fc400078e0206 */
[----:B------:R-:W-:Y:S02]  /*34c0*/  @!P4 IMAD.IADD R54, R54, 0x1, -R5 ;  /* 0x000000013636c824 */ /* 0x000fe400078e0a05 */
[----:B------:R-:W-:Y:S01]  /*34d0*/  IMAD.HI.U32 R40, R2, R43, RZ ;  /* 0x0000002b02287227 */ /* 0x000fe200078e00ff */
[----:B------:R-:W-:-:S03]  /*34e0*/  ISETP.GT.U32.AND P4, PT, R5, R6, PT ;  /* 0x000000060500720c */ /* 0x000fc60003f84070 */
[----:B------:R-:W-:Y:S02]  /*34f0*/  IMAD.MOV R40, RZ, RZ, -R40 ;  /* 0x000000ffff287224 */ /* 0x000fe400078e0a28 */
[--C-:B------:R-:W-:Y:S02]  /*3500*/  @!P6 IMAD.IADD R58, R58, 0x1, -R5.reuse ;  /* 0x000000013a3ae824 */ /* 0x100fe400078e0a05 */
[--C-:B------:R-:W-:Y:S01]  /*3510*/  @!P0 IMAD.IADD R56, R56, 0x1, -R5.reuse ;  /* 0x0000000138388824 */ /* 0x100fe200078e0a05 */
[----:B------:R-:W-:Y:S01]  /*3520*/  ISETP.GE.AND P0, PT, R231, RZ, PT ;  /* 0x000000ffe700720c */ /* 0x000fe20003f06270 */
[----:B------:R-:W-:Y:S01]  /*3530*/  @!P2 IMAD.IADD R60, R60, 0x1, -R5 ;  /* 0x000000013c3ca824 */ /* 0x000fe200078e0a05 */
[C---:B------:R-:W-:Y:S01]  /*3540*/  ISETP.GT.U32.AND P6, PT, R5.reuse, R58, PT ;  /* 0x0000003a0500720c */ /* 0x040fe20003fc4070 */
[----:B------:R-:W-:Y:S01]  /*3550*/  IMAD R64, R5, R40, R43 ;  /* 0x0000002805407224 */ /* 0x000fe200078e022b */
[----:B------:R-:W-:Y:S01]  /*3560*/  ISETP.GE.AND P2, PT, R233, RZ, PT ;  /* 0x000000ffe900720c */ /* 0x000fe20003f46270 */
[----:B------:R-:W-:Y:S01]  /*3570*/  @!P4 IMAD.IADD R6, R6, 0x1, -R5 ;  /* 0x000000010606c824 */ /* 0x000fe200078e0a05 */
[C---:B------:R-:W-:Y:S01]  /*3580*/  ISETP.GT.U32.AND P4, PT, R5.reuse, R60, PT ;  /* 0x0000003c0500720c */ /* 0x040fe20003f84070 */
[----:B------:R-:W-:Y:S01]  /*3590*/  @!P5 IMAD.MOV R56, RZ, RZ, -R56 ;  /* 0x000000ffff38d224 */ /* 0x000fe200078e0a38 */
[C---:B------:R-:W-:Y:S01]  /*35a0*/  ISETP.GT.U32.AND P5, PT, R5.reuse, R64, PT ;  /* 0x000000400500720c */ /* 0x040fe20003fa4070 */
[----:B------:R-:W-:Y:S01]  /*35b0*/  @!P1 IMAD.MOV R54, RZ, RZ, -R54 ;  /* 0x000000ffff369224 */ /* 0x000fe200078e0a36 */
[C---:B------:R-:W-:Y:S01]  /*35c0*/  ISETP.GT.U32.AND P1, PT, R5.reuse, R6, PT ;  /* 0x000000060500720c */ /* 0x040fe20003f24070 */
[----:B------:R-:W-:Y:S01]  /*35d0*/  @!P3 IMAD.MOV R42, RZ, RZ, -R42 ;  /* 0x000000ffff2ab224 */ /* 0x000fe200078e0a2a */
[----:B------:R-:W-:Y:S01]  /*35e0*/  ISETP.GT.U32.AND P3, PT, R5, R52, PT ;  /* 0x000000340500720c */ /* 0x000fe20003f64070 */
[----:B------:R-:W-:Y:S01]  /*35f0*/  IMAD.HI.U32 R40, R2, R66, RZ ;  /* 0x0000004202287227 */ /* 0x000fe200078e00ff */
[----:B------:R-:W-:-:S02]  /*3600*/  IABS R231, R0 ;  /* 0x0000000000e77213 */ /* 0x000fc40000000000 */
[----:B------:R-:W-:Y:S01]  /*3610*/  IABS R233, R143 ;  /* 0x0000008f00e97213 */ /* 0x000fe20000000000 */
[--C-:B------:R-:W-:Y:S01]  /*3620*/  @!P6 IMAD.IADD R58, R58, 0x1, -R5.reuse ;  /* 0x000000013a3ae824 */ /* 0x100fe200078e0a05 */
[----:B------:R-:W-:Y:S01]  /*3630*/  ISETP.GE.AND P6, PT, R232, RZ, PT ;  /* 0x000000ffe800720c */ /* 0x000fe20003fc6270 */
[--C-:B------:R-:W-:Y:S01]  /*3640*/  @!P4 IMAD.IADD R60, R60, 0x1, -R5.reuse ;  /* 0x000000013c3cc824 */ /* 0x100fe200078e0a05 */
[----:B------:R-:W-:Y:S01]  /*3650*/  ISETP.GE.AND P4, PT, R229, RZ, PT ;  /* 0x000000ffe500720c */ /* 0x000fe20003f86270 */
[----:B------:R-:W-:Y:S01]  /*3660*/  @!P5 IMAD.IADD R64, R64, 0x1, -R5 ;  /* 0x000000014040d824 */ /* 0x000fe200078e0a05 */
[----:B------:R-:W-:Y:S01]  /*3670*/  ISETP.GE.AND P5, PT, R227, RZ, PT ;  /* 0x000000ffe300720c */ /* 0x000fe20003fa6270 */
[----:B------:R-:W-:Y:S01]  /*3680*/  @!P0 IMAD.MOV R60, RZ, RZ, -R60 ;  /* 0x000000ffff3c8224 */ /* 0x000fe200078e0a3c */
[----:B------:R-:W-:Y:S01]  /*3690*/  IABS R227, R9 ;  /* 0x0000000900e37213 */ /* 0x000fe20000000000 */
[----:B------:R-:W-:Y:S01]  /*36a0*/  IMAD.HI.U32 R43, R2, R68, RZ ;  /* 0x00000044022b7227 */ /* 0x000fe200078e00ff */
[----:B------:R-:W-:-:S02]  /*36b0*/  ISETP.GT.U32.AND P0, PT, R5, R64, PT ;  /* 0x000000400500720c */ /* 0x000fc40003f04070 */
[----:B------:R-:W-:Y:S01]  /*36c0*/  IABS R229, R3 ;  /* 0x0000000300e57213 */ /* 0x000fe20000000000 */
[----:B------:R-:W-:Y:S02]  /*36d0*/  IMAD.MOV R40, RZ, RZ, -R40 ;  /* 0x000000ffff287224 */ /* 0x000fe400078e0a28 */
[--C-:B------:R-:W-:Y:S01]  /*36e0*/  @!P1 IMAD.IADD R6, R6, 0x1, -R5.reuse ;  /* 0x0000000106069824 */ /* 0x100fe200078e0a05 */
[----:B------:R-:W-:Y:S01]  /*36f0*/  ISETP.GE.AND P1, PT, R226, RZ, PT ;  /* 0x000000ffe200720c */ /* 0x000fe20003f26270 */
[----:B------:R-:W-:Y:S01]  /*3700*/  @!P3 IMAD.IADD R52, R52, 0x1, -R5 ;  /* 0x000000013434b824 */ /* 0x000fe200078e0a05 */
[----:B------:R-:W-:Y:S01]  /*3710*/  ISETP.GE.AND P3, PT, R235, RZ, PT ;  /* 0x000000ffeb00720c */ /* 0x000fe20003f66270 */
[----:B------:R-:W-:Y:S01]  /*3720*/  IMAD.MOV R43, RZ, RZ, -R43 ;  /* 0x000000ffff2b7224 */ /* 0x000fe200078e0a2b */
[----:B------:R-:W-:Y:S01]  /*3730*/  IABS R235, R149 ;  /* 0x0000009500eb7213 */ /* 0x000fe20000000000 */
[----:B------:R-:W-:Y:S02]  /*3740*/  IMAD R66, R5, R40, R66 ;  /* 0x0000002805427224 */ /* 0x000fe400078e0242 */
[----:B------:R-:W-:-:S02]  /*3750*/  IMAD.MOV.U32 R62, RZ, RZ, R6 ;  /* 0x000000ffff3e7224 */ /* 0x000fc400078e0006 */
[C---:B------:R-:W-:Y:S02]  /*3760*/  IMAD R68, R5.reuse, R43, R68 ;  /* 0x0000002b05447224 */ /* 0x040fe400078e0244 */
[----:B------:R-:W-:Y:S01]  /*3770*/  @!P6 IMAD.MOV R62, RZ, RZ, -R62 ;  /* 0x000000ffff3ee224 */ /* 0x000fe200078e0a3e */
[C---:B------:R-:W-:Y:S01]  /*3780*/  ISETP.GT.U32.AND P6, PT, R5.reuse, R66, PT ;  /* 0x000000420500720c */ /* 0x040fe20003fc4070 */
[----:B------:R-:W-:Y:S01]  /*3790*/  @!P0 IMAD.IADD R64, R64, 0x1, -R5 ;  /* 0x0000000140408824 */ /* 0x000fe200078e0a05 */
[----:B------:R-:W-:Y:S01]  /*37a0*/  ISETP.GT.U32.AND P0, PT, R5, R68, PT ;  /* 0x000000440500720c */ /* 0x000fe20003f04070 */
[----:B------:R-:W-:-:S04]  /*37b0*/  IMAD.HI.U32 R40, R2, R70, RZ ;  /* 0x0000004602287227 */ /* 0x000fc800078e00ff */
[----:B------:R-:W-:Y:S01]  /*37c0*/  @!P3 IMAD.MOV R52, RZ, RZ, -R52 ;  /* 0x000000ffff34b224 */ /* 0x000fe200078e0a34 */
[----:B------:R-:W-:Y:S01]  /*37d0*/  ISETP.GE.AND P3, PT, R230, RZ, PT ;  /* 0x000000ffe600720c */ /* 0x000fe20003f66270 */
[----:B------:R-:W-:Y:S02]  /*37e0*/  IMAD.MOV R40, RZ, RZ, -R40 ;  /* 0x000000ffff287224 */ /* 0x000fe400078e0a28 */
[----:B------:R-:W-:-:S04]  /*37f0*/  IMAD.HI.U32 R6, R2, R72, RZ ;  /* 0x0000004802067227 */ /* 0x000fc800078e00ff */
[C---:B------:R-:W-:Y:S02]  /*3800*/  IMAD R70, R5.reuse, R40, R70 ;  /* 0x0000002805467224 */ /* 0x040fe400078e0246 */
[--C-:B------:R-:W-:Y:S02]  /*3810*/  @!P6 IMAD.IADD R66, R66, 0x1, -R5.reuse ;  /* 0x000000014242e824 */ /* 0x100fe400078e0a05 */
[----:B------:R-:W-:Y:S01]  /*3820*/  @!P0 IMAD.IADD R68, R68, 0x1, -R5 ;  /* 0x0000000144448824 */ /* 0x000fe200078e0a05 */
[C---:B------:R-:W-:Y:S01]  /*3830*/  ISETP.GT.U32.AND P6, PT, R5.reuse, R70, PT ;  /* 0x000000460500720c */ /* 0x040fe20003fc4070 */
[----:B------:R-:W-:Y:S01]  /*3840*/  @!P3 IMAD.MOV R58, RZ, RZ, -R58 ;  /* 0x000000ffff3ab224 */ /* 0x000fe200078e0a3a */
[----:B------:R-:W-:Y:S01]  /*3850*/  ISETP.GT.U32.AND P0, PT, R5, R66, PT ;  /* 0x000000420500720c */ /* 0x000fe20003f04070 */
[----:B------:R-:W-:Y:S01]  /*3860*/  IMAD.MOV R6, RZ, RZ, -R6 ;  /* 0x000000ffff067224 */ /* 0x000fe200078e0a06 */
[----:B------:R-:W-:Y:S01]  /*3870*/  ISETP.GE.AND P3, PT, R228, RZ, PT ;  /* 0x000000ffe400720c */ /* 0x000fe20003f66270 */
[----:B------:R-:W-:-:S04]  /*3880*/  IMAD.HI.U32 R43, R2, R74, RZ ;  /* 0x0000004a022b7227 */ /* 0x000fc800078e00ff */
[----:B------:R-:W-:Y:S01]  /*3890*/  @!P2 IMAD.MOV R64, RZ, RZ, -R64 ;  /* 0x000000ffff40a224 */ /* 0x000fe200078e0a40 */
[C---:B------:R-:W-:Y:S01]  /*38a0*/  ISETP.GT.U32.AND P2, PT, R5.reuse, R68, PT ;  /* 0x000000440500720c */ /* 0x040fe20003f44070 */
[----:B------:R-:W-:Y:S02]  /*38b0*/  IMAD R72, R5, R6, R72 ;  /* 0x0000000605487224 */ /* 0x000fe400078e0248 */
[----:B------:R-:W-:-:S04]  /*38c0*/  IMAD.HI.U32 R40, R2, R76, RZ ;  /* 0x0000004c02287227 */ /* 0x000fc800078e00ff */
[----:B------:R-:W-:Y:S02]  /*38d0*/  IMAD.MOV R43, RZ, RZ, -R43 ;  /* 0x000000ffff2b7224 */ /* 0x000fe400078e0a2b */
[----:B------:R-:W-:Y:S02]  /*38e0*/  IMAD.MOV R40, RZ, RZ, -R40 ;  /* 0x000000ffff287224 */ /* 0x000fe400078e0a28 */
[C---:B------:R-:W-:Y:S02]  /*38f0*/  IMAD R74, R5.reuse, R43, R74 ;  /* 0x0000002b054a7224 */ /* 0x040fe400078e024a */
[--C-:B------:R-:W-:Y:S02]  /*3900*/  @!P6 IMAD.IADD R70, R70, 0x1, -R5.reuse ;  /* 0x000000014646e824 */ /* 0x100fe400078e0a05 */
[----:B------:R-:W-:Y:S01]  /*3910*/  @!P0 IMAD.IADD R66, R66, 0x1, -R5 ;  /* 0x0000000142428824 */ /* 0x000fe200078e0a05 */
[C---:B------:R-:W-:Y:S01]  /*3920*/  ISETP.GT.U32.AND P0, PT, R5.reuse, R72, PT ;  /* 0x000000480500720c */ /* 0x040fe20003f04070 */
[C---:B------:R-:W-:Y:S01]  /*3930*/  IMAD R76, R5.reuse, R40, R76 ;  /* 0x00000028054c7224 */ /* 0x040fe200078e024c */
[C---:B------:R-:W-:Y:S01]  /*3940*/  ISETP.GT.U32.AND P6, PT, R5.reuse, R70, PT ;  /* 0x000000460500720c */ /* 0x040fe20003fc4070 */
[----:B------:R-:W-:Y:S01]  /*3950*/  @!P3 IMAD.MOV R66, RZ, RZ, -R66 ;  /* 0x000000ffff42b224 */ /* 0x000fe200078e0a42 */
[----:B------:R-:W-:Y:S01]  /*3960*/  ISETP.GT.U32.AND P3, PT, R5, R74, PT ;  /* 0x0000004a0500720c */ /* 0x000fe20003f64070 */
[----:B------:R-:W-:-:S04]  /*3970*/  IMAD.HI.U32 R6, R2, R78, RZ ;  /* 0x0000004e02067227 */ /* 0x000fc800078e00ff */
[----:B------:R-:W-:Y:S01]  /*3980*/  @!P2 IMAD.IADD R68, R68, 0x1, -R5 ;  /* 0x000000014444a824 */ /* 0x000fe200078e0a05 */
[----:B------:R-:W-:Y:S01]  /*3990*/  ISETP.GT.U32.AND P2, PT, R5, R76, PT ;  /* 0x0000004c0500720c */ /* 0x000fe20003f44070 */
[----:B------:R-:W-:Y:S02]  /*39a0*/  IMAD.MOV R6, RZ, RZ, -R6 ;  /* 0x000000ffff067224 */ /* 0x000fe400078e0a06 */
[----:B------:R-:W-:-:S04]  /*39b0*/  IMAD.HI.U32 R43, R2, R80, RZ ;  /* 0x00000050022b7227 */ /* 0x000fc800078e00ff */
[----:B------:R-:W-:Y:S02]  /*39c0*/  IMAD R78, R5, R6, R78 ;  /* 0x00000006054e7224 */ /* 0x000fe400078e024e */
[----:B------:R-:W-:Y:S02]  /*39d0*/  IMAD.MOV R43, RZ, RZ, -R43 ;  /* 0x000000ffff2b7224 */ /* 0x000fe400078e0a2b */
[--C-:B------:R-:W-:Y:S01]  /*39e0*/  @!P0 IMAD.IADD R72, R72, 0x1, -R5.reuse ;  /* 0x0000000148488824 */ /* 0x100fe200078e0a05 */
[----:B------:R-:W-:Y:S01]  /*39f0*/  ISETP.GE.AND P0, PT, R225, RZ, PT ;  /* 0x000000ffe100720c */ /* 0x000fe20003f06270 */
[--C-:B------:R-:W-:Y:S01]  /*3a00*/  @!P6 IMAD.IADD R70, R70, 0x1, -R5.reuse ;  /* 0x000000014646e824 */ /* 0x100fe200078e0a05 */
[C---:B------:R-:W-:Y:S01]  /*3a10*/  ISETP.GT.U32.AND P6, PT, R5.reuse, R78, PT ;  /* 0x0000004e0500720c */ /* 0x040fe20003fc4070 */
[C---:B------:R-:W-:Y:S01]  /*3a20*/  IMAD R80, R5.reuse, R43, R80 ;  /* 0x0000002b05507224 */ /* 0x040fe200078e0250 */
[----:B------:R-:W-:Y:S01]  /*3a30*/  IABS R225, R10 ;  /* 0x0000000a00e17213 */ /* 0x000fe20000000000 */
        /* <DEDUP_REMOVED lines=21> */
[----:B------:R-:W-:Y:S01]  /*3b90*/  IMAD.HI.U32 R40, R2, R86, RZ ;  /* 0x0000005602287227 */ /* 0x000fe200078e00ff */
[----:B------:R-:W-:-:S02]  /*3ba0*/  IABS R221, R12 ;  /* 0x0000000c00dd7213 */ /* 0x000fc40000000000 */
[----:B------:R-:W-:Y:S01]  /*3bb0*/  IABS R223, R11 ;  /* 0x0000000b00df7213 */ /* 0x000fe20000000000 */
[----:B------:R-:W-:Y:S01]  /*3bc0*/  @!P5 IMAD.MOV R72, RZ, RZ, -R72 ;  /* 0x000000ffff48d224 */ /* 0x000fe200078e0a48 */
[----:B------:R-:W-:Y:S01]  /*3bd0*/  ISETP.GT.U32.AND P5, PT, R5, R80, PT ;  /* 0x000000500500720c */ /* 0x000fe20003fa4070 */
[----:B------:R-:W-:Y:S02]  /*3be0*/  IMAD.MOV R43, RZ, RZ, -R40 ;  /* 0x000000ffff2b7224 */ /* 0x000fe400078e0a28 */
[----:B------:R-:W-:-:S04]  /*3bf0*/  IMAD.HI.U32 R40, R2, R6, RZ ;  /* 0x0000000602287227 */ /* 0x000fc800078e00ff */
[--C-:B------:R-:W-:Y:S01]  /*3c00*/  @!P6 IMAD.IADD R76, R76, 0x1, -R5.reuse ;  /* 0x000000014c4ce824 */ /* 0x100fe200078e0a05 */
[C---:B------:R-:W-:Y:S01]  /*3c10*/  ISETP.GT.U32.AND P6, PT, R5.reuse, R84, PT ;  /* 0x000000540500720c */ /* 0x040fe20003fc4070 */
[----:B------:R-:W-:Y:S01]  /*3c20*/  @!P3 IMAD.IADD R82, R82, 0x1, -R5 ;  /* 0x000000015252b824 */ /* 0x000fe200078e0a05 */
[----:B------:R-:W-:Y:S01]  /*3c30*/  ISETP.GE.AND P3, PT, R224, RZ, PT ;  /* 0x000000ffe000720c */ /* 0x000fe20003f66270 */
[C---:B------:R-:W-:Y:S01]  /*3c40*/  IMAD R86, R5.reuse, R43, R86 ;  /* 0x0000002b05567224 */ /* 0x040fe200078e0256 */
[----:B------:R-:W-:Y:S01]  /*3c50*/  IABS R43, R220 ;  /* 0x000000dc002b7213 */ /* 0x000fe20000000000 */
[----:B------:R-:W-:Y:S02]  /*3c60*/  IMAD.MOV R40, RZ, RZ, -R40 ;  /* 0x000000ffff287224 */ /* 0x000fe400078e0a28 */
        /* <DEDUP_REMOVED lines=14> */
[C---:B------:R-:W-:Y:S01]  /*3d50*/  IMAD R90, R5.reuse, R40, R43 ;  /* 0x00000028055a7224 */ /* 0x040fe200078e022b */
        /* <DEDUP_REMOVED lines=9> */
[----:B------:R-:W-:-:S04]  /*3df0*/  IMAD.HI.U32 R40, R2, R92, RZ ;  /* 0x0000005c02287227 */ /* 0x000fc800078e00ff */
        /* <DEDUP_REMOVED lines=9> */
[----:B------:R-:W-:-:S03]  /*3e90*/  ISETP.GT.U32.AND P0, PT, R5, R90, PT ;  /* 0x0000005a0500720c */ /* 0x000fc60003f04070 */
        /* <DEDUP_REMOVED lines=47> */
[C---:B------:R-:W-:Y:S02]  /*4190*/  IMAD R104, R5.reuse, R6, R104 ;  /* 0x0000000605687224 */ /* 0x040fe400078e0268 */
[----:B------:R-:W-:Y:S02]  /*41a0*/  IMAD.MOV R43, RZ, RZ, -R43 ;  /* 0x000000ffff2b7224 */ /* 0x000fe400078e0a2b */
[--C-:B------:R-:W-:Y:S01]  /*41b0*/  @!P0 IMAD.IADD R98, R98, 0x1, -R5.reuse ;  /* 0x0000000162628824 */ /* 0x100fe200078e0a05 */
[----:B------:R-:W-:Y:S01]  /*41c0*/  ISETP.GE.AND P0, PT, R212, RZ, PT ;  /* 0x000000ffd400720c */ /* 0x000fe20003f06270 */
[----:B------:R-:W-:Y:S01]  /*41d0*/  @!P6 IMAD.IADD R96, R96, 0x1, -R5 ;  /* 0x000000016060e824 */ /* 0x000fe200078e0a05 */
        /* <DEDUP_REMOVED lines=15> */
[----:B------:R-:W-:Y:S01]  /*42d0*/  @!P4 IMAD.IADD R98, R98, 0x1, -R5 ;  /* 0x000000016262c824 */ /* 0x000fe200078e0a05 */
        /* <DEDUP_REMOVED lines=69> */
[----:B------:R-:W-:Y:S01]  /*4730*/  ISETP.GT.U32.AND P6, PT, R5, R117, PT ;  /* 0x000000750500720c */ /* 0x000fe20003fc4070 */
[----:B------:R-:W-:Y:S01]  /*4740*/  @!P0 IMAD.IADD R115, R115, 0x1, -R5 ;  /* 0x0000000173738824 */ /* 0x000fe200078e0a05 */
[----:B------:R-:W-:Y:S01]  /*4750*/  ISETP.GT.U32.AND P0, PT, R5, R119, PT ;  /* 0x000000770500720c */ /* 0x000fe20003f04070 */
[----:B------:R-:W-:-:S04]  /*4760*/  IMAD.HI.U32 R40, R2, R121, RZ ;  /* 0x0000007902287227 */ /* 0x000fc800078e00ff */
[----:B------:R-:W-:Y:S01]  /*4770*/  @!P5 IMAD.MOV R104, RZ, RZ, -R104 ;  /* 0x000000ffff68d224 */ /* 0x000fe200078e0a68 */
[----:B------:R-:W-:Y:S01]  /*4780*/  ISETP.GE.AND P5, PT, R204, RZ, PT ;  /* 0x000000ffcc00720c */ /* 0x000fe20003fa6270 */
[----:B------:R-:W-:Y:S02]  /*4790*/  IMAD.MOV R40, RZ, RZ, -R40 ;  /* 0x000000ffff287224 */ /* 0x000fe400078e0a28 */
[----:B------:R-:W-:-:S04]  /*47a0*/  IMAD.HI.U32 R6, R2, R123, RZ ;  /* 0x0000007b02067227 */ /* 0x000fc800078e00ff */
[----:B------:R-:W-:Y:S02]  /*47b0*/  IMAD R121, R5, R40, R121 ;  /* 0x0000002805797224 */ /* 0x000fe400078e0279 */
        /* <DEDUP_REMOVED lines=14> */
[----:B------:R-:W-:Y:S02]  /*48a0*/  IMAD R125, R5, R43, R125 ;  /* 0x0000002b057d7224 */ /* 0x000fe400078e027d */
        /* <DEDUP_REMOVED lines=16> */
[----:B------:R-:W-:Y:S01]  /*49b0*/  @!P6 IMAD.IADD R121, R121, 0x1, -R5 ;  /* 0x000000017979e824 */ /* 0x000fe200078e0a05 */
[C---:B------:R-:W-:Y:S01]  /*49c0*/  ISETP.GT.U32.AND P6, PT, R5.reuse, R129, PT ;  /* 0x000000810500720c */ /* 0x040fe20003fc4070 */
[----:B------:R-:W-:Y:S01]  /*49d0*/  IMAD R131, R5, R43, R131 ;  /* 0x0000002b05837224 */ /* 0x000fe200078e0283 */
        /* <DEDUP_REMOVED lines=10> */
[----:B------:R-:W-:Y:S02]  /*4a80*/  IMAD R133, R5, R40, R133 ;  /* 0x0000002805857224 */ /* 0x000fe400078e0285 */
[----:B------:R-:W-:Y:S02]  /*4a90*/  IMAD.MOV R6, RZ, RZ, -R6 ;  /* 0x000000ffff067224 */ /* 0x000fe400078e0a06 */
[--C-:B------:R-:W-:Y:S01]  /*4aa0*/  @!P6 IMAD.IADD R129, R129, 0x1, -R5.reuse ;  /* 0x000000018181e824 */ /* 0x100fe200078e0a05 */
[----:B------:R-:W-:Y:S01]  /*4ab0*/  ISETP.GT.U32.AND P6, PT, R5, R127, PT ;  /* 0x0000007f0500720c */ /* 0x000fe20003fc4070 */
        /* <DEDUP_REMOVED lines=47> */
[----:B------:R-:W-:-:S03]  /*4db0*/  IABS R192, R128 ;  /* 0x0000008000c07213 */ /* 0x000fc60000000000 */
        /* <DEDUP_REMOVED lines=17> */
[C---:B------:R-:W-:Y:S01]  /*4ed0*/  IMAD R142, R5.reuse, R40, R142 ;  /* 0x00000028058e7224 */ /* 0x040fe200078e028e */
[----:B------:R-:W-:Y:S01]  /*4ee0*/  IABS R40, R152 ;  /* 0x0000009800287213 */ /* 0x000fe20000000000 */
[----:B------:R-:W-:Y:S01]  /*4ef0*/  IMAD.MOV.U32 R138, RZ, RZ, R6 ;  /* 0x000000ffff8a7224 */ /* 0x000fe200078e0006 */
[----:B------:R-:W-:Y:S01]  /*4f00*/  IABS R6, R154 ;  /* 0x0000009a00067213 */ /* 0x000fe20000000000 */
[----:B------:R-:W-:-:S02]  /*4f10*/  IMAD R144, R5, R43, R144 ;  /* 0x0000002b05907224 */ /* 0x000fc400078e0290 */
[----:B------:R-:W-:Y:S01]  /*4f20*/  @!P6 IMAD.MOV R138, RZ, RZ, -R138 ;  /* 0x000000ffff8ae224 */ /* 0x000fe200078e0a8a */
[----:B------:R-:W-:Y:S01]  /*4f30*/  ISETP.GT.U32.AND P6, PT, R5, R142, PT ;  /* 0x0000008e0500720c */ /* 0x000fe20003fc4070 */
[----:B------:R-:W-:-:S04]  /*4f40*/  IMAD.HI.U32 R45, R2, R146, RZ ;  /* 0x00000092022d7227 */ /* 0x000fc800078e00ff */
[----:B------:R-:W-:Y:S01]  /*4f50*/  @!P0 IMAD.IADD R140, R140, 0x1, -R5 ;  /* 0x000000018c8c8824 */ /* 0x000fe200078e0a05 */
[----:B------:R-:W-:Y:S01]  /*4f60*/  ISETP.GT.U32.AND P0, PT, R5, R144, PT ;  /* 0x000000900500720c */ /* 0x000fe20003f04070 */
[----:B------:R-:W-:Y:S02]  /*4f70*/  IMAD.MOV R45, RZ, RZ, -R45 ;  /* 0x000000ffff2d7224 */ /* 0x000fe400078e0a2d */
[----:B------:R-:W-:Y:S01]  /*4f80*/  @!P3 IMAD.MOV R129, RZ, RZ, -R129 ;  /* 0x000000ffff81b224 */ /* 0x000fe200078e0a81 */
[----:B------:R-:W-:Y:S01]  /*4f90*/  ISETP.GE.AND P3, PT, R191, RZ, PT ;  /* 0x000000ffbf00720c */ /* 0x000fe20003f66270 */
[C---:B------:R-:W-:Y:S02]  /*4fa0*/  IMAD R146, R5.reuse, R45, R146 ;  /* 0x0000002d05927224 */ /* 0x040fe400078e0292 */
[----:B------:R-:W-:Y:S02]  /*4fb0*/  @!P6 IMAD.IADD R142, R142, 0x1, -R5 ;  /* 0x000000018e8ee824 */ /* 0x000fe400078e0a05 */
[----:B------:R-:W-:Y:S01]  /*4fc0*/  IMAD.HI.U32 R43, R2, R148, RZ ;  /* 0x00000094022b7227 */ /* 0x000fe200078e00ff */
[----:B------:R-:W-:-:S03]  /*4fd0*/  ISETP.GT.U32.AND P6, PT, R5, R146, PT ;  /* 0x000000920500720c */ /* 0x000fc60003fc4070 */
[----:B------:R-:W-:Y:S01]  /*4fe0*/  @!P0 IMAD.IADD R144, R144, 0x1, -R5 ;  /* 0x0000000190908824 */ /* 0x000fe200078e0a05 */
[----:B------:R-:W-:Y:S01]  /*4ff0*/  ISETP.GT.U32.AND P0, PT, R5, R142, PT ;  /* 0x0000008e0500720c */ /* 0x000fe20003f04070 */
[----:B------:R-:W-:Y:S02]  /*5000*/  IMAD.MOV R43, RZ, RZ, -R43 ;  /* 0x000000ffff2b7224 */ /* 0x000fe400078e0a2b */
[----:B------:R-:W-:Y:S01]  /*5010*/  @!P3 IMAD.MOV R135, RZ, RZ, -R135 ;  /* 0x000000ffff87b224 */ /* 0x000fe200078e0a87 */
[----:B------:R-:W-:Y:S01]  /*5020*/  ISETP.GE.AND P3, PT, R189, RZ, PT ;  /* 0x000000ffbd00720c */ /* 0x000fe20003f66270 */
[----:B------:R-:W-:-:S04]  /*5030*/  IMAD.HI.U32 R47, R2, R150, RZ ;  /* 0x00000096022f7227 */ /* 0x000fc800078e00ff */
[----:B------:R-:W-:Y:S01]  /*5040*/  @!P2 IMAD.MOV R140, RZ, RZ, -R140 ;  /* 0x000000ffff8ca224 */ /* 0x000fe200078e0a8c */
[C---:B------:R-:W-:Y:S01]  /*5050*/  ISETP.GT.U32.AND P2, PT, R5.reuse, R144, PT ;  /* 0x000000900500720c */ /* 0x040fe20003f44070 */
[----:B------:R-:W-:Y:S02]  /*5060*/  IMAD R148, R5, R43, R148 ;  /* 0x0000002b05947224 */ /* 0x000fe400078e0294 */
[----:B------:R-:W-:-:S04]  /*5070*/  IMAD.HI.U32 R45, R2, R40, RZ ;  /* 0x00000028022d7227 */ /* 0x000fc800078e00ff */
[----:B------:R-:W-:Y:S02]  /*5080*/  IMAD.MOV R47, RZ, RZ, -R47 ;  /* 0x000000ffff2f7224 */ /* 0x000fe400078e0a2f */
[----:B------:R-:W-:Y:S02]  /*5090*/  @!P6 IMAD.IADD R146, R146, 0x1, -R5 ;  /* 0x000000019292e824 */ /* 0x000fe400078e0a05 */
[----:B------:R-:W-:Y:S02]  /*50a0*/  IMAD.MOV R45, RZ, RZ, -R45 ;  /* 0x000000ffff2d7224 */ /* 0x000fe400078e0a2d */
[C---:B------:R-:W-:Y:S01]  /*50b0*/  IMAD R150, R5.reuse, R47, R150 ;  /* 0x0000002f05967224 */ /* 0x040fe200078e0296 */
[C---:B------:R-:W-:Y:S01]  /*50c0*/  ISETP.GT.U32.AND P6, PT, R5.reuse, R146, PT ;  /* 0x000000920500720c */ /* 0x040fe20003fc4070 */
[----:B------:R-:W-:Y:S01]  /*50d0*/  @!P0 IMAD.IADD R142, R142, 0x1, -R5 ;  /* 0x000000018e8e8824 */ /* 0x000fe200078e0a05 */
[----:B------:R-:W-:Y:S01]  /*50e0*/  ISETP.GT.U32.AND P0, PT, R5, R148, PT ;  /* 0x000000940500720c */ /* 0x000fe20003f04070 */
[----:B------:R-:W-:-:S04]  /*50f0*/  IMAD.HI.U32 R43, R2, R6, RZ ;  /* 0x00000006022b7227 */ /* 0x000fc800078e00ff */
[C---:B------:R-:W-:Y:S02]  /*5100*/  IMAD R40, R5.reuse, R45, R40 ;  /* 0x0000002d05287224 */ /* 0x040fe400078e0228 */
[----:B------:R-:W-:Y:S01]  /*5110*/  @!P3 IMAD.MOV R142, RZ, RZ, -R142 ;  /* 0x000000ffff8eb224 */ /* 0x000fe200078e0a8e */
[----:B------:R-:W-:Y:S01]  /*5120*/  ISETP.GT.U32.AND P3, PT, R5, R150, PT ;  /* 0x000000960500720c */ /* 0x000fe20003f64070 */
[----:B------:R-:W-:Y:S02]  /*5130*/  IMAD.MOV R43, RZ, RZ, -R43 ;  /* 0x000000ffff2b7224 */ /* 0x000fe400078e0a2b */
[----:B------:R-:W-:-:S04]  /*5140*/  IMAD.HI.U32 R47, R2, R156, RZ ;  /* 0x0000009c022f7227 */ /* 0x000fc800078e00ff */
[----:B------:R-:W-:Y:S01]  /*5150*/  @!P2 IMAD.IADD R144, R144, 0x1, -R5 ;  /* 0x000000019090a824 */ /* 0x000fe200078e0a05 */
[C---:B------:R-:W-:Y:S01]  /*5160*/  ISETP.GT.U32.AND P2, PT, R5.reuse, R40, PT ;  /* 0x000000280500720c */ /* 0x040fe20003f44070 */
[C---:B------:R-:W-:Y:S02]  /*5170*/  IMAD R6, R5.reuse, R43, R6 ;  /* 0x0000002b05067224 */ /* 0x040fe400078e0206 */
[----:B------:R-:W-:Y:S02]  /*5180*/  IMAD.MOV R47, RZ, RZ, -R47 ;  /* 0x000000ffff2f7224 */ /* 0x000fe400078e0a2f */
[--C-:B------:R-:W-:Y:S01]  /*5190*/  @!P6 IMAD.IADD R146, R146, 0x1, -R5.reuse ;  /* 0x000000019292e824 */ /* 0x100fe200078e0a05 */
[C---:B------:R-:W-:Y:S01]  /*51a0*/  ISETP.GT.U32.AND P6, PT, R5.reuse, R6, PT ;  /* 0x000000060500720c */ /* 0x040fe20003fc4070 */
[----:B------:R-:W-:Y:S01]  /*51b0*/  @!P0 IMAD.IADD R148, R148, 0x1, -R5 ;  /* 0x0000000194948824 */ /* 0x000fe200078e0a05 */
[----:B------:R-:W-:Y:S01]  /*51c0*/  ISETP.GE.AND P0, PT, R186, RZ, PT ;  /* 0x000000ffba00720c */ /* 0x000fe20003f06270 */
[----:B------:R-:W-:-:S02]  /*51d0*/  IMAD R156, R5, R47, R156 ;  /* 0x0000002f059c7224 */ /* 0x000fc400078e029c */
[----:B------:R-:W-:Y:S01]  /*51e0*/  @!P3 IMAD.IADD R150, R150, 0x1, -R5 ;  /* 0x000000019696b824 */ /* 0x000fe200078e0a05 */
[----:B------:R-:W-:Y:S01]  /*51f0*/  ISETP.GT.U32.AND P3, PT, R5, R148, PT ;  /* 0x000000940500720c */ /* 0x000fe20003f64070 */
[----:B------:R-:W-:-:S04]  /*5200*/  IMAD.HI.U32 R45, R2, R158, RZ ;  /* 0x0000009e022d7227 */ /* 0x000fc800078e00ff */
[----:B------:R-:W-:Y:S01]  /*5210*/  @!P1 IMAD.MOV R146, RZ, RZ, -R146 ;  /* 0x000000ffff929224 */ /* 0x000fe200078e0a92 */
[C---:B------:R-:W-:Y:S01]  /*5220*/  ISETP.GT.U32.AND P1, PT, R5.reuse, R156, PT ;  /* 0x0000009c0500720c */ /* 0x040fe20003f24070 */
[----:B------:R-:W-:Y:S01]  /*5230*/  @!P2 IMAD.IADD R40, R40, 0x1, -R5 ;  /* 0x000000012828a824 */ /* 0x000fe200078e0a05 */
[----:B------:R-:W-:Y:S01]  /*5240*/  ISETP.GT.U32.AND P2, PT, R5, R150, PT ;  /* 0x000000960500720c */ /* 0x000fe20003f44070 */
[----:B------:R-:W-:Y:S02]  /*5250*/  IMAD.MOV R45, RZ, RZ, -R45 ;  /* 0x000000ffff2d7224 */ /* 0x000fe400078e0a2d */
[----:B------:R-:W-:-:S04]  /*5260*/  IMAD.HI.U32 R43, R2, R160, RZ ;  /* 0x000000a0022b7227 */ /* 0x000fc800078e00ff */
[C---:B------:R-:W-:Y:S02]  /*5270*/  IMAD R158, R5.reuse, R45, R158 ;  /* 0x0000002d059e7224 */ /* 0x040fe400078e029e */
[----:B------:R-:W-:Y:S01]  /*5280*/  @!P6 IMAD.IADD R6, R6, 0x1, -R5 ;  /* 0x000000010606e824 */ /* 0x000fe200078e0a05 */
[C---:B------:R-:W-:Y:S01]  /*5290*/  ISETP.GT.U32.AND P6, PT, R5.reuse, R40, PT ;  /* 0x000000280500720c */ /* 0x040fe20003fc4070 */
[----:B------:R-:W-:Y:S02]  /*52a0*/  IMAD.MOV R43, RZ, RZ, -R43 ;  /* 0x000000ffff2b7224 */ /* 0x000fe400078e0a2b */
[--C-:B------:R-:W-:Y:S01]  /*52b0*/  @!P3 IMAD.IADD R148, R148, 0x1, -R5.reuse ;  /* 0x000000019494b824 */ /* 0x100fe200078e0a05 */
[C---:B------:R-:W-:Y:S01]  /*52c0*/  ISETP.GT.U32.AND P3, PT, R5.reuse, R158, PT ;  /* 0x0000009e0500720c */ /* 0x040fe20003f64070 */
[----:B------:R-:W-:Y:S01]  /*52d0*/  IMAD R160, R5, R43, R160 ;  /* 0x0000002b05a07224 */ /* 0x000fe200078e02a0 */
[----:B------:R-:W-:Y:S01]  /*52e0*/  IABS R43, R182 ;  /* 0x000000b6002b7213 */ /* 0x000fe20000000000 */
[----:B------:R-:W-:Y:S01]  /*52f0*/  @!P1 IMAD.IADD R156, R156, 0x1, -R5 ;  /* 0x000000019c9c9824 */ /* 0x000fe200078e0a05 */
[----:B------:R-:W-:Y:S01]  /*5300*/  ISETP.GE.AND P1, PT, R184, RZ, PT ;  /* 0x000000ffb800720c */ /* 0x000fe20003f26270 */
[----:B------:R-:W-:-:S04]  /*5310*/  IMAD.HI.U32 R45, R2, R162, RZ ;  /* 0x000000a2022d7227 */ /* 0x000fc800078e00ff */
[----:B------:R-:W-:Y:S01]  /*5320*/  @!P2 IMAD.IADD R150, R150, 0x1, -R5 ;  /* 0x000000019696a824 */ /* 0x000fe200078e0a05 */
[----:B------:R-:W-:Y:S01]  /*5330*/  ISETP.GE.AND P2, PT, R152, RZ, PT ;  /* 0x000000ff9800720c */ /* 0x000fe20003f46270 */
[----:B------:R-:W-:Y:S01]  /*5340*/  @!P4 IMAD.MOV R144, RZ, RZ, -R144 ;  /* 0x000000ffff90c224 */ /* 0x000fe200078e0a90 */
[C---:B------:R-:W-:Y:S01]  /*5350*/  ISETP.GT.U32.AND P4, PT, R5.reuse, R6, PT ;  /* 0x000000060500720c */ /* 0x040fe20003f84070 */
[----:B------:R-:W-:Y:S01]  /*5360*/  @!P5 IMAD.MOV R148, RZ, RZ, -R148 ;  /* 0x000000ffff94d224 */ /* 0x000fe200078e0a94 */
[----:B------:R-:W-:Y:S01]  /*5370*/  ISETP.GT.U32.AND P5, PT, R5, R156, PT ;  /* 0x0000009c0500720c */ /* 0x000fe20003fa4070 */
[----:B------:R-:W-:Y:S02]  /*5380*/  IMAD.MOV R47, RZ, RZ, -R45 ;  /* 0x000000ffff2f7224 */ /* 0x000fe400078e0a2d */
[----:B------:R-:W-:-:S04]  /*5390*/  IMAD.HI.U32 R45, R2, R43, RZ ;  /* 0x0000002b022d7227 */ /* 0x000fc800078e00ff */
[----:B------:R-:W-:Y:S01]  /*53a0*/  @!P6 IMAD.IADD R40, R40, 0x1, -R5 ;  /* 0x000000012828e824 */ /* 0x000fe200078e0a05 */
[----:B------:R-:W-:Y:S01]  /*53b0*/  ISETP.GT.U32.AND P6, PT, R5, R160, PT ;  /* 0x000000a00500720c */ /* 0x000fe20003fc4070 */
[----:B------:R-:W-:Y:S02]  /*53c0*/  IMAD.MOV R45, RZ, RZ, -R45 ;  /* 0x000000ffff2d7224 */ /* 0x000fe400078e0a2d */
[----:B------:R-:W-:Y:S01]  /*53d0*/  @!P3 IMAD.IADD R158, R158, 0x1, -R5 ;  /* 0x000000019e9eb824 */ /* 0x000fe200078e0a05 */
[----:B------:R-:W-:Y:S01]  /*53e0*/  ISETP.GE.AND P3, PT, R185, RZ, PT ;  /* 0x000000ffb900720c */ /* 0x000fe20003f66270 */
[C---:B------:R-:W-:Y:S01]  /*53f0*/  IMAD R162, R5.reuse, R47, R162 ;  /* 0x0000002f05a27224 */ /* 0x040fe200078e02a2 */
[----:B------:R-:W-:Y:S01]  /*5400*/  IABS R185, R153 ;  /* 0x0000009900b97213 */ /* 0x000fe20000000000 */
[----:B------:R-:W-:Y:S01]  /*5410*/  IMAD.MOV.U32 R152, RZ, RZ, R40 ;  /* 0x000000ffff987224 */ /* 0x000fe200078e0028 */
[----:B------:R-:W-:Y:S01]  /*5420*/  IABS R40, R183 ;  /* 0x000000b700287213 */ /* 0x000fe20000000000 */
[C---:B------:R-:W-:Y:S01]  /*5430*/  IMAD R43, R5.reuse, R45, R43 ;  /* 0x0000002d052b7224 */ /* 0x040fe200078e022b */
[----:B------:R-:W-:Y:S01]  /*5440*/  IABS R45, R167 ;  /* 0x000000a7002d7213 */ /* 0x000fe20000000000 */
[----:B------:R-:W-:Y:S01]  /*5450*/  @!P0 IMAD.MOV R150, RZ, RZ, -R150 ;  /* 0x000000ffff968224 */ /* 0x000fe200078e0a96 */
[C---:B------:R-:W-:Y:S01]  /*5460*/  ISETP.GT.U32.AND P0, PT, R5.reuse, R158, PT ;  /* 0x0000009e0500720c */ /* 0x040fe20003f04070 */
[----:B------:R-:W-:Y:S01]  /*5470*/  @!P2 IMAD.MOV R152, RZ, RZ, -R152 ;  /* 0x000000ffff98a224 */ /* 0x000fe200078e0a98 */
[C---:B------:R-:W-:Y:S01]  /*5480*/  ISETP.GT.U32.AND P2, PT, R5.reuse, R162, PT ;  /* 0x000000a20500720c */ /* 0x040fe20003f44070 */
[--C-:B------:R-:W-:Y:S01]  /*5490*/  @!P4 IMAD.IADD R6, R6, 0x1, -R5.reuse ;  /* 0x000000010606c824 */ /* 0x100fe200078e0a05 */
[----:B------:R-:W-:Y:S01]  /*54a0*/  ISETP.GE.AND P4, PT, R154, RZ, PT ;  /* 0x000000ff9a00720c */ /* 0x000fe20003f86270 */
[----:B------:R-:W-:Y:S01]  /*54b0*/  @!P5 IMAD.IADD R156, R156, 0x1, -R5 ;  /* 0x000000019c9cd824 */ /* 0x000fe200078e0a05 */
[----:B------:R-:W-:Y:S01]  /*54c0*/  ISETP.GT.U32.AND P5, PT, R5, R43, PT ;  /* 0x0000002b0500720c */ /* 0x000fe20003fa4070 */
[----:B------:R-:W-:-:S02]  /*54d0*/  IMAD.MOV.U32 R154, RZ, RZ, R6 ;  /* 0x000000ffff9a7224 */ /* 0x000fc400078e0006 */
[----:B------:R-:W-:-:S04]  /*54e0*/  IMAD.HI.U32 R6, R2, R40, RZ ;  /* 0x0000002802067227 */ /* 0x000fc800078e00ff */
[--C-:B------:R-:W-:Y:S02]  /*54f0*/  @!P6 IMAD.IADD R160, R160, 0x1, -R5.reuse ;  /* 0x00000001a0a0e824 */ /* 0x100fe400078e0a05 */
[----:B------:R-:W-:Y:S02]  /*5500*/  IMAD.MOV R6, RZ, RZ, -R6 ;  /* 0x000000ffff067224 */ /* 0x000fe400078e0a06 */
[--C-:B------:R-:W-:Y:S01]  /*5510*/  @!P0 IMAD.IADD R158, R158, 0x1, -R5.reuse ;  /* 0x000000019e9e8824 */ /* 0x100fe200078e0a05 */
[----:B------:R-:W-:Y:S01]  /*5520*/  ISETP.GT.U32.AND P6, PT, R5, R160, PT ;  /* 0x000000a00500720c */ /* 0x000fe20003fc4070 */
[--C-:B------:R-:W-:Y:S01]  /*5530*/  @!P2 IMAD.IADD R162, R162, 0x1, -R5.reuse ;  /* 0x00000001a2a2a824 */ /* 0x100fe200078e0a05 */
[----:B------:R-:W-:Y:S01]  /*5540*/  ISETP.GE.AND P0, PT, R181, RZ, PT ;  /* 0x000000ffb500720c */ /* 0x000fe20003f06270 */
[----:B------:R-:W-:Y:S01]  /*5550*/  IMAD R6, R5, R6, R40 ;  /* 0x0000000605067224 */ /* 0x000fe200078e0228 */
[----:B------:R-:W-:Y:S01]  /*5560*/  ISETP.GE.AND P2, PT, R183, RZ, PT ;  /* 0x000000ffb700720c */ /* 0x000fe20003f46270 */
[--C-:B------:R-:W-:Y:S01]  /*5570*/  @!P5 IMAD.IADD R43, R43, 0x1, -R5.reuse ;  /* 0x000000012b2bd824 */ /* 0x100fe200078e0a05 */
[C---:B------:R-:W-:Y:S01]  /*5580*/  ISETP.GT.U32.AND P5, PT, R5.reuse, R162, PT ;  /* 0x000000a20500720c */ /* 0x040fe20003fa4070 */
[----:B------:R-:W-:Y:S01]  /*5590*/  @!P3 IMAD.MOV R158, RZ, RZ, -R158 ;  /* 0x000000ffff9eb224 */ /* 0x000fe200078e0a9e */
[C---:B------:R-:W-:Y:S01]  /*55a0*/  ISETP.GT.U32.AND P3, PT, R5.reuse, R6, PT ;  /* 0x000000060500720c */ /* 0x040fe20003f64070 */
[----:B------:R-:W-:Y:S01]  /*55b0*/  @!P1 IMAD.MOV R156, RZ, RZ, -R156 ;  /* 0x000000ffff9c9224 */ /* 0x000fe200078e0a9c */
[----:B------:R-:W-:Y:S01]  /*55c0*/  ISETP.GT.U32.AND P1, PT, R5, R43, PT ;  /* 0x0000002b0500720c */ /* 0x000fe20003f24070 */
[----:B------:R-:W-:Y:S01]  /*55d0*/  @!P4 IMAD.MOV R154, RZ, RZ, -R154 ;  /* 0x000000ffff9ac224 */ /* 0x000fe200078e0a9a */
[----:B------:R-:W-:Y:S01]  /*55e0*/  ISETP.GE.AND P4, PT, R180, RZ, PT ;  /* 0x000000ffb400720c */ /* 0x000fe20003f86270 */
[----:B------:R-:W-:Y:S01]  /*55f0*/  @!P6 IMAD.IADD R160, R160, 0x1, -R5 ;  /* 0x00000001a0a0e824 */ /* 0x000fe200078e0a05 */
[----:B------:R-:W-:Y:S01]  /*5600*/  ISETP.GE.AND P6, PT, R182, RZ, PT ;  /* 0x000000ffb600720c */ /* 0x000fe20003fc6270 */
[----:B------:R-:W-:Y:S01]  /*5610*/  IMAD.HI.U32 R40, R2, R45, RZ ;  /* 0x0000002d02287227 */ /* 0x000fe200078e00ff */
[----:B------:R-:W-:-:S02]  /*5620*/  IABS R183, R173 ;  /* 0x000000ad00b77213 */ /* 0x000fc40000000000 */
[----:B------:R-:W-:Y:S01]  /*5630*/  IABS R181, R172 ;  /* 0x000000ac00b57213 */ /* 0x000fe20000000000 */
[--C-:B------:R-:W-:Y:S01]  /*5640*/  @!P5 IMAD.IADD R162, R162, 0x1, -R5.reuse ;  /* 0x00000001a2a2d824 */ /* 0x100fe200078e0a05 */
[----:B------:R-:W-:Y:S01]  /*5650*/  ISETP.GE.AND P5, PT, R175, RZ, PT ;  /* 0x000000ffaf00720c */ /* 0x000fe20003fa6270 */
[--C-:B------:R-:W-:Y:S01]  /*5660*/  @!P3 IMAD.IADD R6, R6, 0x1, -R5.reuse ;  /* 0x000000010606b824 */ /* 0x100fe200078e0a05 */
[----:B------:R-:W-:Y:S01]  /*5670*/  ISETP.GE.AND P3, PT, R166, RZ, PT ;  /* 0x000000ffa600720c */ /* 0x000fe20003f66270 */
[----:B------:R-:W-:Y:S01]  /*5680*/  IMAD.MOV R40, RZ, RZ, -R40 ;  /* 0x000000ffff287224 */ /* 0x000fe200078e0a28 */
[----:B------:R-:W-:Y:S01]  /*5690*/  IABS R175, R174 ;  /* 0x000000ae00af7213 */ /* 0x000fe20000000000 */
[----:B------:R-:W-:Y:S01]  /*56a0*/  @!P1 IMAD.IADD R43, R43, 0x1, -R5 ;  /* 0x000000012b2b9824 */ /* 0x000fe200078e0a05 */
[----:B------:R-:W-:Y:S01]  /*56b0*/  ISETP.GE.AND P1, PT, R164, RZ, PT ;  /* 0x000000ffa400720c */ /* 0x000fe20003f26270 */
[----:B------:R-:W-:Y:S01]  /*56c0*/  @!P4 IMAD.MOV R160, RZ, RZ, -R160 ;  /* 0x000000ffffa0c224 */ /* 0x000fe200078e0aa0 */
[----:B------:R-:W-:Y:S01]  /*56d0*/  ISETP.GE.AND P4, PT, R167, RZ, PT ;  /* 0x000000ffa700720c */ /* 0x000fe20003f86270 */
[----:B------:R-:W-:Y:S01]  /*56e0*/  @!P0 IMAD.MOV R162, RZ, RZ, -R162 ;  /* 0x000000ffffa28224 */ /* 0x000fe200078e0aa2 */
[----:B------:R-:W-:Y:S01]  /*56f0*/  ISETP.GT.U32.AND P0, PT, R5, R6, PT ;  /* 0x000000060500720c */ /* 0x000fe20003f04070 */
[----:B------:R-:W-:-:S04]  /*5700*/  IMAD.HI.U32 R47, R2, R169, RZ ;  /* 0x000000a9022f7227 */ /* 0x000fc800078e00ff */
[C---:B------:R-:W-:Y:S01]  /*5710*/  IMAD R167, R5.reuse, R40, R45 ;  /* 0x0000002805a77224 */ /* 0x040fe200078e022d */
[----:B------:R-:W-:Y:S01]  /*5720*/  IABS R40, R166 ;  /* 0x000000a600287213 */ /* 0x000fe20000000000 */
[----:B------:R-:W-:Y:S02]  /*5730*/  IMAD.MOV.U32 R164, RZ, RZ, R43 ;  /* 0x000000ffffa47224 */ /* 0x000fe400078e002b */
[----:B------:R-:W-:Y:S02]  /*5740*/  IMAD.MOV R47, RZ, RZ, -R47 ;  /* 0x000000ffff2f7224 */ /* 0x000fe400078e0a2f */
[----:B------:R-:W-:Y:S01]  /*5750*/  @!P6 IMAD.MOV R164, RZ, RZ, -R164 ;  /* 0x000000ffffa4e224 */ /* 0x000fe200078e0aa4 */
[----:B------:R-:W-:Y:S01]  /*5760*/  ISETP.GT.U32.AND P6, PT, R5, R167, PT ;  /* 0x000000a70500720c */ /* 0x000fe20003fc4070 */
[----:B------:R-:W-:-:S04]  /*5770*/  IMAD.HI.U32 R45, R2, R171, RZ ;  /* 0x000000ab022d7227 */ /* 0x000fc800078e00ff */
[C---:B------:R-:W-:Y:S02]  /*5780*/  IMAD R169, R5.reuse, R47, R169 ;  /* 0x0000002f05a97224 */ /* 0x040fe400078e02a9 */
[----:B------:R-:W-:Y:S02]  /*5790*/  IMAD.MOV R45, RZ, RZ, -R45 ;  /* 0x000000ffff2d7224 */ /* 0x000fe400078e0a2d */
[----:B------:R-:W-:Y:S01]  /*57a0*/  @!P0 IMAD.IADD R6, R6, 0x1, -R5 ;  /* 0x0000000106068824 */ /* 0x000fe200078e0a05 */
[C---:B------:R-:W-:Y:S01]  /*57b0*/  ISETP.GT.U32.AND P0, PT, R5.reuse, R169, PT ;  /* 0x000000a90500720c */ /* 0x040fe20003f04070 */
[----:B------:R-:W-:Y:S02]  /*57c0*/  IMAD R171, R5, R45, R171 ;  /* 0x0000002d05ab7224 */ /* 0x000fe400078e02ab */
[----:B------:R-:W-:Y:S02]  /*57d0*/  @!P6 IMAD.IADD R167, R167, 0x1, -R5 ;  /* 0x00000001a7a7e824 */ /* 0x000fe400078e0a05 */
[----:B------:R-:W-:Y:S01]  /*57e0*/  IMAD.HI.U32 R43, R2, R40, RZ ;  /* 0x00000028022b7227 */ /* 0x000fe200078e00ff */
[----:B------:R-:W-:-:S03]  /*57f0*/  ISETP.GT.U32.AND P6, PT, R5, R171, PT ;  /* 0x000000ab0500720c */ /* 0x000fc60003fc4070 */
[----:B------:R-:W-:Y:S02]  /*5800*/  IMAD.MOV.U32 R166, RZ, RZ, R6 ;  /* 0x000000ffffa67224 */ /* 0x000fe400078e0006 */
[----:B------:R-:W-:Y:S02]  /*5810*/  IMAD.MOV R43, RZ, RZ, -R43 ;  /* 0x000000ffff2b7224 */ /* 0x000fe400078e0a2b */
[----:B------:R-:W-:Y:S01]  /*5820*/  @!P0 IMAD.IADD R169, R169, 0x1, -R5 ;  /* 0x00000001a9a98824 */ /* 0x000fe200078e0a05 */
[----:B------:R-:W-:Y:S01]  /*5830*/  ISETP.GT.U32.AND P0, PT, R5, R167, PT ;  /* 0x000000a70500720c */ /* 0x000fe20003f04070 */
[----:B------:R-:W-:-:S04]  /*5840*/  IMAD.HI.U32 R47, R2, R175, RZ ;  /* 0x000000af022f7227 */ /* 0x000fc800078e00ff */
[----:B------:R-:W-:Y:S02]  /*5850*/  @!P6 IMAD.IADD R171, R171, 0x1, -R5 ;  /* 0x00000001ababe824 */ /* 0x000fe400078e0a05 */
[----:B------:R-:W-:Y:S01]  /*5860*/  @!P2 IMAD.MOV R166, RZ, RZ, -R166 ;  /* 0x000000ffffa6a224 */ /* 0x000fe200078e0aa6 */
[C---:B------:R-:W-:Y:S01]  /*5870*/  ISETP.GT.U32.AND P2, PT, R5.reuse, R169, PT ;  /* 0x000000a90500720c */ /* 0x040fe20003f44070 */
[----:B------:R-:W-:Y:S01]  /*5880*/  IMAD.HI.U32 R45, R2, R177, RZ ;  /* 0x000000b1022d7227 */ /* 0x000fe200078e00ff */
[----:B------:R-:W-:-:S03]  /*5890*/  ISETP.GT.U32.AND P6, PT, R5, R171, PT ;  /* 0x000000ab0500720c */ /* 0x000fc60003fc4070 */
[----:B------:R-:W-:Y:S02]  /*58a0*/  IMAD R40, R5, R43, R40 ;  /* 0x0000002b05287224 */ /* 0x000fe400078e0228 */
[----:B------:R-:W-:Y:S02]  /*58b0*/  IMAD.MOV R47, RZ, RZ, -R47 ;  /* 0x000000ffff2f7224 */ /* 0x000fe400078e0a2f */
[----:B------:R-:W-:-:S04]  /*58c0*/  IMAD.HI.U32 R43, R2, R179, RZ ;  /* 0x000000b3022b7227 */ /* 0x000fc800078e00ff */
[----:B------:R-:W-:Y:S02]  /*58d0*/  IMAD.MOV R45, RZ, RZ, -R45 ;  /* 0x000000ffff2d7224 */ /* 0x000fe400078e0a2d */
[----:B------:R-:W-:Y:S02]  /*58e0*/  IMAD R175, R5, R47, R175 ;  /* 0x0000002f05af7224 */ /* 0x000fe400078e02af */
[----:B------:R-:W-:Y:S01]  /*58f0*/  @!P0 IMAD.IADD R167, R167, 0x1, -R5 ;  /* 0x00000001a7a78824 */ /* 0x000fe200078e0a05 */
[C---:B------:R-:W-:Y:S01]  /*5900*/  ISETP.GT.U32.AND P0, PT, R5.reuse, R40, PT ;  /* 0x000000280500720c */ /* 0x040fe20003f04070 */
[----:B------:R-:W-:Y:S02]  /*5910*/  IMAD.MOV R43, RZ, RZ, -R43 ;  /* 0x000000ffff2b7224 */ /* 0x000fe400078e0a2b */
[C---:B------:R-:W-:Y:S02]  /*5920*/  IMAD R177, R5.reuse, R45, R177 ;  /* 0x0000002d05b17224 */ /* 0x040fe400078e02b1 */
[----:B------:R-:W-:Y:S01]  /*5930*/  @!P4 IMAD.MOV R167, RZ, RZ, -R167 ;  /* 0x000000ffffa7c224 */ /* 0x000fe200078e0aa7 */
[C---:B------:R-:W-:Y:S01]  /*5940*/  ISETP.GT.U32.AND P4, PT, R5.reuse, R175, PT ;  /* 0x000000af0500720c */ /* 0x040fe20003f84070 */
[----:B------:R-:W-:-:S02]  /*5950*/  IMAD R179, R5, R43, R179 ;  /* 0x0000002b05b37224 */ /* 0x000fc400078e02b3 */
[--C-:B------:R-:W-:Y:S01]  /*5960*/  @!P2 IMAD.IADD R169, R169, 0x1, -R5.reuse ;  /* 0x00000001a9a9a824 */ /* 0x100fe200078e0a05 */
[----:B------:R-:W-:Y:S01]  /*5970*/  ISETP.GT.U32.AND P2, PT, R5, R177, PT ;  /* 0x000000b10500720c */ /* 0x000fe20003f44070 */
[--C-:B------:R-:W-:Y:S01]  /*5980*/  @!P6 IMAD.IADD R171, R171, 0x1, -R5.reuse ;  /* 0x00000001ababe824 */ /* 0x100fe200078e0a05 */
[----:B------:R-:W-:Y:S01]  /*5990*/  ISETP.GT.U32.AND P6, PT, R5, R179, PT ;  /* 0x000000b30500720c */ /* 0x000fe20003fc4070 */
[----:B------:R-:W-:Y:S01]  /*59a0*/  @!P0 IMAD.IADD R40, R40, 0x1, -R5 ;  /* 0x0000000128288824 */ /* 0x000fe200078e0a05 */
[----:B------:R-:W-:Y:S01]  /*59b0*/  ISETP.GE.AND P0, PT, R174, RZ, PT ;  /* 0x000000ffae00720c */ /* 0x000fe20003f06270 */
[----:B------:R-:W-:-:S04]  /*59c0*/  IMAD.HI.U32 R43, R2, R183, RZ ;  /* 0x000000b7022b7227 */ /* 0x000fc800078e00ff */
[----:B------:R-:W-:Y:S01]  /*59d0*/  @!P4 IMAD.IADD R175, R175, 0x1, -R5 ;  /* 0x00000001afafc824 */ /* 0x000fe200078e0a05 */
[----:B------:R-:W-:Y:S01]  /*59e0*/  ISETP.GT.U32.AND P4, PT, R5, R40, PT ;  /* 0x000000280500720c */ /* 0x000fe20003f84070 */
[----:B------:R-:W-:-:S04]  /*59f0*/  IMAD.HI.U32 R45, R2, R181, RZ ;  /* 0x000000b5022d7227 */ /* 0x000fc800078e00ff */
[----:B------:R-:W-:Y:S01]  /*5a00*/  @!P2 IMAD.IADD R177, R177, 0x1, -R5 ;  /* 0x00000001b1b1a824 */ /* 0x000fe200078e0a05 */
[----:B------:R-:W-:Y:S01]  /*5a10*/  ISETP.GT.U32.AND P2, PT, R5, R175, PT ;  /* 0x000000af0500720c */ /* 0x000fe20003f44070 */
[----:B------:R-:W-:Y:S02]  /*5a20*/  IMAD.MOV R43, RZ, RZ, -R43 ;  /* 0x000000ffff2b7224 */ /* 0x000fe400078e0a2b */
[----:B------:R-:W-:Y:S01]  /*5a30*/  @!P6 IMAD.IADD R179, R179, 0x1, -R5 ;  /* 0x00000001b3b3e824 */ /* 0x000fe200078e0a05 */
[----:B------:R-:W-:Y:S01]  /*5a40*/  ISETP.GT.U32.AND P6, PT, R5, R177, PT ;  /* 0x000000b10500720c */ /* 0x000fe20003fc4070 */
[----:B------:R-:W-:-:S04]  /*5a50*/  IMAD.HI.U32 R6, R2, R185, RZ ;  /* 0x000000b902067227 */ /* 0x000fc800078e00ff */
[----:B------:R-:W-:Y:S02]  /*5a60*/  IMAD.MOV R45, RZ, RZ, -R45 ;  /* 0x000000ffff2d7224 */ /* 0x000fe400078e0a2d */
[C---:B------:R-:W-:Y:S02]  /*5a70*/  IMAD R183, R5.reuse, R43, R183 ;  /* 0x0000002b05b77224 */ /* 0x040fe400078e02b7 */
[----:B------:R-:W-:Y:S02]  /*5a80*/  IMAD.MOV R6, RZ, RZ, -R6 ;  /* 0x000000ffff067224 */ /* 0x000fe400078e0a06 */
[C---:B------:R-:W-:Y:S02]  /*5a90*/  IMAD R181, R5.reuse, R45, R181 ;  /* 0x0000002d05b57224 */ /* 0x040fe400078e02b5 */
[----:B------:R-:W-:Y:S01]  /*5aa0*/  @!P4 IMAD.IADD R40, R40, 0x1, -R5 ;  /* 0x000000012828c824 */ /* 0x000fe200078e0a05 */
[C---:B------:R-:W-:Y:S01]  /*5ab0*/  ISETP.GT.U32.AND P4, PT, R5.reuse, R183, PT ;  /* 0x000000b70500720c */ /* 0x040fe20003f84070 */
[C---:B------:R-:W-:Y:S01]  /*5ac0*/  IMAD R185, R5.reuse, R6, R185 ;  /* 0x0000000605b97224 */ /* 0x040fe200078e02b9 */
[----:B------:R-:W-:Y:S01]  /*5ad0*/  IABS R6, R36 ;  /* 0x0000002400067213 */ /* 0x000fe20000000000 */
[----:B------:R-:W-:Y:S01]  /*5ae0*/  @!P1 IMAD.MOV R171, RZ, RZ, -R171 ;  /* 0x000000ffffab9224 */ /* 0x000fe200078e0aab */
[----:B------:R-:W-:Y:S01]  /*5af0*/  ISETP.GT.U32.AND P1, PT, R5, R181, PT ;  /* 0x000000b50500720c */ /* 0x000fe20003f24070 */
[----:B------:R-:W-:Y:S01]  /*5b00*/  @!P6 IMAD.IADD R177, R177, 0x1, -R5 ;  /* 0x00000001b1b1e824 */ /* 0x000fe200078e0a05 */
[----:B------:R-:W-:Y:S01]  /*5b10*/  ISETP.GT.U32.AND P6, PT, R5, R185, PT ;  /* 0x000000b90500720c */ /* 0x000fe20003fc4070 */
[----:B------:R-:W-:-:S04]  /*5b20*/  IMAD.HI.U32 R43, R2, R187, RZ ;  /* 0x000000bb022b7227 */ /* 0x000fc800078e00ff */
[--C-:B------:R-:W-:Y:S01]  /*5b30*/  @!P2 IMAD.IADD R175, R175, 0x1, -R5.reuse ;  /* 0x00000001afafa824 */ /* 0x100fe200078e0a05 */
[----:B------:R-:W-:Y:S01]  /*5b40*/  ISETP.GE.AND P2, PT, R155, RZ, PT ;  /* 0x000000ff9b00720c */ /* 0x000fe20003f46270 */
[--C-:B------:R-:W-:Y:S01]  /*5b50*/  @!P4 IMAD.IADD R183, R183, 0x1, -R5.reuse ;  /* 0x00000001b7b7c824 */ /* 0x100fe200078e0a05 */
[----:B------:R-:W-:Y:S01]  /*5b60*/  ISETP.GE.AND P4, PT, R173, RZ, PT ;  /* 0x000000ffad00720c */ /* 0x000fe20003f86270 */
[----:B------:R-:W-:Y:S01]  /*5b70*/  IMAD.MOV.U32 R173, RZ, RZ, R40 ;  /* 0x000000ffffad7224 */ /* 0x000fe200078e0028 */
[----:B------:R-:W-:Y:S01]  /*5b80*/  IABS R40, R34 ;  /* 0x0000002200287213 */ /* 0x000fe20000000000 */
[--C-:B------:R-:W-:Y:S01]  /*5b90*/  @!P1 IMAD.IADD R181, R181, 0x1, -R5.reuse ;  /* 0x00000001b5b59824 */ /* 0x100fe200078e0a05 */
[----:B------:R-:W-:Y:S01]  /*5ba0*/  ISETP.GE.AND P1, PT, R172, RZ, PT ;  /* 0x000000ffac00720c */ /* 0x000fe20003f26270 */
[----:B------:R-:W-:Y:S01]  /*5bb0*/  @!P6 IMAD.IADD R185, R185, 0x1, -R5 ;  /* 0x00000001b9b9e824 */ /* 0x000fe200078e0a05 */
[----:B------:R-:W-:Y:S01]  /*5bc0*/  IABS R155, R97 ;  /* 0x00000061009b7213 */ /* 0x000fe20000000000 */
[----:B------:R-:W-:Y:S01]  /*5bd0*/  @!P3 IMAD.MOV R173, RZ, RZ, -R173 ;  /* 0x000000ffffadb224 */ /* 0x000fe200078e0aad */
[C---:B------:R-:W-:Y:S01]  /*5be0*/  ISETP.GT.U32.AND P3, PT, R5.reuse, R181, PT ;  /* 0x000000b50500720c */ /* 0x040fe20003f64070 */
[----:B------:R-:W-:Y:S01]  /*5bf0*/  IMAD.MOV R45, RZ, RZ, -R43 ;  /* 0x000000ffff2d7224 */ /* 0x000fe200078e0a2b */
[----:B------:R-:W-:Y:S01]  /*5c00*/  ISETP.GT.U32.AND P6, PT, R5, R185, PT ;  /* 0x000000b90500720c */ /* 0x000fe20003fc4070 */
[----:B------:R-:W-:-:S04]  /*5c10*/  IMAD.HI.U32 R43, R2, R6, RZ ;  /* 0x00000006022b7227 */ /* 0x000fc800078e00ff */
[----:B------:R-:W-:Y:S02]  /*5c20*/  IMAD.MOV R43, RZ, RZ, -R43 ;  /* 0x000000ffff2b7224 */ /* 0x000fe400078e0a2b */
[C---:B------:R-:W-:Y:S02]  /*5c30*/  IMAD R187, R5.reuse, R45, R187 ;  /* 0x0000002d05bb7224 */ /* 0x040fe400078e02bb */
[C---:B------:R-:W-:Y:S02]  /*5c40*/  IMAD R6, R5.reuse, R43, R6 ;  /* 0x0000002b05067224 */ /* 0x040fe400078e0206 */
[----:B------:R-:W-:Y:S01]  /*5c50*/  @!P0 IMAD.MOV R175, RZ, RZ, -R175 ;  /* 0x000000ffffaf8224 */ /* 0x000fe200078e0aaf */
[C---:B------:R-:W-:Y:S01]  /*5c60*/  ISETP.GT.U32.AND P0, PT, R5.reuse, R183, PT ;  /* 0x000000b70500720c */ /* 0x040fe20003f04070 */
[----:B------:R-:W-:Y:S01]  /*5c70*/  @!P2 IMAD.MOV R177, RZ, RZ, -R177 ;  /* 0x000000ffffb1a224 */ /* 0x000fe200078e0ab1 */
[----:B------:R-:W-:Y:S01]  /*5c80*/  ISETP.GT.U32.AND P2, PT, R5, R187, PT ;  /* 0x000000bb0500720c */ /* 0x000fe20003f44070 */
[--C-:B------:R-:W-:Y:S01]  /*5c90*/  @!P3 IMAD.IADD R181, R181, 0x1, -R5.reuse ;  /* 0x00000001b5b5b824 */ /* 0x100fe200078e0a05 */
[----:B------:R-:W-:Y:S01]  /*5ca0*/  ISETP.GT.U32.AND P3, PT, R5, R6, PT ;  /* 0x000000060500720c */ /* 0x000fe20003f64070 */
[----:B------:R-:W-:Y:S01]  /*5cb0*/  @!P6 IMAD.IADD R185, R185, 0x1, -R5 ;  /* 0x00000001b9b9e824 */ /* 0x000fe200078e0a05 */
[----:B------:R-:W-:Y:S01]  /*5cc0*/  ISETP.GE.AND P6, PT, R36, RZ, PT ;  /* 0x000000ff2400720c */ /* 0x000fe20003fc6270 */
[----:B------:R-:W-:-:S04]  /*5cd0*/  IMAD.HI.U32 R36, R2, R40, RZ ;  /* 0x0000002802247227 */ /* 0x000fc800078e00ff */
[----:B------:R-:W-:Y:S02]  /*5ce0*/  IMAD.MOV R36, RZ, RZ, -R36 ;  /* 0x000000ffff247224 */ /* 0x000fe400078e0a24 */
[--C-:B------:R-:W-:Y:S01]  /*5cf0*/  @!P0 IMAD.IADD R183, R183, 0x1, -R5.reuse ;  /* 0x00000001b7b78824 */ /* 0x100fe200078e0a05 */
[----:B------:R-:W-:Y:S01]  /*5d00*/  ISETP.GE.AND P0, PT, R38, RZ, PT ;  /* 0x000000ff2600720c */ /* 0x000fe20003f06270 */
[--C-:B------:R-:W-:Y:S01]  /*5d10*/  @!P2 IMAD.IADD R187, R187, 0x1, -R5.reuse ;  /* 0x00000001bbbba824 */ /* 0x100fe200078e0a05 */
[----:B------:R-:W-:Y:S01]  /*5d20*/  ISETP.GE.AND P2, PT, R34, RZ, PT ;  /* 0x000000ff2200720c */ /* 0x000fe20003f46270 */
[----:B------:R-:W-:Y:S02]  /*5d30*/  @!P3 IMAD.IADD R6, R6, 0x1, -R5 ;  /* 0x000000010606b824 */ /* 0x000fe400078e0a05 */
[C---:B------:R-:W-:Y:S01]  /*5d40*/  IMAD R191, R5.reuse, R36, R40 ;  /* 0x0000002405bf7224 */ /* 0x040fe200078e0228 */
[C---:B------:R-:W-:Y:S01]  /*5d50*/  ISETP.GT.U32.AND P3, PT, R5.reuse, R187, PT ;  /* 0x000000bb0500720c */ /* 0x040fe20003f64070 */
[----:B------:R-:W-:Y:S01]  /*5d60*/  @!P1 IMAD.MOV R181, RZ, RZ, -R181 ;  /* 0x000000ffffb59224 */ /* 0x000fe200078e0ab5 */
[C---:B------:R-:W-:Y:S01]  /*5d70*/  ISETP.GT.U32.AND P1, PT, R5.reuse, R6, PT ;  /* 0x000000060500720c */ /* 0x040fe20003f24070 */
[----:B------:R-:W-:Y:S01]  /*5d80*/  @!P4 IMAD.MOV R183, RZ, RZ, -R183 ;  /* 0x000000ffffb7c224 */ /* 0x000fe200078e0ab7 */
[----:B------:R-:W-:Y:S01]  /*5d90*/  ISETP.GT.U32.AND P4, PT, R5, R191, PT ;  /* 0x000000bf0500720c */ /* 0x000fe20003f84070 */
[----:B------:R-:W-:-:S04]  /*5da0*/  IMAD.HI.U32 R34, R2, R193, RZ ;  /* 0x000000c102227227 */ /* 0x000fc800078e00ff */
[----:B------:R-:W-:Y:S02]  /*5db0*/  IMAD.MOV R34, RZ, RZ, -R34 ;  /* 0x000000ffff227224 */ /* 0x000fe400078e0a22 */
[----:B------:R-:W-:Y:S01]  /*5dc0*/  @!P5 IMAD.MOV R169, RZ, RZ, -R169 ;  /* 0x000000ffffa9d224 */ /* 0x000fe200078e0aa9 */
[----:B------:R-:W-:Y:S01]  /*5dd0*/  ISETP.GT.U32.AND P5, PT, R5, R179, PT ;  /* 0x000000b30500720c */ /* 0x000fe20003fa4070 */
[--C-:B------:R-:W-:Y:S01]  /*5de0*/  @!P3 IMAD.IADD R187, R187, 0x1, -R5.reuse ;  /* 0x00000001bbbbb824 */ /* 0x100fe200078e0a05 */
[----:B------:R-:W-:Y:S01]  /*5df0*/  ISETP.GE.AND P3, PT, R30, RZ, PT ;  /* 0x000000ff1e00720c */ /* 0x000fe20003f66270 */
[--C-:B------:R-:W-:Y:S01]  /*5e00*/  @!P1 IMAD.IADD R6, R6, 0x1, -R5.reuse ;  /* 0x0000000106069824 */ /* 0x100fe200078e0a05 */
[----:B------:R-:W-:Y:S01]  /*5e10*/  ISETP.GE.AND P1, PT, R26, RZ, PT ;  /* 0x000000ff1a00720c */ /* 0x000fe20003f26270 */
[----:B------:R-:W-:Y:S01]  /*5e20*/  @!P4 IMAD.IADD R191, R191, 0x1, -R5 ;  /* 0x00000001bfbfc824 */ /* 0x000fe200078e0a05 */
[----:B------:R-:W-:Y:S01]  /*5e30*/  ISETP.GE.AND P4, PT, R28, RZ, PT ;  /* 0x000000ff1c00720c */ /* 0x000fe20003f86270 */
[----:B------:R-:W-:-:S02]  /*5e40*/  IMAD R193, R5, R34, R193 ;  /* 0x0000002205c17224 */ /* 0x000fc400078e02c1 */
[----:B------:R-:W-:Y:S01]  /*5e50*/  @!P0 IMAD.MOV R187, RZ, RZ, -R187 ;  /* 0x000000ffffbb8224 */ /* 0x000fe200078e0abb */
[----:B------:R-:W-:Y:S01]  /*5e60*/  ISETP.GT.U32.AND P0, PT, R5, R191, PT ;  /* 0x000000bf0500720c */ /* 0x000fe20003f04070 */
[----:B------:R-:W-:Y:S02]  /*5e70*/  IMAD.MOV.U32 R189, RZ, RZ, R6 ;  /* 0x000000ffffbd7224 */ /* 0x000fe400078e0006 */
[----:B------:R-:W-:-:S04]  /*5e80*/  IMAD.HI.U32 R36, R2, R195, RZ ;  /* 0x000000c302247227 */ /* 0x000fc800078e00ff */
[----:B------:R-:W-:Y:S01]  /*5e90*/  @!P6 IMAD.MOV R189, RZ, RZ, -R189 ;  /* 0x000000ffffbde224 */ /* 0x000fe200078e0abd */
        /* <DEDUP_REMOVED lines=9> */
[----:B------:R-:W-:Y:S02]  /*5f30*/  IMAD R197, R5, R26, R197 ;  /* 0x0000001a05c57224 */ /* 0x000fe400078e02c5 */
[----:B------:R-:W-:-:S02]  /*5f40*/  @!P6 IMAD.IADD R193, R193, 0x1, -R5 ;  /* 0x00000001c1c1e824 */ /* 0x000fc400078e0a05 */
[----:B------:R-:W-:Y:S01]  /*5f50*/  IMAD.HI.U32 R6, R2, R199, RZ ;  /* 0x000000c702067227 */ /* 0x000fe200078e00ff */
[----:B------:R-:W-:-:S03]  /*5f60*/  ISETP.GT.U32.AND P6, PT, R5, R197, PT ;  /* 0x000000c50500720c */ /* 0x000fc60003fc4070 */
[----:B------:R-:W-:Y:S02]  /*5f70*/  @!P2 IMAD.MOV R191, RZ, RZ, -R191 ;  /* 0x000000ffffbfa224 */ /* 0x000fe400078e0abf */
[----:B------:R-:W-:Y:S01]  /*5f80*/  @!P5 IMAD.MOV R179, RZ, RZ, -R179 ;  /* 0x000000ffffb3d224 */ /* 0x000fe200078e0ab3 */
[----:B------:R-:W-:Y:S01]  /*5f90*/  ISETP.GE.AND P5, PT, R153, RZ, PT ;  /* 0x000000ff9900720c */ /* 0x000fe20003fa6270 */
[----:B------:R-:W-:Y:S01]  /*5fa0*/  @!P0 IMAD.IADD R195, R195, 0x1, -R5 ;  /* 0x00000001c3c38824 */ /* 0x000fe200078e0a05 */
[C---:B------:R-:W-:Y:S01]  /*5fb0*/  ISETP.GT.U32.AND P0, PT, R5.reuse, R193, PT ;  /* 0x000000c10500720c */ /* 0x040fe20003f04070 */
[----:B------:R-:W-:Y:S01]  /*5fc0*/  IMAD.MOV R6, RZ, RZ, -R6 ;  /* 0x000000ffff067224 */ /* 0x000fe200078e0a06 */
[----:B------:R-:W-:Y:S01]  /*5fd0*/  IABS R153, R132 ;  /* 0x0000008400997213 */ /* 0x000fe20000000000 */
[----:B------:R-:W-:Y:S01]  /*5fe0*/  IMAD.HI.U32 R26, R2, R203, RZ ;  /* 0x000000cb021a7227 */ /* 0x000fe200078e00ff */
[----:B------:R-:W-:-:S03]  /*5ff0*/  ISETP.GT.U32.AND P2, PT, R5, R195, PT ;  /* 0x000000c30500720c */ /* 0x000fc60003f44070 */
[----:B------:R-:W-:Y:S02]  /*6000*/  @!P6 IMAD.IADD R197, R197, 0x1, -R5 ;  /* 0x00000001c5c5e824 */ /* 0x000fe400078e0a05 */
[C---:B------:R-:W-:Y:S02]  /*6010*/  IMAD R199, R5.reuse, R6, R199 ;  /* 0x0000000605c77224 */ /* 0x040fe400078e02c7 */
[----:B------:R-:W-:Y:S01]  /*6020*/  IMAD.HI.U32 R6, R2, R205, RZ ;  /* 0x000000cd02067227 */ /* 0x000fe200078e00ff */
[----:B------:R-:W-:-:S03]  /*6030*/  ISETP.GT.U32.AND P6, PT, R5, R197, PT ;  /* 0x000000c50500720c */ /* 0x000fc60003fc4070 */
[----:B------:R-:W-:Y:S02]  /*6040*/  IMAD.MOV R26, RZ, RZ, -R26 ;  /* 0x000000ffff1a7224 */ /* 0x000fe400078e0a1a */
[----:B------:R-:W-:Y:S01]  /*6050*/  @!P5 IMAD.MOV R185, RZ, RZ, -R185 ;  /* 0x000000ffffb9d224 */ /* 0x000fe200078e0ab9 */
[----:B------:R-:W-:Y:S01]  /*6060*/  ISETP.GE.AND P5, PT, R32, RZ, PT ;  /* 0x000000ff2000720c */ /* 0x000fe20003fa6270 */
[----:B------:R-:W-:-:S04]  /*6070*/  IMAD.HI.U32 R28, R2, R201, RZ ;  /* 0x000000c9021c7227 */ /* 0x000fc800078e00ff */
[----:B------:R-:W-:Y:S02]  /*6080*/  IMAD.MOV R6, RZ, RZ, -R6 ;  /* 0x000000ffff067224 */ /* 0x000fe400078e0a06 */
[C---:B------:R-:W-:Y:S02]  /*6090*/  IMAD R203, R5.reuse, R26, R203 ;  /* 0x0000001a05cb7224 */ /* 0x040fe400078e02cb */
[----:B------:R-:W-:Y:S02]  /*60a0*/  IMAD.MOV R28, RZ, RZ, -R28 ;  /* 0x000000ffff1c7224 */ /* 0x000fe400078e0a1c */
[----:B------:R-:W-:Y:S02]  /*60b0*/  IMAD R205, R5, R6, R205 ;  /* 0x0000000605cd7224 */ /* 0x000fe400078e02cd */
[----:B------:R-:W-:Y:S01]  /*60c0*/  @!P2 IMAD.IADD R195, R195, 0x1, -R5 ;  /* 0x00000001c3c3a824 */ /* 0x000fe200078e0a05 */
[C---:B------:R-:W-:Y:S01]  /*60d0*/  ISETP.GT.U32.AND P2, PT, R5.reuse, R203, PT ;  /* 0x000000cb0500720c */ /* 0x040fe20003f44070 */
[----:B------:R-:W-:-:S02]  /*60e0*/  IMAD R201, R5, R28, R201 ;  /* 0x0000001c05c97224 */ /* 0x000fc400078e02c9 */
[--C-:B------:R-:W-:Y:S01]  /*60f0*/  @!P0 IMAD.IADD R193, R193, 0x1, -R5.reuse ;  /* 0x00000001c1c18824 */ /* 0x100fe200078e0a05 */
[----:B------:R-:W-:Y:S01]  /*6100*/  ISETP.GT.U32.AND P0, PT, R5, R199, PT ;  /* 0x000000c70500720c */ /* 0x000fe20003f04070 */
[----:B------:R-:W-:Y:S01]  /*6110*/  @!P6 IMAD.IADD R197, R197, 0x1, -R5 ;  /* 0x00000001c5c5e824 */ /* 0x000fe200078e0a05 */
[C---:B------:R-:W-:Y:S01]  /*6120*/  ISETP.GT.U32.AND P6, PT, R5.reuse, R205, PT ;  /* 0x000000cd0500720c */ /* 0x040fe20003fc4070 */
[----:B------:R-:W-:Y:S01]  /*6130*/  @!P5 IMAD.MOV R193, RZ, RZ, -R193 ;  /* 0x000000ffffc1d224 */ /* 0x000fe200078e0ac1 */
[----:B------:R-:W-:Y:S01]  /*6140*/  ISETP.GT.U32.AND P5, PT, R5, R201, PT ;  /* 0x000000c90500720c */ /* 0x000fe20003fa4070 */
[----:B------:R-:W-:-:S04]  /*6150*/  IMAD.HI.U32 R28, R2, R207, RZ ;  /* 0x000000cf021c7227 */ /* 0x000fc800078e00ff */
[----:B------:R-:W-:Y:S02]  /*6160*/  @!P2 IMAD.IADD R203, R203, 0x1, -R5 ;  /* 0x00000001cbcba824 */ /* 0x000fe400078e0a05 */
[----:B------:R-:W-:Y:S02]  /*6170*/  IMAD.MOV R28, RZ, RZ, -R28 ;  /* 0x000000ffff1c7224 */ /* 0x000fe400078e0a1c */
[----:B------:R-:W-:-:S04]  /*6180*/  IMAD.HI.U32 R6, R2, R211, RZ ;  /* 0x000000d302067227 */ /* 0x000fc800078e00ff */
[--C-:B------:R-:W-:Y:S01]  /*6190*/  @!P6 IMAD.IADD R205, R205, 0x1, -R5.reuse ;  /* 0x00000001cdcde824 */ /* 0x100fe200078e0a05 */
[----:B------:R-:W-:Y:S01]  /*61a0*/  ISETP.GT.U32.AND P6, PT, R5, R203, PT ;  /* 0x000000cb0500720c */ /* 0x000fe20003fc4070 */
[--C-:B------:R-:W-:Y:S02]  /*61b0*/  @!P5 IMAD.IADD R201, R201, 0x1, -R5.reuse ;  /* 0x00000001c9c9d824 */ /* 0x100fe400078e0a05 */
[----:B------:R-:W-:Y:S01]  /*61c0*/  @!P0 IMAD.IADD R199, R199, 0x1, -R5 ;  /* 0x00000001c7c78824 */ /* 0x000fe200078e0a05 */
[----:B------:R-:W-:Y:S01]  /*61d0*/  ISETP.GE.AND P0, PT, R24, RZ, PT ;  /* 0x000000ff1800720c */ /* 0x000fe20003f06270 */
[C---:B------:R-:W-:Y:S01]  /*61e0*/  IMAD R207, R5.reuse, R28, R207 ;  /* 0x0000001c05cf7224 */ /* 0x040fe200078e02cf */
[C---:B------:R-:W-:Y:S01]  /*61f0*/  ISETP.GT.U32.AND P2, PT, R5.reuse, R201, PT ;  /* 0x000000c90500720c */ /* 0x040fe20003f44070 */
[----:B------:R-:W-:Y:S01]  /*6200*/  IMAD.MOV R6, RZ, RZ, -R6 ;  /* 0x000000ffff067224 */ /* 0x000fe200078e0a06 */
[C---:B------:R-:W-:Y:S01]  /*6210*/  ISETP.GT.U32.AND P5, PT, R5.reuse, R199, PT ;  /* 0x000000c70500720c */ /* 0x040fe20003fa4070 */
[----:B------:R-:W-:Y:S01]  /*6220*/  @!P1 IMAD.MOV R197, RZ, RZ, -R197 ;  /* 0x000000ffffc59224 */ /* 0x000fe200078e0ac5 */
[C---:B------:R-:W-:Y:S01]  /*6230*/  ISETP.GT.U32.AND P1, PT, R5.reuse, R207, PT ;  /* 0x000000cf0500720c */ /* 0x040fe20003f24070 */
[C---:B------:R-:W-:Y:S01]  /*6240*/  IMAD R211, R5.reuse, R6, R211 ;  /* 0x0000000605d37224 */ /* 0x040fe200078e02d3 */
[----:B------:R-:W-:Y:S01]  /*6250*/  IABS R6, R15 ;  /* 0x0000000f00067213 */ /* 0x000fe20000000000 */
[----:B------:R-:W-:Y:S01]  /*6260*/  @!P3 IMAD.MOV R195, RZ, RZ, -R195 ;  /* 0x000000ffffc3b224 */ /* 0x000fe200078e0ac3 */
[----:B------:R-:W-:Y:S01]  /*6270*/  ISETP.GT.U32.AND P3, PT, R5, R205, PT ;  /* 0x000000cd0500720c */ /* 0x000fe20003f64070 */
[----:B------:R-:W-:-:S04]  /*6280*/  IMAD.HI.U32 R26, R2, R209, RZ ;  /* 0x000000d1021a7227 */ /* 0x000fc800078e00ff */
[--C-:B------:R-:W-:Y:S01]  /*6290*/  @!P6 IMAD.IADD R203, R203, 0x1, -R5.reuse ;  /* 0x00000001cbcbe824 */ /* 0x100fe200078e0a05 */
[----:B------:R-:W-:Y:S01]  /*62a0*/  ISETP.GT.U32.AND P6, PT, R5, R211, PT ;  /* 0x000000d30500720c */ /* 0x000fe20003fc4070 */
[----:B------:R-:W-:Y:S02]  /*62b0*/  IMAD.MOV R26, RZ, RZ, -R26 ;  /* 0x000000ffff1a7224 */ /* 0x000fe400078e0a1a */
[----:B------:R-:W-:Y:S01]  /*62c0*/  @!P2 IMAD.IADD R201, R201, 0x1, -R5 ;  /* 0x00000001c9c9a824 */ /* 0x000fe200078e0a05 */
[----:B------:R-:W-:Y:S01]  /*62d0*/  ISETP.GE.AND P2, PT, R18, RZ, PT ;  /* 0x000000ff1200720c */ /* 0x000fe20003f46270 */
[----:B------:R-:W-:Y:S02]  /*62e0*/  IMAD R209, R5, R26, R209 ;  /* 0x0000001a05d17224 */ /* 0x000fe400078e02d1 */
[--C-:B------:R-:W-:Y:S02]  /*62f0*/  @!P5 IMAD.IADD R199, R199, 0x1, -R5.reuse ;  /* 0x00000001c7c7d824 */ /* 0x100fe400078e0a05 */
[----:B------:R-:W-:Y:S01]  /*6300*/  @!P1 IMAD.IADD R207, R207, 0x1, -R5 ;  /* 0x00000001cfcf9824 */ /* 0x000fe200078e0a05 */
[----:B------:R-:W-:Y:S01]  /*6310*/  ISETP.GT.U32.AND P5, PT, R5, R209, PT ;  /* 0x000000d10500720c */ /* 0x000fe20003fa4070 */
[----:B------:R-:W-:Y:S01]  /*6320*/  IMAD.HI.U32 R18, R2, R213, RZ ;  /* 0x000000d502127227 */ /* 0x000fe200078e00ff */
[----:B------:R-:W-:-:S03]  /*6330*/  ISETP.GE.AND P1, PT, R20, RZ, PT ;  /* 0x000000ff1400720c */ /* 0x000fc60003f26270 */
[----:B------:R-:W-:Y:S01]  /*6340*/  @!P3 IMAD.IADD R205, R205, 0x1, -R5 ;  /* 0x00000001cdcdb824 */ /* 0x000fe200078e0a05 */
[----:B------:R-:W-:Y:S01]  /*6350*/  ISETP.GE.AND P3, PT, R19, RZ, PT ;  /* 0x000000ff1300720c */ /* 0x000fe20003f66270 */
[----:B------:R-:W-:Y:S01]  /*6360*/  @!P4 IMAD.MOV R199, RZ, RZ, -R199 ;  /* 0x000000ffffc7c224 */ /* 0x000fe200078e0ac7 */
[----:B------:R-:W-:Y:S01]  /*6370*/  ISETP.GT.U32.AND P4, PT, R5, R207, PT ;  /* 0x000000cf0500720c */ /* 0x000fe20003f84070 */
[----:B------:R-:W-:Y:S02]  /*6380*/  IMAD.MOV R19, RZ, RZ, -R18 ;  /* 0x000000ffff137224 */ /* 0x000fe400078e0a12 */
[----:B------:R-:W-:-:S04]  /*6390*/  IMAD.HI.U32 R18, R2, R6, RZ ;  /* 0x0000000602127227 */ /* 0x000fc800078e00ff */
[--C-:B------:R-:W-:Y:S02]  /*63a0*/  @!P6 IMAD.IADD R211, R211, 0x1, -R5.reuse ;  /* 0x00000001d3d3e824 */ /* 0x100fe400078e0a05 */
[----:B------:R-:W-:Y:S02]  /*63b0*/  IMAD.MOV R18, RZ, RZ, -R18 ;  /* 0x000000ffff127224 */ /* 0x000fe400078e0a12 */
[----:B------:R-:W-:Y:S01]  /*63c0*/  @!P5 IMAD.IADD R209, R209, 0x1, -R5 ;  /* 0x00000001d1d1d824 */ /* 0x000fe200078e0a05 */
[C---:B------:R-:W-:Y:S01]  /*63d0*/  ISETP.GT.U32.AND P6, PT, R5.reuse, R211, PT ;  /* 0x000000d30500720c */ /* 0x040fe20003fc4070 */
[C---:B------:R-:W-:Y:S01]  /*63e0*/  IMAD R6, R5.reuse, R18, R6 ;  /* 0x0000001205067224 */ /* 0x040fe200078e0206 */
[----:B------:R-:W-:Y:S01]  /*63f0*/  ISETP.GE.AND P5, PT, R22, RZ, PT ;  /* 0x000000ff1600720c */ /* 0x000fe20003fa6270 */
[----:B------:R-:W-:Y:S01]  /*6400*/  IMAD R213, R5, R19, R213 ;  /* 0x0000001305d57224 */ /* 0x000fe200078e02d5 */
[----:B------:R-:W-:Y:S01]  /*6410*/  IABS R19, R14 ;  /* 0x0000000e00137213 */ /* 0x000fe20000000000 */
[----:B------:R-:W-:Y:S01]  /*6420*/  @!P4 IMAD.IADD R207, R207, 0x1, -R5 ;  /* 0x00000001cfcfc824 */ /* 0x000fe200078e0a05 */
[C---:B------:R-:W-:Y:S01]  /*6430*/  ISETP.GT.U32.AND P4, PT, R5.reuse, R6, PT ;  /* 0x000000060500720c */ /* 0x040fe20003f84070 */
[----:B------:R-:W-:Y:S01]  /*6440*/  @!P0 IMAD.MOV R201, RZ, RZ, -R201 ;  /* 0x000000ffffc98224 */ /* 0x000fe200078e0ac9 */
[C---:B------:R-:W-:Y:S01]  /*6450*/  ISETP.GT.U32.AND P0, PT, R5.reuse, R209, PT ;  /* 0x000000d10500720c */ /* 0x040fe20003f04070 */
[----:B------:R-:W-:Y:S01]  /*6460*/  @!P2 IMAD.MOV R203, RZ, RZ, -R203 ;  /* 0x000000ffffcba224 */ /* 0x000fe200078e0acb */
[----:B------:R-:W-:Y:S01]  /*6470*/  ISETP.GT.U32.AND P2, PT, R5, R213, PT ;  /* 0x000000d50500720c */ /* 0x000fe20003f44070 */
[----:B------:R-:W-:Y:S01]  /*6480*/  @!P1 IMAD.MOV R207, RZ, RZ, -R207 ;  /* 0x000000ffffcf9224 */ /* 0x000fe200078e0acf */
[----:B------:R-:W-:Y:S01]  /*6490*/  IABS R18, R141 ;  /* 0x0000008d00127213 */ /* 0x000fe20000000000 */
[----:B------:R-:W-:Y:S01]  /*64a0*/  @!P6 IMAD.IADD R211, R211, 0x1, -R5 ;  /* 0x00000001d3d3e824 */ /* 0x000fe200078e0a05 */
[----:B------:R-:W-:Y:S01]  /*64b0*/  ISETP.GE.AND P6, PT, R15, RZ, PT ;  /* 0x000000ff0f00720c */ /* 0x000fe20003fc6270 */
[----:B------:R-:W-:Y:S01]  /*64c0*/  IMAD.HI.U32 R15, R2, R19, RZ ;  /* 0x00000013020f7227 */ /* 0x000fe200078e00ff */
[----:B------:R-:W-:-:S03]  /*64d0*/  IABS R22, R124 ;  /* 0x0000007c00167213 */ /* 0x000fc60000000000 */
        /* <DEDUP_REMOVED lines=8> */
[----:B------:R-:W-:Y:S01]  /*6560*/  @!P5 IMAD.MOV R209, RZ, RZ, -R209 ;  /* 0x000000ffffd1d224 */ /* 0x000fe200078e0ad1 */
[C---:B------:R-:W-:Y:S01]  /*6570*/  ISETP.GT.U32.AND P1, PT, R5.reuse, R213, PT ;  /* 0x000000d50500720c */ /* 0x040fe20003f24070 */
[----:B------:R-:W-:Y:S01]  /*6580*/  IMAD.HI.U32 R14, R2, R219, RZ ;  /* 0x000000db020e7227 */ /* 0x000fe200078e00ff */
[----:B------:R-:W-:-:S03]  /*6590*/  ISETP.GT.U32.AND P5, PT, R5, R217, PT ;  /* 0x000000d90500720c */ /* 0x000fc60003fa4070 */
[----:B------:R-:W-:Y:S02]  /*65a0*/  IMAD.MOV R14, RZ, RZ, -R14 ;  /* 0x000000ffff0e7224 */ /* 0x000fe400078e0a0e */
[----:B------:R-:W-:-:S04]  /*65b0*/  IMAD.HI.U32 R15, R2, R221, RZ ;  /* 0x000000dd020f7227 */ /* 0x000fc800078e00ff */
[--C-:B------:R-:W-:Y:S01]  /*65c0*/  @!P4 IMAD.IADD R6, R6, 0x1, -R5.reuse ;  /* 0x000000010606c824 */ /* 0x100fe200078e0a05 */
[----:B------:R-:W-:Y:S01]  /*65d0*/  ISETP.GE.AND P4, PT, R11, RZ, PT ;  /* 0x000000ff0b00720c */ /* 0x000fe20003f86270 */
[--C-:B------:R-:W-:Y:S01]  /*65e0*/  @!P1 IMAD.IADD R213, R213, 0x1, -R5.reuse ;  /* 0x00000001d5d59824 */ /* 0x100fe200078e0a05 */
[----:B------:R-:W-:Y:S01]  /*65f0*/  ISETP.GE.AND P1, PT, R12, RZ, PT ;  /* 0x000000ff0c00720c */ /* 0x000fe20003f26270 */
[----:B------:R-:W-:Y:S01]  /*6600*/  @!P5 IMAD.IADD R217, R217, 0x1, -R5 ;  /* 0x00000001d9d9d824 */ /* 0x000fe200078e0a05 */
[----:B------:R-:W-:Y:S01]  /*6610*/  ISETP.GE.AND P5, PT, R10, RZ, PT ;  /* 0x000000ff0a00720c */ /* 0x000fe20003fa6270 */
[C---:B------:R-:W-:Y:S02]  /*6620*/  IMAD R219, R5.reuse, R14, R219 ;  /* 0x0000000e05db7224 */ /* 0x040fe400078e02db */
[----:B------:R-:W-:Y:S02]  /*6630*/  IMAD.MOV.U32 R215, RZ, RZ, R6 ;  /* 0x000000ffffd77224 */ /* 0x000fe400078e0006 */
[----:B------:R-:W-:Y:S01]  /*6640*/  @!P0 IMAD.MOV R213, RZ, RZ, -R213 ;  /* 0x000000ffffd58224 */ /* 0x000fe200078e0ad5 */
[C---:B------:R-:W-:Y:S01]  /*6650*/  ISETP.GT.U32.AND P0, PT, R5.reuse, R217, PT ;  /* 0x000000d90500720c */ /* 0x040fe20003f04070 */
[----:B------:R-:W-:Y:S01]  /*6660*/  @!P6 IMAD.MOV R215, RZ, RZ, -R215 ;  /* 0x000000ffffd7e224 */ /* 0x000fe200078e0ad7 */
[----:B------:R-:W-:Y:S01]  /*6670*/  ISETP.GT.U32.AND P6, PT, R5, R219, PT ;  /* 0x000000db0500720c */ /* 0x000fe20003fc4070 */
[----:B------:R-:W-:-:S04]  /*6680*/  IMAD.HI.U32 R10, R2, R223, RZ ;  /* 0x000000df020a7227 */ /* 0x000fc800078e00ff */
[----:B------:R-:W-:Y:S02]  /*6690*/  IMAD.MOV R15, RZ, RZ, -R15 ;  /* 0x000000ffff0f7224 */ /* 0x000fe400078e0a0f */
[----:B------:R-:W-:Y:S02]  /*66a0*/  IMAD.MOV R10, RZ, RZ, -R10 ;  /* 0x000000ffff0a7224 */ /* 0x000fe400078e0a0a */
[C---:B------:R-:W-:Y:S02]  /*66b0*/  IMAD R221, R5.reuse, R15, R221 ;  /* 0x0000000f05dd7224 */ /* 0x040fe400078e02dd */
[----:B------:R-:W-:Y:S02]  /*66c0*/  IMAD R223, R5, R10, R223 ;  /* 0x0000000a05df7224 */ /* 0x000fe400078e02df */
[--C-:B------:R-:W-:Y:S01]  /*66d0*/  @!P0 IMAD.IADD R217, R217, 0x1, -R5.reuse ;  /* 0x00000001d9d98824 */ /* 0x100fe200078e0a05 */
[----:B------:R-:W-:Y:S01]  /*66e0*/  ISETP.GT.U32.AND P0, PT, R5, R221, PT ;  /* 0x000000dd0500720c */ /* 0x000fe20003f04070 */
[----:B------:R-:W-:Y:S01]  /*66f0*/  @!P6 IMAD.IADD R219, R219, 0x1, -R5 ;  /* 0x00000001dbdbe824 */ /* 0x000fe200078e0a05 */
[----:B------:R-:W-:Y:S01]  /*6700*/  ISETP.GT.U32.AND P6, PT, R5, R223, PT ;  /* 0x000000df0500720c */ /* 0x000fe20003fc4070 */
[----:B------:R-:W-:Y:S01]  /*6710*/  @!P3 IMAD.MOV R205, RZ, RZ, -R205 ;  /* 0x000000ffffcdb224 */ /* 0x000fe200078e0acd */
[----:B------:R-:W-:Y:S01]  /*6720*/  ISETP.GE.AND P3, PT, R17, RZ, PT ;  /* 0x000000ff1100720c */ /* 0x000fe20003f66270 */
[----:B------:R-:W-:-:S04]  /*6730*/  IMAD.HI.U32 R6, R2, R225, RZ ;  /* 0x000000e102067227 */ /* 0x000fc800078e00ff */
[----:B------:R-:W-:Y:S02]  /*6740*/  IMAD.MOV R6, RZ, RZ, -R6 ;  /* 0x000000ffff067224 */ /* 0x000fe400078e0a06 */
[----:B------:R-:W-:-:S04]  /*6750*/  IMAD.HI.U32 R11, R2, R227, RZ ;  /* 0x000000e3020b7227 */ /* 0x000fc800078e00ff */
[--C-:B------:R-:W-:Y:S01]  /*6760*/  @!P0 IMAD.IADD R221, R221, 0x1, -R5.reuse ;  /* 0x00000001dddd8824 */ /* 0x100fe200078e0a05 */
[----:B------:R-:W-:Y:S01]  /*6770*/  ISETP.GT.U32.AND P0, PT, R5, R219, PT ;  /* 0x000000db0500720c */ /* 0x000fe20003f04070 */
[----:B------:R-:W-:Y:S02]  /*6780*/  @!P6 IMAD.IADD R223, R223, 0x1, -R5 ;  /* 0x00000001dfdfe824 */ /* 0x000fe400078e0a05 */
[----:B------:R-:W-:Y:S01]  /*6790*/  @!P3 IMAD.MOV R211, RZ, RZ, -R211 ;  /* 0x000000ffffd3b224 */ /* 0x000fe200078e0ad3 */
[----:B------:R-:W-:Y:S01]  /*67a0*/  ISETP.GE.AND P3, PT, R13, RZ, PT ;  /* 0x000000ff0d00720c */ /* 0x000fe20003f66270 */
[C---:B------:R-:W-:Y:S01]  /*67b0*/  IMAD R225, R5.reuse, R6, R225 ;  /* 0x0000000605e17224 */ /* 0x040fe200078e02e1 */
[----:B------:R-:W-:Y:S01]  /*67c0*/  ISETP.GT.U32.AND P6, PT, R5, R223, PT ;  /* 0x000000df0500720c */ /* 0x000fe20003fc4070 */
[----:B------:R-:W-:-:S04]  /*67d0*/  IMAD.HI.U32 R6, R2, R231, RZ ;  /* 0x000000e702067227 */ /* 0x000fc800078e00ff */
[----:B------:R-:W-:Y:S01]  /*67e0*/  @!P2 IMAD.MOV R217, RZ, RZ, -R217 ;  /* 0x000000ffffd9a224 */ /* 0x000fe200078e0ad9 */
[----:B------:R-:W-:Y:S01]  /*67f0*/  ISETP.GT.U32.AND P2, PT, R5, R221, PT ;  /* 0x000000dd0500720c */ /* 0x000fe20003f44070 */
[----:B------:R-:W-:-:S04]  /*6800*/  IMAD.HI.U32 R10, R2, R229, RZ ;  /* 0x000000e5020a7227 */ /* 0x000fc800078e00ff */
[----:B------:R-:W-:Y:S02]  /*6810*/  IMAD.MOV R11, RZ, RZ, -R11 ;  /* 0x000000ffff0b7224 */ /* 0x000fe400078e0a0b */
[----:B------:R-:W-:Y:S02]  /*6820*/  IMAD.MOV R6, RZ, RZ, -R6 ;  /* 0x000000ffff067224 */ /* 0x000fe400078e0a06 */
[----:B------:R-:W-:Y:S02]  /*6830*/  IMAD.MOV R10, RZ, RZ, -R10 ;  /* 0x000000ffff0a7224 */ /* 0x000fe400078e0a0a */
[----:B------:R-:W-:Y:S02]  /*6840*/  IMAD R227, R5, R11, R227 ;  /* 0x0000000b05e37224 */ /* 0x000fe400078e02e3 */
[----:B------:R-:W-:Y:S01]  /*6850*/  @!P0 IMAD.IADD R219, R219, 0x1, -R5 ;  /* 0x00000001dbdb8824 */ /* 0x000fe200078e0a05 */
[C---:B------:R-:W-:Y:S01]  /*6860*/  ISETP.GT.U32.AND P0, PT, R5.reuse, R225, PT ;  /* 0x000000e10500720c */ /* 0x040fe20003f04070 */
[----:B------:R-:W-:-:S02]  /*6870*/  IMAD R231, R5, R6, R231 ;  /* 0x0000000605e77224 */ /* 0x000fc400078e02e7 */
[C---:B------:R-:W-:Y:S02]  /*6880*/  IMAD R229, R5.reuse, R10, R229 ;  /* 0x0000000a05e57224 */ /* 0x040fe400078e02e5 */
[----:B------:R-:W-:Y:S01]  /*6890*/  @!P3 IMAD.MOV R219, RZ, RZ, -R219 ;  /* 0x000000ffffdbb224 */ /* 0x000fe200078e0adb */
[----:B------:R-:W-:Y:S01]  /*68a0*/  ISETP.GT.U32.AND P3, PT, R5, R227, PT ;  /* 0x000000e30500720c */ /* 0x000fe20003f64070 */
[----:B------:R-:W-:Y:S01]  /*68b0*/  @!P6 IMAD.IADD R223, R223, 0x1, -R5 ;  /* 0x00000001dfdfe824 */ /* 0x000fe200078e0a05 */
[----:B------:R-:W-:Y:S01]  /*68c0*/  ISETP.GT.U32.AND P6, PT, R5, R231, PT ;  /* 0x000000e70500720c */ /* 0x000fe20003fc4070 */
[----:B------:R-:W-:-:S04]  /*68d0*/  IMAD.HI.U32 R11, R2, R233, RZ ;  /* 0x000000e9020b7227 */ /* 0x000fc800078e00ff */
[----:B------:R-:W-:Y:S01]  /*68e0*/  @!P2 IMAD.IADD R221, R221, 0x1, -R5 ;  /* 0x00000001dddda824 */ /* 0x000fe200078e0a05 */
[----:B------:R-:W-:Y:S01]  /*68f0*/  ISETP.GT.U32.AND P2, PT, R5, R229, PT ;  /* 0x000000e50500720c */ /* 0x000fe20003f44070 */
[----:B------:R-:W-:Y:S02]  /*6900*/  IMAD.MOV R11, RZ, RZ, -R11 ;  /* 0x000000ffff0b7224 */ /* 0x000fe400078e0a0b */
[----:B------:R-:W-:Y:S01]  /*6910*/  @!P0 IMAD.IADD R225, R225, 0x1, -R5 ;  /* 0x00000001e1e18824 */ /* 0x000fe200078e0a05 */
[----:B------:R-:W-:Y:S01]  /*6920*/  ISETP.GE.AND P0, PT, R9, RZ, PT ;  /* 0x000000ff0900720c */ /* 0x000fe20003f06270 */
[----:B------:R-:W-:Y:S02]  /*6930*/  IMAD R233, R5, R11, R233 ;  /* 0x0000000b05e97224 */ /* 0x000fe400078e02e9 */
[--C-:B------:R-:W-:Y:S01]  /*6940*/  @!P3 IMAD.IADD R227, R227, 0x1, -R5.reuse ;  /* 0x00000001e3e3b824 */ /* 0x100fe200078e0a05 */
[----:B------:R-:W-:Y:S01]  /*6950*/  ISETP.GT.U32.AND P3, PT, R5, R225, PT ;  /* 0x000000e10500720c */ /* 0x000fe20003f64070 */
[----:B------:R-:W-:-:S02]  /*6960*/  @!P6 IMAD.IADD R231, R231, 0x1, -R5 ;  /* 0x00000001e7e7e824 */ /* 0x000fc400078e0a05 */
[----:B------:R-:W-:Y:S01]  /*6970*/  @!P4 IMAD.MOV R223, RZ, RZ, -R223 ;  /* 0x000000ffffdfc224 */ /* 0x000fe200078e0adf */
[----:B------:R-:W-:Y:S01]  /*6980*/  ISETP.GT.U32.AND P4, PT, R5, R233, PT ;  /* 0x000000e90500720c */ /* 0x000fe20003f84070 */
[----:B------:R-:W-:Y:S01]  /*6990*/  @!P2 IMAD.IADD R229, R229, 0x1, -R5 ;  /* 0x00000001e5e5a824 */ /* 0x000fe200078e0a05 */
[----:B------:R-:W-:Y:S01]  /*69a0*/  ISETP.GT.U32.AND P2, PT, R5, R227, PT ;  /* 0x000000e30500720c */ /* 0x000fe20003f44070 */
[----:B------:R-:W-:-:S03]  /*69b0*/  IMAD.HI.U32 R10, R2, R235, RZ ;  /* 0x000000eb020a7227 */ /* 0x000fc600078e00ff */
        /* <DEDUP_REMOVED lines=9> */
[--C-:B------:R-:W-:Y:S01]  /*6a50*/  @!P4 IMAD.IADD R233, R233, 0x1, -R5.reuse ;  /* 0x00000001e9e9c824 */ /* 0x100fe200078e0a05 */
[----:B------:R-:W-:Y:S01]  /*6a60*/  ISETP.GE.AND P4, PT, R143, RZ, PT ;  /* 0x000000ff8f00720c */ /* 0x000fe20003f86270 */
[----:B------:R-:W-:Y:S01]  /*6a70*/  @!P2 IMAD.IADD R227, R227, 0x1, -R5 ;  /* 0x00000001e3e3a824 */ /* 0x000fe200078e0a05 */
[----:B------:R-:W-:Y:S01]  /*6a80*/  ISETP.GE.AND P2, PT, R3, RZ, PT ;  /* 0x000000ff0300720c */ /* 0x000fe20003f46270 */
[----:B------:R-:W-:-:S02]  /*6a90*/  IMAD R237, R5, R6, R237 ;  /* 0x0000000605ed7224 */ /* 0x000fc400078e02ed */
[----:B------:R-:W-:-:S04]  /*6aa0*/  IMAD.HI.U32 R3, R2, R239, RZ ;  /* 0x000000ef02037227 */ /* 0x000fc800078e00ff */
[----:B------:R-:W-:Y:S01]  /*6ab0*/  @!P1 IMAD.IADD R231, R231, 0x1, -R5 ;  /* 0x00000001e7e79824 */ /* 0x000fe200078e0a05 */
[----:B------:R-:W-:Y:S01]  /*6ac0*/  ISETP.GE.AND P1, PT, R0, RZ, PT ;  /* 0x000000ff0000720c */ /* 0x000fe20003f26270 */
[----:B------:R-:W-:Y:S01]  /*6ad0*/  @!P5 IMAD.MOV R225, RZ, RZ, -R225 ;  /* 0x000000ffffe1d224 */ /* 0x000fe200078e0ae1 */
[----:B------:R-:W-:Y:S01]  /*6ae0*/  ISETP.GT.U32.AND P5, PT, R5, R233, PT ;  /* 0x000000e90500720c */ /* 0x000fe20003fa4070 */
[----:B------:R-:W-:-:S04]  /*6af0*/  IMAD.HI.U32 R0, R2, R241, RZ ;  /* 0x000000f102007227 */ /* 0x000fc800078e00ff */
[----:B------:R-:W-:Y:S01]  /*6b00*/  @!P6 IMAD.IADD R229, R229, 0x1, -R5 ;  /* 0x00000001e5e5e824 */ /* 0x000fe200078e0a05 */
[C---:B------:R-:W-:Y:S01]  /*6b10*/  ISETP.GT.U32.AND P6, PT, R5.reuse, R237, PT ;  /* 0x000000ed0500720c */ /* 0x040fe20003fc4070 */
[----:B------:R-:W-:Y:S02]  /*6b20*/  IMAD.MOV R3, RZ, RZ, -R3 ;  /* 0x000000ffff037224 */ /* 0x000fe400078e0a03 */
[----:B------:R-:W-:Y:S02]  /*6b30*/  IMAD.MOV R0, RZ, RZ, -R0 ;  /* 0x000000ffff007224 */ /* 0x000fe400078e0a00 */
[C---:B------:R-:W-:Y:S02]  /*6b40*/  IMAD R239, R5.reuse, R3, R239 ;  /* 0x0000000305ef7224 */ /* 0x040fe400078e02ef */
[----:B------:R-:W-:Y:S02]  /*6b50*/  IMAD R241, R5, R0, R241 ;  /* 0x0000000005f17224 */ /* 0x000fe400078e02f1 */
[----:B------:R-:W-:Y:S01]  /*6b60*/  @!P3 IMAD.IADD R235, R235, 0x1, -R5 ;  /* 0x00000001ebebb824 */ /* 0x000fe200078e0a05 */
[----:B------:R-:W-:Y:S01]  /*6b70*/  ISETP.GE.AND P3, PT, R149, RZ, PT ;  /* 0x000000ff9500720c */ /* 0x000fe20003f66270 */
[----:B------:R-:W-:Y:S01]  /*6b80*/  @!P2 IMAD.MOV R229, RZ, RZ, -R229 ;  /* 0x000000ffffe5a224 */ /* 0x000fe200078e0ae5 */
[----:B------:R-:W-:Y:S01]  /*6b90*/  ISETP.GT.U32.AND P2, PT, R5, R239, PT ;  /* 0x000000ef0500720c */ /* 0x000fe20003f44070 */
[----:B------:R-:W-:-:S02]  /*6ba0*/  VIADD R149, R4, 0x84 ;  /* 0x0000008404957836 */ /* 0x000fc40000000000 */
[----:B------:R-:W-:Y:S01]  /*6bb0*/  @!P5 IMAD.IADD R233, R233, 0x1, -R5 ;  /* 0x00000001e9e9d824 */ /* 0x000fe200078e0a05 */
[----:B------:R-:W-:Y:S01]  /*6bc0*/  ISETP.GT.U32.AND P5, PT, R5, R241, PT ;  /* 0x000000f10500720c */ /* 0x000fe20003fa4070 */
[----:B------:R-:W-:Y:S01]  /*6bd0*/  @!P1 IMAD.MOV R231, RZ, RZ, -R231 ;  /* 0x000000ffffe79224 */ /* 0x000fe200078e0ae7 */
[----:B------:R-:W-:Y:S01]  /*6be0*/  ISETP.GE.AND P1, PT, R151, RZ, PT ;  /* 0x000000ff9700720c */ /* 0x000fe20003f26270 */
[----:B------:R-:W-:Y:S01]  /*6bf0*/  @!P6 IMAD.IADD R237, R237, 0x1, -R5 ;  /* 0x00000001edede824 */ /* 0x000fe200078e0a05 */
[----:B------:R-:W-:Y:S01]  /*6c00*/  IABS R243, R149 ;  /* 0x0000009500f37213 */ /* 0x000fe20000000000 */
[----:B------:R-:W-:Y:S02]  /*6c10*/  VIADD R151, R4, 0x83 ;  /* 0x0000008304977836 */ /* 0x000fe40000000000 */
[----:B------:R-:W-:Y:S01]  /*6c20*/  @!P0 IMAD.MOV R227, RZ, RZ, -R227 ;  /* 0x000000ffffe38224 */ /* 0x000fe200078e0ae3 */
[C---:B------:R-:W-:Y:S01]  /*6c30*/  ISETP.GT.U32.AND P0, PT, R5.reuse, R235, PT ;  /* 0x000000eb0500720c */ /* 0x040fe20003f04070 */
[----:B------:R-:W-:Y:S01]  /*6c40*/  IMAD.HI.U32 R0, R2, R243, RZ ;  /* 0x000000f302007227 */ /* 0x000fe200078e00ff */
[----:B------:R-:W-:-:S02]  /*6c50*/  ISETP.GT.U32.AND P6, PT, R5, R237, PT ;  /* 0x000000ed0500720c */ /* 0x000fc40003fc4070 */
[----:B------:R-:W-:Y:S01]  /*6c60*/  IABS R245, R151 ;  /* 0x0000009700f57213 */ /* 0x000fe20000000000 */
[----:B------:R-:W-:Y:S01]  /*6c70*/  @!P2 IMAD.IADD R239, R239, 0x1, -R5 ;  /* 0x00000001efefa824 */ /* 0x000fe200078e0a05 */
[----:B------:R-:W-:Y:S01]  /*6c80*/  ISETP.GE.AND P2, PT, R149, RZ, PT ;  /* 0x000000ff9500720c */ /* 0x000fe20003f46270 */
[----:B------:R-:W-:Y:S02]  /*6c90*/  IMAD.MOV R3, RZ, RZ, -R0 ;  /* 0x000000ffff037224 */ /* 0x000fe400078e0a00 */
[----:B------:R-:W-:-:S04]  /*6ca0*/  IMAD.HI.U32 R0, R2, R245, RZ ;  /* 0x000000f502007227 */ /* 0x000fc800078e00ff */
[----:B------:R-:W-:Y:S01]  /*6cb0*/  @!P5 IMAD.IADD R241, R241, 0x1, -R5 ;  /* 0x00000001f1f1d824 */ /* 0x000fe200078e0a05 */
[C---:B------:R-:W-:Y:S01]  /*6cc0*/  ISETP.GT.U32.AND P5, PT, R5.reuse, R239, PT ;  /* 0x000000ef0500720c */ /* 0x040fe20003fa4070 */
[----:B------:R-:W-:Y:S02]  /*6cd0*/  VIADD R149, R4, 0x82 ;  /* 0x0000008204957836 */ /* 0x000fe40000000000 */
[C---:B------:R-:W-:Y:S02]  /*6ce0*/  IMAD R243, R5.reuse, R3, R243 ;  /* 0x0000000305f37224 */ /* 0x040fe400078e02f3 */
[----:B------:R-:W-:Y:S01]  /*6cf0*/  @!P4 IMAD.MOV R233, RZ, RZ, -R233 ;  /* 0x000000ffffe9c224 */ /* 0x000fe200078e0ae9 */
[----:B------:R-:W-:Y:S01]  /*6d00*/  ISETP.GT.U32.AND P4, PT, R5, R241, PT ;  /* 0x000000f10500720c */ /* 0x000fe20003f84070 */
[----:B------:R-:W-:Y:S01]  /*6d10*/  IMAD.MOV R3, RZ, RZ, -R0 ;  /* 0x000000ffff037224 */ /* 0x000fe200078e0a00 */
[----:B------:R-:W-:Y:S01]  /*6d20*/  IABS R0, R149 ;  /* 0x0000009500007213 */ /* 0x000fe20000000000 */
[--C-:B------:R-:W-:Y:S01]  /*6d30*/  @!P0 IMAD.IADD R235, R235, 0x1, -R5.reuse ;  /* 0x00000001ebeb8824 */ /* 0x100fe200078e0a05 */
[----:B------:R-:W-:Y:S01]  /*6d40*/  ISETP.GE.AND P0, PT, R145, RZ, PT ;  /* 0x000000ff9100720c */ /* 0x000fe20003f06270 */
[----:B------:R-:W-:Y:S01]  /*6d50*/  @!P6 IMAD.IADD R237, R237, 0x1, -R5 ;  /* 0x00000001edede824 */ /* 0x000fe200078e0a05 */
[----:B------:R-:W-:Y:S01]  /*6d60*/  ISETP.GE.AND P6, PT, R147, RZ, PT ;  /* 0x000000ff9300720c */ /* 0x000fe20003fc6270 */
[----:B------:R-:W-:-:S02]  /*6d70*/  IMAD R245, R5, R3, R245 ;  /* 0x0000000305f57224 */ /* 0x000fc400078e02f5 */
[----:B------:R-:W-:-:S04]  /*6d80*/  IMAD.HI.U32 R3, R2, R0, RZ ;  /* 0x0000000002037227 */ /* 0x000fc800078e00ff */
[----:B------:R-:W-:Y:S01]  /*6d90*/  @!P3 IMAD.MOV R235, RZ, RZ, -R235 ;  /* 0x000000ffffebb224 */ /* 0x000fe200078e0aeb */
[----:B------:R-:W-:Y:S01]  /*6da0*/  ISETP.GT.U32.AND P3, PT, R5, R243, PT ;  /* 0x000000f30500720c */ /* 0x000fe20003f64070 */
[----:B------:R-:W-:Y:S02]  /*6db0*/  IMAD.MOV R3, RZ, RZ, -R3 ;  /* 0x000000ffff037224 */ /* 0x000fe400078e0a03 */
[--C-:B------:R-:W-:Y:S01]  /*6dc0*/  @!P4 IMAD.IADD R241, R241, 0x1, -R5.reuse ;  /* 0x00000001f1f1c824 */ /* 0x100fe200078e0a05 */
[----:B------:R-:W-:Y:S01]  /*6dd0*/  ISETP.GE.AND P4, PT, R149, RZ, PT ;  /* 0x000000ff9500720c */ /* 0x000fe20003f86270 */
[----:B------:R-:W-:Y:S02]  /*6de0*/  IMAD R247, R5, R3, R0 ;  /* 0x0000000305f77224 */ /* 0x000fe400078e0200 */
[----:B------:R-:W-:Y:S01]  /*6df0*/  @!P5 IMAD.IADD R239, R239, 0x1, -R5 ;  /* 0x00000001efefd824 */ /* 0x000fe200078e0a05 */
[C---:B------:R-:W-:Y:S01]  /*6e00*/  ISETP.GT.U32.AND P5, PT, R5.reuse, R245, PT ;  /* 0x000000f50500720c */ /* 0x040fe20003fa4070 */
[----:B------:R-:W-:Y:S01]  /*6e10*/  @!P6 IMAD.MOV R241, RZ, RZ, -R241 ;  /* 0x000000fffff1e224 */ /* 0x000fe200078e0af1 */
[----:B------:R-:W-:Y:S01]  /*6e20*/  ISETP.GT.U32.AND P6, PT, R5, R247, PT ;  /* 0x000000f70500720c */ /* 0x000fe20003fc4070 */
[----:B------:R-:W-:Y:S01]  /*6e30*/  @!P1 IMAD.MOV R237, RZ, RZ, -R237 ;  /* 0x000000ffffed9224 */ /* 0x000fe200078e0aed */
[----:B------:R-:W-:Y:S01]  /*6e40*/  ISETP.GE.AND P1, PT, R151, RZ, PT ;  /* 0x000000ff9700720c */ /* 0x000fe20003f26270 */
[----:B------:R-:W-:-:S02]  /*6e50*/  @!P3 IMAD.IADD R243, R243, 0x1, -R5 ;  /* 0x00000001f3f3b824 */ /* 0x000fc400078e0a05 */
[C---:B------:R-:W-:Y:S02]  /*6e60*/  VIADD R151, R4.reuse, 0x81 ;  /* 0x0000008104977836 */ /* 0x040fe40000000000 */
[----:B------:R-:W-:Y:S01]  /*6e70*/  @!P0 IMAD.MOV R239, RZ, RZ, -R239 ;  /* 0x000000ffffef8224 */ /* 0x000fe200078e0aef */
[----:B------:R-:W-:Y:S01]  /*6e80*/  ISETP.GT.U32.AND P0, PT, R5, R243, PT ;  /* 0x000000f30500720c */ /* 0x000fe20003f04070 */
[C---:B------:R-:W-:Y:S01]  /*6e90*/  VIADD R149, R4.reuse, 0x80 ;  /* 0x0000008004957836 */ /* 0x040fe20000000000 */
[----:B------:R-:W-:Y:S01]  /*6ea0*/  IABS R249, R151 ;  /* 0x0000009700f97213 */ /* 0x000fe20000000000 */
[--C-:B------:R-:W-:Y:S01]  /*6eb0*/  @!P5 IMAD.IADD R245, R245, 0x1, -R5.reuse ;  /* 0x00000001f5f5d824 */ /* 0x100fe200078e0a05 */
[----:B------:R-:W-:Y:S01]  /*6ec0*/  ISETP.GE.AND P3, PT, R151, RZ, PT ;  /* 0x000000ff9700720c */ /* 0x000fe20003f66270 */
[----:B------:R-:W-:Y:S01]  /*6ed0*/  @!P6 IMAD.IADD R247, R247, 0x1, -R5 ;  /* 0x00000001f7f7e824 */ /* 0x000fe200078e0a05 */
[----:B------:R-:W-:Y:S01]  /*6ee0*/  IABS R251, R149 ;  /* 0x0000009500fb7213 */ /* 0x000fe20000000000 */
[----:B------:R-:W-:Y:S01]  /*6ef0*/  VIADD R151, R4, 0x7f ;  /* 0x0000007f04977836 */ /* 0x000fe20000000000 */
[C---:B------:R-:W-:Y:S01]  /*6f00*/  ISETP.GT.U32.AND P5, PT, R5.reuse, R245, PT ;  /* 0x000000f50500720c */ /* 0x040fe20003fa4070 */
[----:B------:R-:W-:Y:S01]  /*6f10*/  IMAD.HI.U32 R3, R2, R249, RZ ;  /* 0x000000f902037227 */ /* 0x000fe200078e00ff */
[----:B------:R-:W-:-:S02]  /*6f20*/  ISETP.GT.U32.AND P6, PT, R5, R247, PT ;  /* 0x000000f70500720c */ /* 0x000fc40003fc4070 */
[----:B------:R-:W-:Y:S01]  /*6f30*/  IABS R230, R151 ;  /* 0x0000009700e67213 */ /* 0x000fe20000000000 */
[----:B------:R-:W-:-:S04]  /*6f40*/  IMAD.HI.U32 R0, R2, R251, RZ ;  /* 0x000000fb02007227 */ /* 0x000fc800078e00ff */
[----:B------:R-:W-:Y:S02]  /*6f50*/  IMAD.MOV R3, RZ, RZ, -R3 ;  /* 0x000000ffff037224 */ /* 0x000fe400078e0a03 */
[----:B------:R-:W-:Y:S01]  /*6f60*/  @!P0 IMAD.IADD R243, R243, 0x1, -R5 ;  /* 0x00000001f3f38824 */ /* 0x000fe200078e0a05 */
[----:B------:R-:W-:Y:S01]  /*6f70*/  ISETP.GE.AND P0, PT, R149, RZ, PT ;  /* 0x000000ff9500720c */ /* 0x000fe20003f06270 */
[----:B------:R-:W-:Y:S02]  /*6f80*/  IMAD.MOV R0, RZ, RZ, -R0 ;  /* 0x000000ffff007224 */ /* 0x000fe400078e0a00 */
[----:B------:R-:W-:Y:S02]  /*6f90*/  VIADD R149, R4, 0x7e ;  /* 0x0000007e04957836 */ /* 0x000fe40000000000 */
[----:B------:R-:W-:Y:S02]  /*6fa0*/  IMAD R249, R5, R3, R249 ;  /* 0x0000000305f97224 */ /* 0x000fe400078e02f9 */
[----:B------:R-:W-:Y:S01]  /*6fb0*/  IMAD.HI.U32 R3, R2, R230, RZ ;  /* 0x000000e602037227 */ /* 0x000fe200078e00ff */
[----:B------:R-:W-:-:S03]  /*6fc0*/  IABS R6, R149 ;  /* 0x0000009500067213 */ /* 0x000fc60000000000 */
[----:B------:R-:W-:Y:S02]  /*6fd0*/  IMAD R251, R5, R0, R251 ;  /* 0x0000000005fb7224 */ /* 0x000fe400078e02fb */
[----:B------:R-:W-:Y:S02]  /*6fe0*/  IMAD.MOV R3, RZ, RZ, -R3 ;  /* 0x000000ffff037224 */ /* 0x000fe400078e0a03 */
[--C-:B------:R-:W-:Y:S01]  /*6ff0*/  @!P5 IMAD.IADD R245, R245, 0x1, -R5.reuse ;  /* 0x00000001f5f5d824 */ /* 0x100fe200078e0a05 */
[----:B------:R-:W-:Y:S01]  /*7000*/  ISETP.GT.U32.AND P5, PT, R5, R249, PT ;  /* 0x000000f90500720c */ /* 0x000fe20003fa4070 */
[----:B------:R-:W-:Y:S01]  /*7010*/  @!P6 IMAD.IADD R247, R247, 0x1, -R5 ;  /* 0x00000001f7f7e824 */ /* 0x000fe200078e0a05 */
[C---:B------:R-:W-:Y:S01]  /*7020*/  ISETP.GT.U32.AND P6, PT, R5.reuse, R251, PT ;  /* 0x000000fb0500720c */ /* 0x040fe20003fc4070 */
[----:B------:R-:W-:Y:S02]  /*7030*/  IMAD R230, R5, R3, R230 ;  /* 0x0000000305e67224 */ /* 0x000fe400078e02e6 */
[----:B------:R-:W-:-:S04]  /*7040*/  IMAD.HI.U32 R0, R2, R6, RZ ;  /* 0x0000000602007227 */ /* 0x000fc800078e00ff */
[----:B------:R-:W-:Y:S01]  /*7050*/  @!P2 IMAD.MOV R243, RZ, RZ, -R243 ;  /* 0x000000fffff3a224 */ /* 0x000fe200078e0af3 */
[----:B------:R-:W-:Y:S01]  /*7060*/  ISETP.GE.AND P2, PT, R151, RZ, PT ;  /* 0x000000ff9700720c */ /* 0x000fe20003f46270 */
[----:B------:R-:W-:Y:S02]  /*7070*/  IMAD.MOV R0, RZ, RZ, -R0 ;  /* 0x000000ffff007224 */ /* 0x000fe400078e0a00 */
[----:B------:R-:W-:Y:S01]  /*7080*/  @!P4 IMAD.MOV R247, RZ, RZ, -R247 ;  /* 0x000000fffff7c224 */ /* 0x000fe200078e0af7 */
[C---:B------:R-:W-:Y:S01]  /*7090*/  ISETP.GT.U32.AND P4, PT, R5.reuse, R230, PT ;  /* 0x000000e60500720c */ /* 0x040fe20003f84070 */
[C---:B------:R-:W-:Y:S02]  /*70a0*/  VIADD R151, R4.reuse, 0x7d ;  /* 0x0000007d04977836 */ /* 0x040fe40000000000 */
[----:B------:R-:W-:Y:S02]  /*70b0*/  IMAD R6, R5, R0, R6 ;  /* 0x0000000005067224 */ /* 0x000fe400078e0206 */
[--C-:B------:R-:W-:Y:S01]  /*70c0*/  @!P5 IMAD.IADD R249, R249, 0x1, -R5.reuse ;  /* 0x00000001f9f9d824 */ /* 0x100fe200078e0a05 */
[----:B------:R-:W-:Y:S01]  /*70d0*/  IABS R10, R151 ;  /* 0x00000097000a7213 */ /* 0x000fe20000000000 */
[----:B------:R-:W-:Y:S01]  /*70e0*/  @!P6 IMAD.IADD R251, R251, 0x1, -R5 ;  /* 0x00000001fbfbe824 */ /* 0x000fe200078e0a05 */
[C---:B------:R-:W-:Y:S01]  /*70f0*/  ISETP.GT.U32.AND P6, PT, R5.reuse, R6, PT ;  /* 0x000000060500720c */ /* 0x040fe20003fc4070 */
[----:B------:R-:W-:Y:S01]  /*7100*/  VIADD R145, R4, 0x7c ;  /* 0x0000007c04917836 */ /* 0x000fe20000000000 */
[----:B------:R-:W-:Y:S01]  /*7110*/  ISETP.GT.U32.AND P5, PT, R5, R249, PT ;  /* 0x000000f90500720c */ /* 0x000fe20003fa4070 */
[----:B------:R-:W-:-:S03]  /*7120*/  IMAD.HI.U32 R3, R2, R10, RZ ;  /* 0x0000000a02037227 */ /* 0x000fc600078e00ff */
[----:B------:R-:W-:Y:S01]  /*7130*/  IABS R12, R145 ;  /* 0x00000091000c7213 */ /* 0x000fe20000000000 */
[----:B------:R-:W-:Y:S01]  /*7140*/  @!P1 IMAD.MOV R245, RZ, RZ, -R245 ;  /* 0x000000fffff59224 */ /* 0x000fe200078e0af5 */
[----:B------:R-:W-:Y:S01]  /*7150*/  ISETP.GE.AND P1, PT, R149, RZ, PT ;  /* 0x000000ff9500720c */ /* 0x000fe20003f26270 */
[----:B------:R-:W-:Y:S02]  /*7160*/  VIADD R149, R4, 0x7b ;  /* 0x0000007b04957836 */ /* 0x000fe40000000000 */
[----:B------:R-:W-:Y:S01]  /*7170*/  @!P4 IMAD.IADD R230, R230, 0x1, -R5 ;  /* 0x00000001e6e6c824 */ /* 0x000fe200078e0a05 */
[C---:B------:R-:W-:Y:S01]  /*7180*/  ISETP.GT.U32.AND P4, PT, R5.reuse, R251, PT ;  /* 0x000000fb0500720c */ /* 0x040fe20003f84070 */
[----:B------:R-:W-:Y:S01]  /*7190*/  IMAD.MOV R3, RZ, RZ, -R3 ;  /* 0x000000ffff037224 */ /* 0x000fe200078e0a03 */
[----:B------:R-:W-:Y:S01]  /*71a0*/  IABS R14, R149 ;  /* 0x00000095000e7213 */ /* 0x000fe20000000000 */
[----:B------:R-:W-:Y:S01]  /*71b0*/  @!P6 IMAD.IADD R6, R6, 0x1, -R5 ;  /* 0x000000010606e824 */ /* 0x000fe200078e0a05 */
[C---:B------:R-:W-:Y:S01]  /*71c0*/  ISETP.GT.U32.AND P6, PT, R5.reuse, R230, PT ;  /* 0x000000e60500720c */ /* 0x040fe20003fc4070 */
[----:B------:R-:W-:-:S02]  /*71d0*/  IMAD R10, R5, R3, R10 ;  /* 0x00000003050a7224 */ /* 0x000fc400078e020a */
[----:B------:R-:W-:-:S04]  /*71e0*/  IMAD.HI.U32 R3, R2, R12, RZ ;  /* 0x0000000c02037227 */ /* 0x000fc800078e00ff */
[----:B------:R-:W-:-:S04]  /*71f0*/  IMAD.HI.U32 R0, R2, R14, RZ ;  /* 0x0000000e02007227 */ /* 0x000fc800078e00ff */
[----:B------:R-:W-:Y:S02]  /*7200*/  IMAD.MOV R3, RZ, RZ, -R3 ;  /* 0x000000ffff037224 */ /* 0x000fe400078e0a03 */
[--C-:B------:R-:W-:Y:S01]  /*7210*/  @!P5 IMAD.IADD R249, R249, 0x1, -R5.reuse ;  /* 0x00000001f9f9d824 */ /* 0x100fe200078e0a05 */
[----:B------:R-:W-:Y:S01]  /*7220*/  ISETP.GE.AND P5, PT, R151, RZ, PT ;  /* 0x000000ff9700720c */ /* 0x000fe20003fa6270 */
[----:B------:R-:W-:Y:S02]  /*7230*/  VIADD R151, R4, 0x7a ;  /* 0x0000007a04977836 */ /* 0x000fe40000000000 */
[----:B------:R-:W-:Y:S02]  /*7240*/  IMAD.MOV R0, RZ, RZ, -R0 ;  /* 0x000000ffff007224 */ /* 0x000fe400078e0a00 */
[----:B------:R-:W-:Y:S01]  /*7250*/  IMAD R12, R5, R3, R12 ;  /* 0x00000003050c7224 */ /* 0x000fe200078e020c */
[----:B------:R-:W-:Y:S01]  /*7260*/  IABS R16, R151 ;  /* 0x0000009700107213 */ /* 0x000fe20000000000 */
[----:B------:R-:W-:Y:S01]  /*7270*/  @!P4 IMAD.IADD R251, R251, 0x1, -R5 ;  /* 0x00000001fbfbc824 */ /* 0x000fe200078e0a05 */
[C---:B------:R-:W-:Y:S01]  /*7280*/  ISETP.GT.U32.AND P4, PT, R5.reuse, R10, PT ;  /* 0x0000000a0500720c */ /* 0x040fe20003f84070 */
[----:B------:R-:W-:-:S02]  /*7290*/  IMAD R14, R5, R0, R14 ;  /* 0x00000000050e7224 */ /* 0x000fc400078e020e */
[----:B------:R-:W-:Y:S01]  /*72a0*/  @!P0 IMAD.MOV R251, RZ, RZ, -R251 ;  /* 0x000000fffffb8224 */ /* 0x000fe200078e0afb */
[C---:B------:R-:W-:Y:S01]  /*72b0*/  ISETP.GT.U32.AND P0, PT, R5.reuse, R12, PT ;  /* 0x0000000c0500720c */ /* 0x040fe20003f04070 */
[----:B------:R-:W-:Y:S01]  /*72c0*/  @!P3 IMAD.MOV R249, RZ, RZ, -R249 ;  /* 0x000000fffff9b224 */ /* 0x000fe200078e0af9 */
[C---:B------:R-:W-:Y:S01]  /*72d0*/  ISETP.GT.U32.AND P3, PT, R5.reuse, R6, PT ;  /* 0x000000060500720c */ /* 0x040fe20003f64070 */
[----:B------:R-:W-:Y:S01]  /*72e0*/  @!P6 IMAD.IADD R230, R230, 0x1, -R5 ;  /* 0x00000001e6e6e824 */ /* 0x000fe200078e0a05 */
[----:B------:R-:W-:Y:S01]  /*72f0*/  ISETP.GT.U32.AND P6, PT, R5, R14, PT ;  /* 0x0000000e0500720c */ /* 0x000fe20003fc4070 */
[----:B------:R-:W-:-:S04]  /*7300*/  IMAD.HI.U32 R0, R2, R16, RZ ;  /* 0x0000001002007227 */ /* 0x000fc800078e00ff */
[----:B------:R-:W-:Y:S02]  /*7310*/  VIADD R143, R4, 0x78 ;  /* 0x00000078048f7836 */ /* 0x000fe40000000000 */
[----:B------:R-:W-:Y:S02]  /*7320*/  IMAD.MOV R0, RZ, RZ, -R0 ;  /* 0x000000ffff007224 */ /* 0x000fe400078e0a00 */
[--C-:B------:R-:W-:Y:S01]  /*7330*/  @!P0 IMAD.IADD R12, R12, 0x1, -R5.reuse ;  /* 0x000000010c0c8824 */ /* 0x100fe200078e0a05 */
[----:B------:R-:W-:Y:S01]  /*7340*/  IABS R20, R143 ;  /* 0x0000008f00147213 */ /* 0x000fe20000000000 */
[C---:B------:R-:W-:Y:S02]  /*7350*/  IMAD R16, R5.reuse, R0, R16 ;  /* 0x0000000005107224 */ /* 0x040fe400078e0210 */
[--C-:B------:R-:W-:Y:S02]  /*7360*/  @!P3 IMAD.IADD R6, R6, 0x1, -R5.reuse ;  /* 0x000000010606b824 */ /* 0x100fe400078e0a05 */
[----:B------:R-:W-:Y:S01]  /*7370*/  @!P6 IMAD.IADD R14, R14, 0x1, -R5 ;  /* 0x000000010e0ee824 */ /* 0x000fe200078e0a05 */
[C---:B------:R-:W-:Y:S01]  /*7380*/  ISETP.GT.U32.AND P3, PT, R5.reuse, R16, PT ;  /* 0x000000100500720c */ /* 0x040fe20003f64070 */
[----:B------:R-:W-:Y:S01]  /*7390*/  IMAD.HI.U32 R0, R2, R20, RZ ;  /* 0x0000001402007227 */ /* 0x000fe200078e00ff */
[----:B------:R-:W-:-:S03]  /*73a0*/  ISETP.GT.U32.AND P6, PT, R5, R12, PT ;  /* 0x0000000c0500720c */ /* 0x000fc60003fc4070 */
[--C-:B------:R-:W-:Y:S01]  /*73b0*/  @!P4 IMAD.IADD R10, R10, 0x1, -R5.reuse ;  /* 0x000000010a0ac824 */ /* 0x100fe200078e0a05 */
[----:B------:R-:W-:Y:S01]  /*73c0*/  ISETP.GE.AND P4, PT, R145, RZ, PT ;  /* 0x000000ff9100720c */ /* 0x000fe20003f86270 */
[----:B------:R-:W-:Y:S02]  /*73d0*/  IMAD.MOV R0, RZ, RZ, -R0 ;  /* 0x000000ffff007224 */ /* 0x000fe400078e0a00 */
[----:B------:R-:W-:Y:S01]  /*73e0*/  VIADD R147, R4, 0x77 ;  /* 0x0000007704937836 */ /* 0x000fe20000000000 */
[C---:B------:R-:W-:Y:S01]  /*73f0*/  ISETP.GT.U32.AND P0, PT, R5.reuse, R10, PT ;  /* 0x0000000a0500720c */ /* 0x040fe20003f04070 */
[C---:B------:R-:W-:Y:S02]  /*7400*/  IMAD R20, R5.reuse, R0, R20 ;  /* 0x0000000005147224 */ /* 0x040fe400078e0214 */
[--C-:B------:R-:W-:Y:S01]  /*7410*/  @!P3 IMAD.IADD R16, R16, 0x1, -R5.reuse ;  /* 0x000000011010b824 */ /* 0x100fe200078e0a05 */
[----:B------:R-:W-:Y:S01]  /*7420*/  IABS R24, R147 ;  /* 0x0000009300187213 */ /* 0x000fe20000000000 */
[----:B------:R-:W-:Y:S01]  /*7430*/  @!P6 IMAD.IADD R12, R12, 0x1, -R5 ;  /* 0x000000010c0ce824 */ /* 0x000fe200078e0a05 */
[C---:B------:R-:W-:Y:S01]  /*7440*/  ISETP.GT.U32.AND P6, PT, R5.reuse, R20, PT ;  /* 0x000000140500720c */ /* 0x040fe20003fc4070 */
[----:B------:R-:W-:Y:S01]  /*7450*/  IMAD.HI.U32 R3, R2, R18, RZ ;  /* 0x0000001202037227 */ /* 0x000fe200078e00ff */
[----:B------:R-:W-:-:S03]  /*7460*/  ISETP.GT.U32.AND P3, PT, R5, R14, PT ;  /* 0x0000000e0500720c */ /* 0x000fc60003f64070 */
[----:B------:R-:W-:Y:S01]  /*7470*/  @!P2 IMAD.MOV R230, RZ, RZ, -R230 ;  /* 0x000000ffffe6a224 */ /* 0x000fe200078e0ae6 */
[----:B------:R-:W-:Y:S01]  /*7480*/  ISETP.GT.U32.AND P2, PT, R5, R16, PT ;  /* 0x000000100500720c */ /* 0x000fe20003f44070 */
[----:B------:R-:W-:Y:S02]  /*7490*/  IMAD.MOV R3, RZ, RZ, -R3 ;  /* 0x000000ffff037224 */ /* 0x000fe400078e0a03 */
[----:B------:R-:W-:-:S04]  /*74a0*/  IMAD.HI.U32 R0, R2, R24, RZ ;  /* 0x0000001802007227 */ /* 0x000fc800078e00ff */
[----:B------:R-:W-:Y:S02]  /*74b0*/  VIADD R145, R4, 0x76 ;  /* 0x0000007604917836 */ /* 0x000fe40000000000 */
[--C-:B------:R-:W-:Y:S01]  /*74c0*/  @!P0 IMAD.IADD R10, R10, 0x1, -R5.reuse ;  /* 0x000000010a0a8824 */ /* 0x100fe200078e0a05 */
[----:B------:R-:W-:Y:S01]  /*74d0*/  ISETP.GE.AND P0, PT, R149, RZ, PT ;  /* 0x000000ff9500720c */ /* 0x000fe20003f06270 */
[C---:B------:R-:W-:Y:S01]  /*74e0*/  IMAD R18, R5.reuse, R3, R18 ;  /* 0x0000000305127224 */ /* 0x040fe200078e0212 */
[----:B------:R-:W-:Y:S01]  /*74f0*/  IABS R3, R145 ;  /* 0x0000009100037213 */ /* 0x000fe20000000000 */
[----:B------:R-:W-:Y:S02]  /*7500*/  IMAD.MOV R0, RZ, RZ, -R0 ;  /* 0x000000ffff007224 */ /* 0x000fe400078e0a00 */
[----:B------:R-:W-:Y:S02]  /*7510*/  VIADD R149, R4, 0x75 ;  /* 0x0000007504957836 */ /* 0x000fe40000000000 */
[----:B------:R-:W-:Y:S01]  /*7520*/  @!P1 IMAD.MOV R6, RZ, RZ, -R6 ;  /* 0x000000ffff069224 */ /* 0x000fe200078e0a06 */
[C---:B------:R-:W-:Y:S01]  /*7530*/  ISETP.GT.U32.AND P1, PT, R5.reuse, R18, PT ;  /* 0x000000120500720c */ /* 0x040fe20003f24070 */
[----:B------:R-:W-:Y:S01]  /*7540*/  IMAD R24, R5, R0, R24 ;  /* 0x0000000005187224 */ /* 0x000fe200078e0218 */
[----:B------:R-:W-:Y:S01]  /*7550*/  IABS R32, R149 ;  /* 0x0000009500207213 */ /* 0x000fe20000000000 */
[----:B------:R-:W-:Y:S01]  /*7560*/  @!P6 IMAD.IADD R20, R20, 0x1, -R5 ;  /* 0x000000011414e824 */ /* 0x000fe200078e0a05 */
[----:B------:R-:W-:Y:S01]  /*7570*/  ISETP.GE.AND P6, PT, R143, RZ, PT ;  /* 0x000000ff8f00720c */ /* 0x000fe20003fc6270 */
[----:B------:R-:W-:-:S04]  /*7580*/  IMAD.HI.U32 R28, R2, R3, RZ ;  /* 0x00000003021c7227 */ /* 0x000fc800078e00ff */
[----:B------:R-:W-:Y:S01]  /*7590*/  @!P2 IMAD.IADD R16, R16, 0x1, -R5 ;  /* 0x000000011010a824 */ /* 0x000fe200078e0a05 */
[C---:B------:R-:W-:Y:S01]  /*75a0*/  ISETP.GT.U32.AND P2, PT, R5.reuse, R24, PT ;  /* 0x000000180500720c */ /* 0x040fe20003f44070 */
[----:B------:R-:W-:Y:S01]  /*75b0*/  @!P5 IMAD.MOV R10, RZ, RZ, -R10 ;  /* 0x000000ffff0ad224 */ /* 0x000fe200078e0a0a */
[----:B------:R-:W-:Y:S01]  /*75c0*/  ISETP.GT.U32.AND P5, PT, R5, R20, PT ;  /* 0x000000140500720c */ /* 0x000fe20003fa4070 */
[----:B------:R-:W-:Y:S02]  /*75d0*/  IMAD.MOV R28, RZ, RZ, -R28 ;  /* 0x000000ffff1c7224 */ /* 0x000fe400078e0a1c */
[----:B------:R-:W-:-:S04]  /*75e0*/  IMAD.HI.U32 R0, R2, R32, RZ ;  /* 0x0000002002007227 */ /* 0x000fc800078e00ff */
[----:B------:R-:W-:Y:S01]  /*75f0*/  @!P3 IMAD.IADD R14, R14, 0x1, -R5 ;  /* 0x000000010e0eb824 */ /* 0x000fe200078e0a05 */
[----:B------:R-:W-:Y:S01]  /*7600*/  ISETP.GE.AND P3, PT, R151, RZ, PT ;  /* 0x000000ff9700720c */ /* 0x000fe20003f66270 */
[----:B------:R-:W-:Y:S02]  /*7610*/  VIADD R151, R4, 0x74 ;  /* 0x0000007404977836 */ /* 0x000fe40000000000 */
[----:B------:R-:W-:Y:S02]  /*7620*/  IMAD R28, R5, R28, R3 ;  /* 0x0000001c051c7224 */ /* 0x000fe400078e0203 */
[----:B------:R-:W-:Y:S01]  /*7630*/  IMAD.MOV R0, RZ, RZ, -R0 ;  /* 0x000000ffff007224 */ /* 0x000fe200078e0a00 */
[----:B------:R-:W-:Y:S01]  /*7640*/  IABS R36, R151 ;  /* 0x0000009700247213 */ /* 0x000fe20000000000 */
[----:B------:R-:W-:Y:S01]  /*7650*/  @!P1 IMAD.IADD R18, R18, 0x1, -R5 ;  /* 0x0000000112129824 */ /* 0x000fe200078e0a05 */
[----:B------:R-:W-:Y:S01]  /*7660*/  ISETP.GE.AND P1, PT, R141, RZ, PT ;  /* 0x000000ff8d00720c */ /* 0x000fe20003f26270 */
[----:B------:R-:W-:Y:S01]  /*7670*/  @!P0 IMAD.MOV R14, RZ, RZ, -R14 ;  /* 0x000000ffff0e8224 */ /* 0x000fe200078e0a0e */
[C---:B------:R-:W-:Y:S01]  /*7680*/  ISETP.GT.U32.AND P0, PT, R5.reuse, R28, PT ;  /* 0x0000001c0500720c */ /* 0x040fe20003f04070 */
[----:B------:R-:W-:-:S02]  /*7690*/  IMAD R32, R5, R0, R32 ;  /* 0x0000000005207224 */ /* 0x000fc400078e0220 */
[--C-:B------:R-:W-:Y:S01]  /*76a0*/  @!P2 IMAD.IADD R24, R24, 0x1, -R5.reuse ;  /* 0x000000011818a824 */ /* 0x100fe200078e0a05 */
[C---:B------:R-:W-:Y:S01]  /*76b0*/  ISETP.GT.U32.AND P2, PT, R5.reuse, R18, PT ;  /* 0x000000120500720c */ /* 0x040fe20003f44070 */
[----:B------:R-:W-:Y:S01]  /*76c0*/  @!P5 IMAD.IADD R20, R20, 0x1, -R5 ;  /* 0x000000011414d824 */ /* 0x000fe200078e0a05 */
[----:B------:R-:W-:Y:S01]  /*76d0*/  ISETP.GT.U32.AND P5, PT, R5, R32, PT ;  /* 0x000000200500720c */ /* 0x000fe20003fa4070 */
[----:B------:R-:W-:-:S04]  /*76e0*/  IMAD.HI.U32 R0, R2, R36, RZ ;  /* 0x0000002402007227 */ /* 0x000fc800078e00ff */
[----:B------:R-:W-:Y:S01]  /*76f0*/  @!P4 IMAD.MOV R12, RZ, RZ, -R12 ;  /* 0x000000ffff0cc224 */ /* 0x000fe200078e0a0c */
[----:B------:R-:W-:Y:S01]  /*7700*/  ISETP.GT.U32.AND P4, PT, R5, R24, PT ;  /* 0x000000180500720c */ /* 0x000fe20003f84070 */
[----:B------:R-:W-:Y:S02]  /*7710*/  IMAD.MOV R0, RZ, RZ, -R0 ;  /* 0x000000ffff007224 */ /* 0x000fe400078e0a00 */
[----:B------:R-:W-:Y:S01]  /*7720*/  @!P3 IMAD.MOV R16, RZ, RZ, -R16 ;  /* 0x000000ffff10b224 */ /* 0x000fe200078e0a10 */
[----:B------:R-:W-:Y:S01]  /*7730*/  ISETP.GE.AND P3, PT, R147, RZ, PT ;  /* 0x000000ff9300720c */ /* 0x000fe20003f66270 */
[----:B------:R-:W-:Y:S02]  /*7740*/  VIADD R147, R4, 0x73 ;  /* 0x0000007304937836 */ /* 0x000fe40000000000 */
[--C-:B------:R-:W-:Y:S01]  /*7750*/  @!P0 IMAD.IADD R28, R28, 0x1, -R5.reuse ;  /* 0x000000011c1c8824 */ /* 0x100fe200078e0a05 */
[----:B------:R-:W-:Y:S01]  /*7760*/  ISETP.GE.AND P0, PT, R151, RZ, PT ;  /* 0x000000ff9700720c */ /* 0x000fe20003f06270 */
[----:B------:R-:W-:Y:S01]  /*7770*/  IMAD R36, R5, R0, R36 ;  /* 0x0000000005247224 */ /* 0x000fe200078e0224 */
[----:B------:R-:W-:Y:S01]  /*7780*/  IABS R40, R147 ;  /* 0x0000009300287213 */ /* 0x000fe20000000000 */
[--C-:B------:R-:W-:Y:S01]  /*7790*/  @!P2 IMAD.IADD R18, R18, 0x1, -R5.reuse ;  /* 0x000000011212a824 */ /* 0x100fe200078e0a05 */
[----:B------:R-:W-:Y:S01]  /*77a0*/  ISETP.GE.AND P2, PT, R145, RZ, PT ;  /* 0x000000ff9100720c */ /* 0x000fe20003f46270 */
[--C-:B------:R-:W-:Y:S01]  /*77b0*/  @!P5 IMAD.IADD R32, R32, 0x1, -R5.reuse ;  /* 0x000000012020d824 */ /* 0x100fe200078e0a05 */
[C---:B------:R-:W-:Y:S01]  /*77c0*/  ISETP.GT.U32.AND P5, PT, R5.reuse, R28, PT ;  /* 0x0000001c0500720c */ /* 0x040fe20003fa4070 */
[----:B------:R-:W-:Y:S01]  /*77d0*/  @!P6 IMAD.MOV R20, RZ, RZ, -R20 ;  /* 0x000000ffff14e224 */ /* 0x000fe200078e0a14 */
[C---:B------:R-:W-:Y:S01]  /*77e0*/  ISETP.GT.U32.AND P6, PT, R5.reuse, R36, PT ;  /* 0x000000240500720c */ /* 0x040fe20003fc4070 */
[----:B------:R-:W-:Y:S01]  /*77f0*/  @!P1 IMAD.MOV R18, RZ, RZ, -R18 ;  /* 0x000000ffff129224 */ /* 0x000fe200078e0a12 */
[----:B------:R-:W-:Y:S01]  /*7800*/  ISETP.GT.U32.AND P1, PT, R5, R32, PT ;  /* 0x000000200500720c */ /* 0x000fe20003f24070 */
[----:B------:R-:W-:Y:S01]  /*7810*/  @!P4 IMAD.IADD R24, R24, 0x1, -R5 ;  /* 0x000000011818c824 */ /* 0x000fe200078e0a05 */
[----:B------:R-:W-:Y:S01]  /*7820*/  ISETP.GE.AND P4, PT, R149, RZ, PT ;  /* 0x000000ff9500720c */ /* 0x000fe20003f86270 */
[----:B------:R-:W-:-:S04]  /*7830*/  IMAD.HI.U32 R3, R2, R40, RZ ;  /* 0x0000002802037227 */ /* 0x000fc800078e00ff */
[C---:B------:R-:W-:Y:S02]  /*7840*/  VIADD R149, R4.reuse, 0x72 ;  /* 0x0000007204957836 */ /* 0x040fe40000000000 */
[----:B------:R-:W-:Y:S02]  /*7850*/  VIADD R151, R4, 0x71 ;  /* 0x0000007104977836 */ /* 0x000fe40000000000 */
[----:B------:R-:W-:Y:S01]  /*7860*/  IMAD.MOV R3, RZ, RZ, -R3 ;  /* 0x000000ffff037224 */ /* 0x000fe200078e0a03 */
[----:B------:R-:W-:Y:S01]  /*7870*/  IABS R43, R149 ;  /* 0x00000095002b7213 */ /* 0x000fe20000000000 */
[--C-:B------:R-:W-:Y:S01]  /*7880*/  @!P5 IMAD.IADD R28, R28, 0x1, -R5.reuse ;  /* 0x000000011c1cd824 */ /* 0x100fe200078e0a05 */
[----:B------:R-:W-:Y:S01]  /*7890*/  IABS R0, R151 ;  /* 0x0000009700007213 */ /* 0x000fe20000000000 */
[----:B------:R-:W-:Y:S01]  /*78a0*/  IMAD R40, R5, R3, R40 ;  /* 0x0000000305287224 */ /* 0x000fe200078e0228 */
[----:B------:R-:W-:Y:S01]  /*78b0*/  ISETP.GE.AND P5, PT, R149, RZ, PT ;  /* 0x000000ff9500720c */ /* 0x000fe20003fa6270 */
[----:B------:R-:W-:Y:S01]  /*78c0*/  @!P6 IMAD.IADD R36, R36, 0x1, -R5 ;  /* 0x000000012424e824 */ /* 0x000fe200078e0a05 */
[----:B------:R-:W-:Y:S01]  /*78d0*/  ISETP.GE.AND P6, PT, R151, RZ, PT ;  /* 0x000000ff9700720c */ /* 0x000fe20003fc6270 */
[----:B------:R-:W-:-:S04]  /*78e0*/  IMAD.HI.U32 R3, R2, R43, RZ ;  /* 0x0000002b02037227 */ /* 0x000fc800078e00ff */
[----:B------:R-:W-:Y:S01]  /*78f0*/  @!P1 IMAD.IADD R32, R32, 0x1, -R5 ;  /* 0x0000000120209824 */ /* 0x000fe200078e0a05 */
[C---:B------:R-:W-:Y:S01]  /*7900*/  ISETP.GT.U32.AND P1, PT, R5.reuse, R40, PT ;  /* 0x000000280500720c */ /* 0x040fe20003f24070 */
[----:B------:R-:W-:Y:S01]  /*7910*/  @!P2 IMAD.MOV R28, RZ, RZ, -R28 ;  /* 0x000000ffff1ca224 */ /* 0x000fe200078e0a1c */
[----:B------:R-:W-:Y:S01]  /*7920*/  ISETP.GT.U32.AND P2, PT, R5, R36, PT ;  /* 0x000000240500720c */ /* 0x000fe20003f44070 */
[----:B------:R-:W-:-:S04]  /*7930*/  IMAD.HI.U32 R47, R2, R0, RZ ;  /* 0x00000000022f7227 */ /* 0x000fc800078e00ff */
[----:B------:R-:W-:Y:S02]  /*7940*/  IMAD.MOV R3, RZ, RZ, -R3 ;  /* 0x000000ffff037224 */ /* 0x000fe400078e0a03 */
[----:B------:R-:W-:Y:S02]  /*7950*/  IMAD.MOV R47, RZ, RZ, -R47 ;  /* 0x000000ffff2f7224 */ /* 0x000fe400078e0a2f */
[C---:B------:R-:W-:Y:S02]  /*7960*/  IMAD R43, R5.reuse, R3, R43 ;  /* 0x00000003052b7224 */ /* 0x040fe400078e022b */
[C---:B------:R-:W-:Y:S02]  /*7970*/  IMAD R47, R5.reuse, R47, R0 ;  /* 0x0000002f052f7224 */ /* 0x040fe400078e0200 */
[----:B------:R-:W-:Y:S01]  /*7980*/  @!P4 IMAD.MOV R32, RZ, RZ, -R32 ;  /* 0x000000ffff20c224 */ /* 0x000fe200078e0a20 */
[----:B------:R-:W-:Y:S01]  /*7990*/  ISETP.GT.U32.AND P4, PT, R5, R43, PT ;  /* 0x0000002b0500720c */ /* 0x000fe20003f84070 */
[----:B------:R-:W-:-:S02]  /*79a0*/  VIADD R141, R4, 0x6f ;  /* 0x0000006f048d7836 */ /* 0x000fc40000000000 */
[--C-:B------:R-:W-:Y:S02]  /*79b0*/  @!P1 IMAD.IADD R40, R40, 0x1, -R5.reuse ;  /* 0x0000000128289824 */ /* 0x100fe400078e0a05 */
[----:B------:R-:W-:Y:S01]  /*79c0*/  @!P2 IMAD.IADD R36, R36, 0x1, -R5 ;  /* 0x000000012424a824 */ /* 0x000fe200078e0a05 */
[C---:B------:R-:W-:Y:S01]  /*79d0*/  ISETP.GT.U32.AND P2, PT, R5.reuse, R47, PT ;  /* 0x0000002f0500720c */ /* 0x040fe20003f44070 */
[C---:B------:R-:W-:Y:S01]  /*79e0*/  VIADD R149, R4.reuse, 0x70 ;  /* 0x0000007004957836 */ /* 0x040fe20000000000 */
[----:B------:R-:W-:Y:S01]  /*79f0*/  IABS R55, R141 ;  /* 0x0000008d00377213 */ /* 0x000fe20000000000 */
[----:B------:R-:W-:Y:S01]  /*7a00*/  VIADD R151, R4, 0x6e ;  /* 0x0000006e04977836 */ /* 0x000fe20000000000 */
[----:B------:R-:W-:Y:S01]  /*7a10*/  ISETP.GT.U32.AND P1, PT, R5, R40, PT ;  /* 0x000000280500720c */ /* 0x000fe20003f24070 */
[----:B------:R-:W-:Y:S01]  /*7a20*/  @!P3 IMAD.MOV R24, RZ, RZ, -R24 ;  /* 0x000000ffff18b224 */ /* 0x000fe200078e0a18 */
[----:B------:R-:W-:Y:S01]  /*7a30*/  IABS R51, R149 ;  /* 0x0000009500337213 */ /* 0x000fe20000000000 */
[----:B------:R-:W-:Y:S01]  /*7a40*/  IMAD.HI.U32 R9, R2, R55, RZ ;  /* 0x0000003702097227 */ /* 0x000fe200078e00ff */
[----:B------:R-:W-:-:S02]  /*7a50*/  ISETP.GE.AND P3, PT, R147, RZ, PT ;  /* 0x000000ff9300720c */ /* 0x000fc40003f66270 */
[----:B------:R-:W-:Y:S01]  /*7a60*/  IABS R59, R151 ;  /* 0x00000097003b7213 */ /* 0x000fe20000000000 */
[----:B------:R-:W-:Y:S02]  /*7a70*/  VIADD R147, R4, 0x6d ;  /* 0x0000006d04937836 */ /* 0x000fe40000000000 */
[----:B------:R-:W-:-:S03]  /*7a80*/  IMAD.HI.U32 R0, R2, R51, RZ ;  /* 0x0000003302007227 */ /* 0x000fc600078e00ff */
[----:B------:R-:W-:Y:S01]  /*7a90*/  IABS R63, R147 ;  /* 0x00000093003f7213 */ /* 0x000fe20000000000 */
[----:B------:R-:W-:Y:S01]  /*7aa0*/  @!P4 IMAD.IADD R43, R43, 0x1, -R5 ;  /* 0x000000012b2bc824 */ /* 0x000fe200078e0a05 */
[----:B------:R-:W-:Y:S01]  /*7ab0*/  ISETP.GE.AND P4, PT, R149, RZ, PT ;  /* 0x000000ff9500720c */ /* 0x000fe20003f86270 */
[----:B------:R-:W-:Y:S02]  /*7ac0*/  IMAD.MOV R9, RZ, RZ, -R9 ;  /* 0x000000ffff097224 */ /* 0x000fe400078e0a09 */
[----:B------:R-:W-:Y:S02]  /*7ad0*/  VIADD R149, R4, 0x6c ;  /* 0x0000006c04957836 */ /* 0x000fe40000000000 */
[----:B------:R-:W-:Y:S01]  /*7ae0*/  @!P2 IMAD.IADD R47, R47, 0x1, -R5 ;  /* 0x000000012f2fa824 */ /* 0x000fe200078e0a05 */
[----:B------:R-:W-:Y:S01]  /*7af0*/  ISETP.GT.U32.AND P2, PT, R5, R43, PT ;  /* 0x0000002b0500720c */ /* 0x000fe20003f44070 */
[----:B------:R-:W-:Y:S01]  /*7b00*/  IMAD.MOV R0, RZ, RZ, -R0 ;  /* 0x000000ffff007224 */ /* 0x000fe200078e0a00 */
[----:B------:R-:W-:Y:S01]  /*7b10*/  IABS R67, R149 ;  /* 0x0000009500437213 */ /* 0x000fe20000000000 */
[----:B------:R-:W-:-:S04]  /*7b20*/  IMAD.HI.U32 R3, R2, R59, RZ ;  /* 0x0000003b02037227 */ /* 0x000fc800078e00ff */
[----:B------:R-:W-:Y:S02]  /*7b30*/  @!P1 IMAD.IADD R40, R40, 0x1, -R5 ;  /* 0x0000000128289824 */ /* 0x000fe400078e0a05 */
[C---:B------:R-:W-:Y:S02]  /*7b40*/  IMAD R55, R5.reuse, R9, R55 ;  /* 0x0000000905377224 */ /* 0x040fe400078e0237 */
[----:B------:R-:W-:Y:S01]  /*7b50*/  @!P0 IMAD.MOV R36, RZ, RZ, -R36 ;  /* 0x000000ffff248224 */ /* 0x000fe200078e0a24 */
[C---:B------:R-:W-:Y:S01]  /*7b60*/  ISETP.GT.U32.AND P0, PT, R5.reuse, R47, PT ;  /* 0x0000002f0500720c */ /* 0x040fe20003f04070 */
[C---:B------:R-:W-:Y:S02]  /*7b70*/  IMAD R51, R5.reuse, R0, R51 ;  /* 0x0000000005337224 */ /* 0x040fe400078e0233 */
[----:B------:R-:W-:Y:S02]  /*7b80*/  IMAD.MOV R3, RZ, RZ, -R3 ;  /* 0x000000ffff037224 */ /* 0x000fe400078e0a03 */
[----:B------:R-:W-:Y:S01]  /*7b90*/  IMAD.HI.U32 R0, R2, R63, RZ ;  /* 0x0000003f02007227 */ /* 0x000fe200078e00ff */
[----:B------:R-:W-:-:S03]  /*7ba0*/  ISETP.GT.U32.AND P1, PT, R5, R51, PT ;  /* 0x000000330500720c */ /* 0x000fc60003f24070 */
[----:B------:R-:W-:Y:S01]  /*7bb0*/  @!P3 IMAD.MOV R40, RZ, RZ, -R40 ;  /* 0x000000ffff28b224 */ /* 0x000fe200078e0a28 */
[C---:B------:R-:W-:Y:S01]  /*7bc0*/  ISETP.GT.U32.AND P3, PT, R5.reuse, R55, PT ;  /* 0x000000370500720c */ /* 0x040fe20003f64070 */
[----:B------:R-:W-:Y:S02]  /*7bd0*/  IMAD R59, R5, R3, R59 ;  /* 0x00000003053b7224 */ /* 0x000fe400078e023b */
[----:B------:R-:W-:Y:S02]  /*7be0*/  IMAD.MOV R0, RZ, RZ, -R0 ;  /* 0x000000ffff007224 */ /* 0x000fe400078e0a00 */
[----:B------:R-:W-:-:S04]  /*7bf0*/  IMAD.HI.U32 R3, R2, R67, RZ ;  /* 0x0000004302037227 */ /* 0x000fc800078e00ff */
[----:B------:R-:W-:Y:S02]  /*7c00*/  IMAD R63, R5, R0, R63 ;  /* 0x00000000053f7224 */ /* 0x000fe400078e023f */
[----:B------:R-:W-:Y:S02]  /*7c10*/  IMAD.MOV R3, RZ, RZ, -R3 ;  /* 0x000000ffff037224 */ /* 0x000fe400078e0a03 */
[----:B------:R-:W-:Y:S01]  /*7c20*/  @!P0 IMAD.IADD R47, R47, 0x1, -R5 ;  /* 0x000000012f2f8824 */ /* 0x000fe200078e0a05 */
[C---:B------:R-:W-:Y:S01]  /*7c30*/  ISETP.GT.U32.AND P0, PT, R5.reuse, R63, PT ;  /* 0x0000003f0500720c */ /* 0x040fe20003f04070 */
[----:B------:R-:W-:Y:S02]  /*7c40*/  IMAD R67, R5, R3, R67 ;  /* 0x0000000305437224 */ /* 0x000fe400078e0243 */
[--C-:B------:R-:W-:Y:S02]  /*7c50*/  @!P3 IMAD.IADD R55, R55, 0x1, -R5.reuse ;  /* 0x000000013737b824 */ /* 0x100fe400078e0a05 */
[--C-:B------:R-:W-:Y:S01]  /*7c60*/  @!P2 IMAD.IADD R43, R43, 0x1, -R5.reuse ;  /* 0x000000012b2ba824 */ /* 0x100fe200078e0a05 */
[----:B------:R-:W-:Y:S01]  /*7c70*/  ISETP.GT.U32.AND P3, PT, R5, R67, PT ;  /* 0x000000430500720c */ /* 0x000fe20003f64070 */
[----:B------:R-:W-:Y:S01]  /*7c80*/  @!P1 IMAD.IADD R51, R51, 0x1, -R5 ;  /* 0x0000000133339824 */ /* 0x000fe200078e0a05 */
[----:B------:R-:W-:Y:S01]  /*7c90*/  ISETP.GT.U32.AND P2, PT, R5, R59, PT ;  /* 0x0000003b0500720c */ /* 0x000fe20003f44070 */
[----:B------:R-:W-:-:S02]  /*7ca0*/  VIADD R145, R4, 0x6a ;  /* 0x0000006a04917836 */ /* 0x000fc40000000000 */
[----:B------:R-:W-:Y:S01]  /*7cb0*/  VIADD R143, R4, 0x6b ;  /* 0x0000006b048f7836 */ /* 0x000fe20000000000 */
[----:B------:R-:W-:Y:S01]  /*7cc0*/  ISETP.GT.U32.AND P1, PT, R5, R51, PT ;  /* 0x000000330500720c */ /* 0x000fe20003f24070 */
[----:B------:R-:W-:Y:S01]  /*7cd0*/  @!P0 IMAD.IADD R63, R63, 0x1, -R5 ;  /* 0x000000013f3f8824 */ /* 0x000fe200078e0a05 */
[----:B------:R-:W-:Y:S01]  /*7ce0*/  IABS R0, R145 ;  /* 0x0000009100007213 */ /* 0x000fe20000000000 */
[----:B------:R-:W-:Y:S01]  /*7cf0*/  @!P5 IMAD.MOV R43, RZ, RZ, -R43 ;  /* 0x000000ffff2bd224 */ /* 0x000fe200078e0a2b */
[----:B------:R-:W-:Y:S01]  /*7d00*/  IABS R71, R143 ;  /* 0x0000008f00477213 */ /* 0x000fe20000000000 */
[----:B------:R-:W-:Y:S01]  /*7d10*/  @!P6 IMAD.MOV R47, RZ, RZ, -R47 ;  /* 0x000000ffff2fe224 */ /* 0x000fe200078e0a2f */
[----:B------:R-:W-:Y:S01]  /*7d20*/  ISETP.GT.U32.AND P5, PT, R5, R55, PT ;  /* 0x000000370500720c */ /* 0x000fe20003fa4070 */
[----:B------:R-:W-:Y:S01]  /*7d30*/  @!P3 IMAD.IADD R67, R67, 0x1, -R5 ;  /* 0x000000014343b824 */ /* 0x000fe200078e0a05 */
[----:B------:R-:W-:Y:S01]  /*7d40*/  ISETP.GT.U32.AND P3, PT, R5, R63, PT ;  /* 0x0000003f0500720c */ /* 0x000fe20003f64070 */
[----:B------:R-:W-:-:S03]  /*7d50*/  IMAD.HI.U32 R3, R2, R0, RZ ;  /* 0x0000000002037227 */ /* 0x000fc600078e00ff */
[----:B------:R-:W-:Y:S01]  /*7d60*/  ISETP.GT.U32.AND P6, PT, R5, R67, PT ;  /* 0x000000430500720c */ /* 0x000fe20003fc4070 */
[----:B------:R-:W-:Y:S01]  /*7d70*/  @!P2 IMAD.IADD R59, R59, 0x1, -R5 ;  /* 0x000000013b3ba824 */ /* 0x000fe200078e0a05 */
[----:B------:R-:W-:Y:S01]  /*7d80*/  ISETP.GE.AND P2, PT, R151, RZ, PT ;  /* 0x000000ff9700720c */ /* 0x000fe20003f46270 */
[----:B------:R-:W-:Y:S02]  /*7d90*/  IMAD.MOV R3, RZ, RZ, -R3 ;  /* 0x000000ffff037224 */ /* 0x000fe400078e0a03 */
[----:B------:R-:W-:Y:S01]  /*7da0*/  @!P1 IMAD.IADD R51, R51, 0x1, -R5 ;  /* 0x0000000133339824 */ /* 0x000fe200078e0a05 */
[----:B------:R-:W-:Y:S01]  /*7db0*/  ISETP.GT.U32.AND P0, PT, R5, R59, PT ;  /* 0x0000003b0500720c */ /* 0x000fe20003f04070 */
[----:B------:R-:W-:Y:S01]  /*7dc0*/  IMAD.HI.U32 R9, R2, R71, RZ ;  /* 0x0000004702097227 */ /* 0x000fe200078e00ff */
[----:B------:R-:W-:-:S03]  /*7dd0*/  ISETP.GE.AND P1, PT, R141, RZ, PT ;  /* 0x000000ff8d00720c */ /* 0x000fc60003f26270 */
[----:B------:R-:W-:Y:S02]  /*7de0*/  IMAD R0, R5, R3, R0 ;  /* 0x0000000305007224 */ /* 0x000fe400078e0200 */
[----:B------:R-:W-:Y:S01]  /*7df0*/  @!P4 IMAD.MOV R51, RZ, RZ, -R51 ;  /* 0x000000ffff33c224 */ /* 0x000fe200078e0a33 */
[----:B------:R-:W-:Y:S01]  /*7e00*/  ISETP.GE.AND P4, PT, R147, RZ, PT ;  /* 0x000000ff9300720c */ /* 0x000fe20003f86270 */
[----:B------:R-:W-:Y:S02]  /*7e10*/  IMAD.MOV R9, RZ, RZ, -R9 ;  /* 0x000000ffff097224 */ /* 0x000fe400078e0a09 */
[C---:B------:R-:W-:Y:S02]  /*7e20*/  VIADD R151, R4.reuse, 0x69 ;  /* 0x0000006904977836 */ /* 0x040fe40000000000 */
[----:B------:R-:W-:Y:S01]  /*7e30*/  @!P3 IMAD.IADD R63, R63, 0x1, -R5 ;  /* 0x000000013f3fb824 */ /* 0x000fe200078e0a05 */
[----:B------:R-:W-:Y:S01]  /*7e40*/  ISETP.GT.U32.AND P3, PT, R5, R0, PT ;  /* 0x000000000500720c */ /* 0x000fe20003f64070 */
[----:B------:R-:W-:-:S02]  /*7e50*/  VIADD R147, R4, 0x68 ;  /* 0x0000006804937836 */ /* 0x000fc40000000000 */
[----:B------:R-:W-:Y:S01]  /*7e60*/  IMAD R71, R5, R9, R71 ;  /* 0x0000000905477224 */ /* 0x000fe200078e0247 */
[----:B------:R-:W-:Y:S01]  /*7e70*/  IABS R9, R151 ;  /* 0x0000009700097213 */ /* 0x000fe20000000000 */
[--C-:B------:R-:W-:Y:S01]  /*7e80*/  @!P0 IMAD.IADD R59, R59, 0x1, -R5.reuse ;  /* 0x000000013b3b8824 */ /* 0x100fe200078e0a05 */
[----:B------:R-:W-:Y:S01]  /*7e90*/  IABS R83, R147 ;  /* 0x0000009300537213 */ /* 0x000fe20000000000 */
[----:B------:R-:W-:Y:S01]  /*7ea0*/  @!P5 IMAD.IADD R55, R55, 0x1, -R5 ;  /* 0x000000013737d824 */ /* 0x000fe200078e0a05 */
[----:B------:R-:W-:Y:S01]  /*7eb0*/  ISETP.GE.AND P0, PT, R149, RZ, PT ;  /* 0x000000ff9500720c */ /* 0x000fe20003f06270 */
[----:B------:R-:W-:Y:S01]  /*7ec0*/  IMAD.MOV.U32 R79, RZ, RZ, R9 ;  /* 0x000000ffff4f7224 */ /* 0x000fe200078e0009 */
[----:B------:R-:W-:Y:S01]  /*7ed0*/  ISETP.GT.U32.AND P5, PT, R5, R71, PT ;  /* 0x000000470500720c */ /* 0x000fe20003fa4070 */
[----:B------:R-:W-:Y:S02]  /*7ee0*/  VIADD R149, R4, 0x67 ;  /* 0x0000006704957836 */ /* 0x000fe40000000000 */
[----:B------:R-:W-:-:S03]  /*7ef0*/  IMAD.HI.U32 R9, R2, R83, RZ ;  /* 0x0000005302097227 */ /* 0x000fc600078e00ff */
[----:B------:R-:W-:Y:S01]  /*7f00*/  IABS R3, R149 ;  /* 0x0000009500037213 */ /* 0x000fe20000000000 */
[----:B------:R-:W-:Y:S02]  /*7f10*/  @!P3 IMAD.IADD R0, R0, 0x1, -R5 ;  /* 0x000000010000b824 */ /* 0x000fe400078e0a05 */
[----:B------:R-:W-:Y:S02]  /*7f20*/  IMAD.MOV R9, RZ, RZ, -R9 ;  /* 0x000000ffff097224 */ /* 0x000fe400078e0a09 */
[----:B------:R-:W-:Y:S01]  /*7f30*/  @!P2 IMAD.MOV R59, RZ, RZ, -R59 ;  /* 0x000000ffff3ba224 */ /* 0x000fe200078e0a3b */
[C---:B------:R-:W-:Y:S01]  /*7f40*/  ISETP.GT.U32.AND P2, PT, R5.reuse, R0, PT ;  /* 0x000000000500720c */ /* 0x040fe20003f44070 */
[----:B------:R-:W-:Y:S02]  /*7f50*/  IMAD R83, R5, R9, R83 ;  /* 0x0000000905537224 */ /* 0x000fe400078e0253 */
[----:B------:R-:W-:-:S04]  /*7f60*/  IMAD.HI.U32 R9, R2, R3, RZ ;  /* 0x0000000302097227 */ /* 0x000fc800078e00ff */
[----:B------:R-:W-:-:S04]  /*7f70*/  IMAD.HI.U32 R11, R2, R79, RZ ;  /* 0x0000004f020b7227 */ /* 0x000fc800078e00ff */
[----:B------:R-:W-:Y:S02]  /*7f80*/  IMAD.MOV R9, RZ, RZ, -R9 ;  /* 0x000000ffff097224 */ /* 0x000fe400078e0a09 */
[----:B------:R-:W-:Y:S02]  /*7f90*/  IMAD.MOV R11, RZ, RZ, -R11 ;  /* 0x000000ffff0b7224 */ /* 0x000fe400078e0a0b */
[----:B------:R-:W-:Y:S02]  /*7fa0*/  IMAD R3, R5, R9, R3 ;  /* 0x0000000905037224 */ /* 0x000fe400078e0203 */
[----:B------:R-:W-:Y:S01]  /*7fb0*/  @!P6 IMAD.IADD R67, R67, 0x1, -R5 ;  /* 0x000000014343e824 */ /* 0x000fe200078e0a05 */
[----:B------:R-:W-:Y:S01]  /*7fc0*/  ISETP.GE.AND P6, PT, R143, RZ, PT ;  /* 0x000000ff8f00720c */ /* 0x000fe20003fc6270 */
[C---:B------:R-:W-:Y:S02]  /*7fd0*/  IMAD R79, R5.reuse, R11, R79 ;  /* 0x0000000b054f7224 */ /* 0x040fe400078e024f */
[----:B------:R-:W-:Y:S01]  /*7fe0*/  @!P2 IMAD.IADD R0, R0, 0x1, -R5 ;  /* 0x000000010000a824 */ /* 0x000fe200078e0a05 */
[C---:B------:R-:W-:Y:S01]  /*7ff0*/  ISETP.GT.U32.AND P2, PT, R5.reuse, R3, PT ;  /* 0x000000030500720c */ /* 0x040fe20003f44070 */
[----:B------:R-:W-:Y:S01]  /*8000*/  @!P0 IMAD.MOV R67, RZ, RZ, -R67 ;  /* 0x000000ffff438224 */ /* 0x000fe200078e0a43 */
[----:B------:R-:W-:Y:S01]  /*8010*/  ISETP.GT.U32.AND P3, PT, R5, R79, PT ;  /* 0x0000004f0500720c */ /* 0x000fe20003f64070 */
[----:B------:R-:W-:Y:S01]  /*8020*/  @!P5 IMAD.IADD R71, R71, 0x1, -R5 ;  /* 0x000000014747d824 */ /* 0x000fe200078e0a05 */
[----:B------:R-:W-:Y:S01]  /*8030*/  ISETP.GT.U32.AND P0, PT, R5, R83, PT ;  /* 0x000000530500720c */ /* 0x000fe20003f04070 */
[----:B------:R-:W-:Y:S01]  /*8040*/  @!P1 IMAD.MOV R55, RZ, RZ, -R55 ;  /* 0x000000ffff379224 */ /* 0x000fe200078e0a37 */
[----:B------:R-:W-:Y:S01]  /*8050*/  ISETP.GE.AND P5, PT, R145, RZ, PT ;  /* 0x000000ff9100720c */ /* 0x000fe20003fa6270 */
[----:B------:R-:W-:Y:S01]  /*8060*/  @!P4 IMAD.MOV R63, RZ, RZ, -R63 ;  /* 0x000000ffff3fc224 */ /* 0x000fe200078e0a3f */
[----:B------:R-:W-:Y:S01]  /*8070*/  ISETP.GT.U32.AND P1, PT, R5, R71, PT ;  /* 0x000000470500720c */ /* 0x000fe20003f24070 */
[----:B------:R-:W-:Y:S01]  /*8080*/  IMAD.MOV.U32 R75, RZ, RZ, R0 ;  /* 0x000000ffff4b7224 */ /* 0x000fe200078e0000 */
[----:B------:R-:W-:Y:S01]  /*8090*/  ISETP.GE.AND P4, PT, R151, RZ, PT ;  /* 0x000000ff9700720c */ /* 0x000fe20003f86270 */
[----:B------:R-:W-:-:S02]  /*80a0*/  VIADD R151, R4, 0x66 ;  /* 0x0000006604977836 */ /* 0x000fc40000000000 */
[--C-:B------:R-:W-:Y:S02]  /*80b0*/  @!P2 IMAD.IADD R3, R3, 0x1, -R5.reuse ;  /* 0x000000010303a824 */ /* 0x100fe400078e0a05 */
[--C-:B------:R-:W-:Y:S01]  /*80c0*/  @!P3 IMAD.IADD R79, R79, 0x1, -R5.reuse ;  /* 0x000000014f4fb824 */ /* 0x100fe200078e0a05 */
[----:B------:R-:W-:Y:S01]  /*80d0*/  IABS R9, R151 ;  /* 0x0000009700097213 */ /* 0x000fe20000000000 */
[----:B------:R-:W-:Y:S01]  /*80e0*/  @!P0 IMAD.IADD R83, R83, 0x1, -R5 ;  /* 0x0000000153538824 */ /* 0x000fe200078e0a05 */
[----:B------:R-:W-:Y:S01]  /*80f0*/  ISETP.GE.AND P3, PT, R149, RZ, PT ;  /* 0x000000ff9500720c */ /* 0x000fe20003f66270 */
[----:B------:R-:W-:Y:S01]  /*8100*/  VIADD R149, R4, 0x64 ;  /* 0x0000006404957836 */ /* 0x000fe20000000000 */
[C---:B------:R-:W-:Y:S01]  /*8110*/  ISETP.GT.U32.AND P2, PT, R5.reuse, R3, PT ;  /* 0x000000030500720c */ /* 0x040fe20003f44070 */
[----:B------:R-:W-:Y:S01]  /*8120*/  @!P5 IMAD.MOV R75, RZ, RZ, -R75 ;  /* 0x000000ffff4bd224 */ /* 0x000fe200078e0a4b */
[----:B------:R-:W-:Y:S01]  /*8130*/  ISETP.GT.U32.AND P5, PT, R5, R83, PT ;  /* 0x000000530500720c */ /* 0x000fe20003fa4070 */
[----:B------:R-:W-:Y:S01]  /*8140*/  IMAD.HI.U32 R91, R2, R9, RZ ;  /* 0x00000009025b7227 */ /* 0x000fe200078e00ff */
[----:B------:R-:W-:-:S02]  /*8150*/  IABS R99, R149 ;  /* 0x0000009500637213 */ /* 0x000fc40000000000 */
[----:B------:R-:W-:Y:S01]  /*8160*/  ISETP.GE.AND P0, PT, R151, RZ, PT ;  /* 0x000000ff9700720c */ /* 0x000fe20003f06270 */
[----:B------:R-:W-:Y:S01]  /*8170*/  @!P1 IMAD.IADD R71, R71, 0x1, -R5 ;  /* 0x0000000147479824 */ /* 0x000fe200078e0a05 */
[----:B------:R-:W-:Y:S01]  /*8180*/  ISETP.GE.AND P1, PT, R147, RZ, PT ;  /* 0x000000ff9300720c */ /* 0x000fe20003f26270 */
[----:B------:R-:W-:Y:S02]  /*8190*/  VIADD R147, R4, 0x65 ;  /* 0x0000006504937836 */ /* 0x000fe40000000000 */
[----:B------:R-:W-:Y:S02]  /*81a0*/  IMAD.MOV R91, RZ, RZ, -R91 ;  /* 0x000000ffff5b7224 */ /* 0x000fe400078e0a5b */
[----:B------:R-:W-:Y:S01]  /*81b0*/  IMAD.HI.U32 R0, R2, R99, RZ ;  /* 0x0000006302007227 */ /* 0x000fe200078e00ff */
[----:B------:R-:W-:-:S03]  /*81c0*/  IABS R95, R147 ;  /* 0x00000093005f7213 */ /* 0x000fc60000000000 */
[----:B------:R-:W-:Y:S02]  /*81d0*/  IMAD R91, R5, R91, R9 ;  /* 0x0000005b055b7224 */ /* 0x000fe400078e0209 */
[----:B------:R-:W-:Y:S02]  /*81e0*/  IMAD.MOV R0, RZ, RZ, -R0 ;  /* 0x000000ffff007224 */ /* 0x000fe400078e0a00 */
[--C-:B------:R-:W-:Y:S01]  /*81f0*/  @!P2 IMAD.IADD R3, R3, 0x1, -R5.reuse ;  /* 0x000000010303a824 */ /* 0x100fe200078e0a05 */
[----:B------:R-:W-:Y:S01]  /*8200*/  ISETP.GE.AND P2, PT, R149, RZ, PT ;  /* 0x000000ff9500720c */ /* 0x000fe20003f46270 */
[----:B------:R-:W-:Y:S01]  /*8210*/  @!P5 IMAD.IADD R83, R83, 0x1, -R5 ;  /* 0x000000015353d824 */ /* 0x000fe200078e0a05 */
[C---:B------:R-:W-:Y:S01]  /*8220*/  ISETP.GT.U32.AND P5, PT, R5.reuse, R91, PT ;  /* 0x0000005b0500720c */ /* 0x040fe20003fa4070 */
[----:B------:R-:W-:Y:S01]  /*8230*/  @!P6 IMAD.MOV R71, RZ, RZ, -R71 ;  /* 0x000000ffff47e224 */ /* 0x000fe200078e0a47 */
[----:B------:R-:W-:Y:S01]  /*8240*/  ISETP.GT.U32.AND P6, PT, R5, R79, PT ;  /* 0x0000004f0500720c */ /* 0x000fe20003fc4070 */
[----:B------:R-:W-:-:S04]  /*8250*/  IMAD.HI.U32 R9, R2, R95, RZ ;  /* 0x0000005f02097227 */ /* 0x000fc800078e00ff */
[C---:B------:R-:W-:Y:S02]  /*8260*/  IMAD R99, R5.reuse, R0, R99 ;  /* 0x0000000005637224 */ /* 0x040fe400078e0263 */
[----:B------:R-:W-:Y:S02]  /*8270*/  IMAD.MOV.U32 R87, RZ, RZ, R3 ;  /* 0x000000ffff577224 */ /* 0x000fe400078e0003 */
[----:B------:R-:W-:Y:S02]  /*8280*/  IMAD.MOV R9, RZ, RZ, -R9 ;  /* 0x000000ffff097224 */ /* 0x000fe400078e0a09 */
[----:B------:R-:W-:Y:S01]  /*8290*/  @!P3 IMAD.MOV R87, RZ, RZ, -R87 ;  /* 0x000000ffff57b224 */ /* 0x000fe200078e0a57 */
[----:B------:R-:W-:Y:S01]  /*82a0*/  ISETP.GT.U32.AND P3, PT, R5, R99, PT ;  /* 0x000000630500720c */ /* 0x000fe20003f64070 */
[C---:B------:R-:W-:Y:S02]  /*82b0*/  VIADD R143, R4.reuse, 0x62 ;  /* 0x00000062048f7836 */ /* 0x040fe40000000000 */
[----:B------:R-:W-:-:S02]  /*82c0*/  VIADD R151, R4, 0x63 ;  /* 0x0000006304977836 */ /* 0x000fc40000000000 */
[----:B------:R-:W-:Y:S01]  /*82d0*/  IMAD R95, R5, R9, R95 ;  /* 0x00000009055f7224 */ /* 0x000fe200078e025f */
[----:B------:R-:W-:Y:S01]  /*82e0*/  IABS R106, R143 ;  /* 0x0000008f006a7213 */ /* 0x000fe20000000000 */
[----:B------:R-:W-:Y:S01]  /*82f0*/  @!P5 IMAD.IADD R91, R91, 0x1, -R5 ;  /* 0x000000015b5bd824 */ /* 0x000fe200078e0a05 */
[----:B------:R-:W-:Y:S01]  /*8300*/  IABS R103, R151 ;  /* 0x0000009700677213 */ /* 0x000fe20000000000 */
[----:B------:R-:W-:Y:S01]  /*8310*/  @!P1 IMAD.MOV R83, RZ, RZ, -R83 ;  /* 0x000000ffff539224 */ /* 0x000fe200078e0a53 */
[----:B------:R-:W-:Y:S01]  /*8320*/  ISETP.GT.U32.AND P5, PT, R5, R95, PT ;  /* 0x0000005f0500720c */ /* 0x000fe20003fa4070 */
[C---:B------:R-:W-:Y:S01]  /*8330*/  VIADD R145, R4.reuse, 0x61 ;  /* 0x0000006104917836 */ /* 0x040fe20000000000 */
[----:B------:R-:W-:Y:S01]  /*8340*/  ISETP.GE.AND P1, PT, R151, RZ, PT ;  /* 0x000000ff9700720c */ /* 0x000fe20003f26270 */
[----:B------:R-:W-:Y:S01]  /*8350*/  @!P6 IMAD.IADD R79, R79, 0x1, -R5 ;  /* 0x000000014f4fe824 */ /* 0x000fe200078e0a05 */
[----:B------:R-:W-:Y:S01]  /*8360*/  ISETP.GE.AND P6, PT, R147, RZ, PT ;  /* 0x000000ff9300720c */ /* 0x000fe20003fc6270 */
[----:B------:R-:W-:Y:S01]  /*8370*/  VIADD R151, R4, 0x60 ;  /* 0x0000006004977836 */ /* 0x000fe20000000000 */
[----:B------:R-:W-:Y:S01]  /*8380*/  IABS R110, R145 ;  /* 0x00000091006e7213 */ /* 0x000fe20000000000 */
[----:B------:R-:W-:-:S03]  /*8390*/  IMAD.HI.U32 R9, R2, R106, RZ ;  /* 0x0000006a02097227 */ /* 0x000fc600078e00ff */
[----:B------:R-:W-:Y:S01]  /*83a0*/  IABS R114, R151 ;  /* 0x0000009700727213 */ /* 0x000fe20000000000 */
[----:B------:R-:W-:Y:S01]  /*83b0*/  @!P4 IMAD.MOV R79, RZ, RZ, -R79 ;  /* 0x000000ffff4fc224 */ /* 0x000fe200078e0a4f */
[----:B------:R-:W-:Y:S01]  /*83c0*/  ISETP.GT.U32.AND P4, PT, R5, R91, PT ;  /* 0x0000005b0500720c */ /* 0x000fe20003f84070 */
[----:B------:R-:W-:Y:S02]  /*83d0*/  @!P3 IMAD.IADD R99, R99, 0x1, -R5 ;  /* 0x000000016363b824 */ /* 0x000fe400078e0a05 */
[----:B------:R-:W-:Y:S02]  /*83e0*/  IMAD.MOV R9, RZ, RZ, -R9 ;  /* 0x000000ffff097224 */ /* 0x000fe400078e0a09 */
[----:B------:R-:W-:Y:S01]  /*83f0*/  IMAD.HI.U32 R3, R2, R110, RZ ;  /* 0x0000006e02037227 */ /* 0x000fe200078e00ff */
[----:B------:R-:W-:-:S03]  /*8400*/  ISETP.GT.U32.AND P3, PT, R5, R99, PT ;  /* 0x000000630500720c */ /* 0x000fc60003f64070 */
[----:B------:R-:W-:Y:S02]  /*8410*/  IMAD R106, R5, R9, R106 ;  /* 0x00000009056a7224 */ /* 0x000fe400078e026a */
[----:B------:R-:W-:-:S04]  /*8420*/  IMAD.HI.U32 R9, R2, R114, RZ ;  /* 0x0000007202097227 */ /* 0x000fc800078e00ff */
[----:B------:R-:W-:Y:S02]  /*8430*/  @!P5 IMAD.IADD R95, R95, 0x1, -R5 ;  /* 0x000000015f5fd824 */ /* 0x000fe400078e0a05 */
[----:B------:R-:W-:Y:S02]  /*8440*/  IMAD.MOV R11, RZ, RZ, -R3 ;  /* 0x000000ffff0b7224 */ /* 0x000fe400078e0a03 */
[----:B------:R-:W-:Y:S01]  /*8450*/  IMAD.MOV R3, RZ, RZ, -R9 ;  /* 0x000000ffff037224 */ /* 0x000fe200078e0a09 */
[----:B------:R-:W-:Y:S01]  /*8460*/  ISETP.GT.U32.AND P5, PT, R5, R95, PT ;  /* 0x0000005f0500720c */ /* 0x000fe20003fa4070 */
[----:B------:R-:W-:Y:S02]  /*8470*/  @!P4 IMAD.IADD R91, R91, 0x1, -R5 ;  /* 0x000000015b5bc824 */ /* 0x000fe400078e0a05 */
[----:B------:R-:W-:Y:S02]  /*8480*/  IMAD R114, R5, R3, R114 ;  /* 0x0000000305727224 */ /* 0x000fe400078e0272 */
[----:B------:R-:W-:-:S04]  /*8490*/  IMAD.HI.U32 R0, R2, R103, RZ ;  /* 0x0000006702007227 */ /* 0x000fc800078e00ff */
[----:B------:R-:W-:Y:S01]  /*84a0*/  @!P0 IMAD.MOV R91, RZ, RZ, -R91 ;  /* 0x000000ffff5b8224 */ /* 0x000fe200078e0a5b */
[----:B------:R-:W-:Y:S01]  /*84b0*/  ISETP.GT.U32.AND P0, PT, R5, R106, PT ;  /* 0x0000006a0500720c */ /* 0x000fe20003f04070 */
[----:B------:R-:W-:Y:S01]  /*84c0*/  @!P3 IMAD.IADD R99, R99, 0x1, -R5 ;  /* 0x000000016363b824 */ /* 0x000fe200078e0a05 */
[C---:B------:R-:W-:Y:S01]  /*84d0*/  ISETP.GT.U32.AND P3, PT, R5.reuse, R114, PT ;  /* 0x000000720500720c */ /* 0x040fe20003f64070 */
[----:B------:R-:W-:Y:S02]  /*84e0*/  IMAD.MOV R0, RZ, RZ, -R0 ;  /* 0x000000ffff007224 */ /* 0x000fe400078e0a00 */
[C---:B------:R-:W-:Y:S02]  /*84f0*/  VIADD R147, R4.reuse, 0x5f ;  /* 0x0000005f04937836 */ /* 0x040fe40000000000 */
[C---:B------:R-:W-:Y:S02]  /*8500*/  IMAD R110, R5.reuse, R11, R110 ;  /* 0x0000000b056e7224 */ /* 0x040fe400078e026e */
[----:B------:R-:W-:Y:S01]  /*8510*/  IMAD R103, R5, R0, R103 ;  /* 0x0000000005677224 */ /* 0x000fe200078e0267 */
[----:B------:R-:W-:Y:S01]  /*8520*/  IABS R0, R147 ;  /* 0x0000009300007213 */ /* 0x000fe20000000000 */
[----:B------:R-:W-:Y:S01]  /*8530*/  @!P5 IMAD.IADD R95, R95, 0x1, -R5 ;  /* 0x000000015f5fd824 */ /* 0x000fe200078e0a05 */
[C---:B------:R-:W-:Y:S01]  /*8540*/  ISETP.GT.U32.AND P5, PT, R5.reuse, R110, PT ;  /* 0x0000006e0500720c */ /* 0x040fe20003fa4070 */
[----:B------:R-:W-:Y:S01]  /*8550*/  VIADD R149, R4, 0x5e ;  /* 0x0000005e04957836 */ /* 0x000fe20000000000 */
[----:B------:R-:W-:Y:S01]  /*8560*/  ISETP.GT.U32.AND P4, PT, R5, R103, PT ;  /* 0x000000670500720c */ /* 0x000fe20003f84070 */
[----:B------:R-:W-:-:S03]  /*8570*/  IMAD.HI.U32 R3, R2, R0, RZ ;  /* 0x0000000002037227 */ /* 0x000fc600078e00ff */
[----:B------:R-:W-:Y:S01]  /*8580*/  IABS R122, R149 ;  /* 0x00000095007a7213 */ /* 0x000fe20000000000 */
[--C-:B------:R-:W-:Y:S02]  /*8590*/  @!P0 IMAD.IADD R106, R106, 0x1, -R5.reuse ;  /* 0x000000016a6a8824 */ /* 0x100fe400078e0a05 */
[----:B------:R-:W-:Y:S02]  /*85a0*/  @!P3 IMAD.IADD R114, R114, 0x1, -R5 ;  /* 0x000000017272b824 */ /* 0x000fe400078e0a05 */
[----:B------:R-:W-:Y:S01]  /*85b0*/  IMAD.MOV R3, RZ, RZ, -R3 ;  /* 0x000000ffff037224 */ /* 0x000fe200078e0a03 */
[C---:B------:R-:W-:Y:S01]  /*85c0*/  ISETP.GT.U32.AND P0, PT, R5.reuse, R106, PT ;  /* 0x0000006a0500720c */ /* 0x040fe20003f04070 */
[----:B------:R-:W-:Y:S01]  /*85d0*/  @!P2 IMAD.MOV R99, RZ, RZ, -R99 ;  /* 0x000000ffff63a224 */ /* 0x000fe200078e0a63 */
[C---:B------:R-:W-:Y:S01]  /*85e0*/  ISETP.GT.U32.AND P2, PT, R5.reuse, R114, PT ;  /* 0x000000720500720c */ /* 0x040fe20003f44070 */
[----:B------:R-:W-:Y:S02]  /*85f0*/  IMAD R118, R5, R3, R0 ;  /* 0x0000000305767224 */ /* 0x000fe400078e0200 */
[----:B------:R-:W-:-:S04]  /*8600*/  IMAD.HI.U32 R3, R2, R122, RZ ;  /* 0x0000007a02037227 */ /* 0x000fc800078e00ff */
[----:B------:R-:W-:Y:S01]  /*8610*/  @!P5 IMAD.IADD R110, R110, 0x1, -R5 ;  /* 0x000000016e6ed824 */ /* 0x000fe200078e0a05 */
[----:B------:R-:W-:Y:S01]  /*8620*/  ISETP.GE.AND P5, PT, R151, RZ, PT ;  /* 0x000000ff9700720c */ /* 0x000fe20003fa6270 */
[----:B------:R-:W-:Y:S02]  /*8630*/  IMAD.MOV R3, RZ, RZ, -R3 ;  /* 0x000000ffff037224 */ /* 0x000fe400078e0a03 */
[--C-:B------:R-:W-:Y:S01]  /*8640*/  @!P0 IMAD.IADD R106, R106, 0x1, -R5.reuse ;  /* 0x000000016a6a8824 */ /* 0x100fe200078e0a05 */
[C---:B------:R-:W-:Y:S01]  /*8650*/  ISETP.GT.U32.AND P3, PT, R5.reuse, R110, PT ;  /* 0x0000006e0500720c */ /* 0x040fe20003f64070 */
[C---:B------:R-:W-:Y:S01]  /*8660*/  IMAD R122, R5.reuse, R3, R122 ;  /* 0x00000003057a7224 */ /* 0x040fe200078e027a */
[C---:B------:R-:W-:Y:S01]  /*8670*/  ISETP.GT.U32.AND P0, PT, R5.reuse, R118, PT ;  /* 0x000000760500720c */ /* 0x040fe20003f04070 */
[--C-:B------:R-:W-:Y:S02]  /*8680*/  @!P2 IMAD.IADD R114, R114, 0x1, -R5.reuse ;  /* 0x000000017272a824 */ /* 0x100fe400078e0a05 */
[----:B------:R-:W-:Y:S01]  /*8690*/  VIADD R151, R4, 0x5d ;  /* 0x0000005d04977836 */ /* 0x000fe20000000000 */
[----:B------:R-:W-:Y:S01]  /*86a0*/  ISETP.GT.U32.AND P2, PT, R5, R122, PT ;  /* 0x0000007a0500720c */ /* 0x000fe20003f44070 */
[----:B------:R-:W-:-:S02]  /*86b0*/  @!P4 IMAD.IADD R103, R103, 0x1, -R5 ;  /* 0x000000016767c824 */ /* 0x000fc400078e0a05 */
[----:B------:R-:W-:Y:S01]  /*86c0*/  @!P6 IMAD.MOV R95, RZ, RZ, -R95 ;  /* 0x000000ffff5fe224 */ /* 0x000fe200078e0a5f */
[----:B------:R-:W-:Y:S01]  /*86d0*/  IABS R0, R151 ;  /* 0x0000009700007213 */ /* 0x000fe20000000000 */
[----:B------:R-:W-:Y:S01]  /*86e0*/  @!P5 IMAD.MOV R114, RZ, RZ, -R114 ;  /* 0x000000ffff72d224 */ /* 0x000fe200078e0a72 */
[----:B------:R-:W-:Y:S01]  /*86f0*/  ISETP.GT.U32.AND P4, PT, R5, R103, PT ;  /* 0x000000670500720c */ /* 0x000fe20003f84070 */
[----:B------:R-:W-:Y:S01]  /*8700*/  @!P3 IMAD.IADD R110, R110, 0x1, -R5 ;  /* 0x000000016e6eb824 */ /* 0x000fe200078e0a05 */
[----:B------:R-:W-:Y:S01]  /*8710*/  ISETP.GE.AND P3, PT, R151, RZ, PT ;  /* 0x000000ff9700720c */ /* 0x000fe20003f66270 */
[----:B------:R-:W-:Y:S01]  /*8720*/  VIADD R151, R4, 0x5c ;  /* 0x0000005c04977836 */ /* 0x000fe20000000000 */
[----:B------:R-:W-:Y:S01]  /*8730*/  ISETP.GE.AND P6, PT, R143, RZ, PT ;  /* 0x000000ff8f00720c */ /* 0x000fe20003fc6270 */
[----:B------:R-:W-:-:S03]  /*8740*/  IMAD.HI.U32 R3, R2, R0, RZ ;  /* 0x0000000002037227 */ /* 0x000fc600078e00ff */
[----:B------:R-:W-:Y:S01]  /*8750*/  IABS R130, R151 ;  /* 0x0000009700827213 */ /* 0x000fe20000000000 */
[--C-:B------:R-:W-:Y:S02]  /*8760*/  @!P0 IMAD.IADD R118, R118, 0x1, -R5.reuse ;  /* 0x0000000176768824 */ /* 0x100fe400078e0a05 */
[----:B------:R-:W-:Y:S02]  /*8770*/  @!P2 IMAD.IADD R122, R122, 0x1, -R5 ;  /* 0x000000017a7aa824 */ /* 0x000fe400078e0a05 */
[----:B------:R-:W-:Y:S01]  /*8780*/  IMAD.MOV R3, RZ, RZ, -R3 ;  /* 0x000000ffff037224 */ /* 0x000fe200078e0a03 */
[----:B------:R-:W-:Y:S01]  /*8790*/  ISETP.GT.U32.AND P0, PT, R5, R118, PT ;  /* 0x000000760500720c */ /* 0x000fe20003f04070 */
[----:B------:R-:W-:Y:S01]  /*87a0*/  @!P4 IMAD.IADD R103, R103, 0x1, -R5 ;  /* 0x000000016767c824 */ /* 0x000fe200078e0a05 */
[C---:B------:R-:W-:Y:S01]  /*87b0*/  ISETP.GT.U32.AND P2, PT, R5.reuse, R122, PT ;  /* 0x0000007a0500720c */ /* 0x040fe20003f44070 */
[----:B------:R-:W-:Y:S01]  /*87c0*/  IMAD R126, R5, R3, R0 ;  /* 0x00000003057e7224 */ /* 0x000fe200078e0200 */
[----:B------:R-:W-:Y:S01]  /*87d0*/  ISETP.GE.AND P4, PT, R145, RZ, PT ;  /* 0x000000ff9100720c */ /* 0x000fe20003f86270 */
[----:B------:R-:W-:-:S04]  /*87e0*/  IMAD.HI.U32 R0, R2, R130, RZ ;  /* 0x0000008202007227 */ /* 0x000fc800078e00ff */
[----:B------:R-:W-:Y:S02]  /*87f0*/  IMAD.MOV R0, RZ, RZ, -R0 ;  /* 0x000000ffff007224 */ /* 0x000fe400078e0a00 */
[----:B------:R-:W-:Y:S01]  /*8800*/  @!P1 IMAD.MOV R103, RZ, RZ, -R103 ;  /* 0x000000ffff679224 */ /* 0x000fe200078e0a67 */
[----:B------:R-:W-:Y:S01]  /*8810*/  ISETP.GE.AND P1, PT, R147, RZ, PT ;  /* 0x000000ff9300720c */ /* 0x000fe20003f26270 */
[C---:B------:R-:W-:Y:S02]  /*8820*/  IMAD R130, R5.reuse, R0, R130 ;  /* 0x0000000005827224 */ /* 0x040fe400078e0282 */
[--C-:B------:R-:W-:Y:S01]  /*8830*/  @!P0 IMAD.IADD R118, R118, 0x1, -R5.reuse ;  /* 0x0000000176768824 */ /* 0x100fe200078e0a05 */
[C---:B------:R-:W-:Y:S01]  /*8840*/  ISETP.GT.U32.AND P0, PT, R5.reuse, R126, PT ;  /* 0x0000007e0500720c */ /* 0x040fe20003f04070 */
[----:B------:R-:W-:Y:S01]  /*8850*/  @!P2 IMAD.IADD R122, R122, 0x1, -R5 ;  /* 0x000000017a7aa824 */ /* 0x000fe200078e0a05 */
[----:B------:R-:W-:Y:S01]  /*8860*/  ISETP.GT.U32.AND P2, PT, R5, R130, PT ;  /* 0x000000820500720c */ /* 0x000fe20003f44070 */
[----:B------:R-:W-:-:S02]  /*8870*/  VIADD R147, R4, 0x59 ;  /* 0x0000005904937836 */ /* 0x000fc40000000000 */
[----:B------:R-:W-:Y:S01]  /*8880*/  @!P4 IMAD.MOV R110, RZ, RZ, -R110 ;  /* 0x000000ffff6ec224 */ /* 0x000fe200078e0a6e */
[----:B------:R-:W-:Y:S01]  /*8890*/  ISETP.GE.AND P4, PT, R151, RZ, PT ;  /* 0x000000ff9700720c */ /* 0x000fe20003f86270 */
[----:B------:R-:W-:Y:S01]  /*88a0*/  @!P6 IMAD.MOV R106, RZ, RZ, -R106 ;  /* 0x000000ffff6ae224 */ /* 0x000fe200078e0a6a */
[----:B------:R-:W-:Y:S01]  /*88b0*/  IABS R141, R147 ;  /* 0x00000093008d7213 */ /* 0x000fe20000000000 */
[C---:B------:R-:W-:Y:S01]  /*88c0*/  VIADD R151, R4.reuse, 0x5b ;  /* 0x0000005b04977836 */ /* 0x040fe20000000000 */
[----:B------:R-:W-:Y:S01]  /*88d0*/  ISETP.GE.AND P6, PT, R149, RZ, PT ;  /* 0x000000ff9500720c */ /* 0x000fe20003fc6270 */
[----:B------:R-:W-:Y:S02]  /*88e0*/  VIADD R143, R4, 0x58 ;  /* 0x00000058048f7836 */ /* 0x000fe40000000000 */
[----:B------:R-:W-:Y:S01]  /*88f0*/  IMAD.HI.U32 R3, R2, R141, RZ ;  /* 0x0000008d02037227 */ /* 0x000fe200078e00ff */
[----:B------:R-:W-:Y:S02]  /*8900*/  IABS R134, R151 ;  /* 0x0000009700867213 */ /* 0x000fe40000000000 */
[----:B------:R-:W-:Y:S01]  /*8910*/  IABS R145, R143 ;  /* 0x0000008f00917213 */ /* 0x000fe20000000000 */
[--C-:B------:R-:W-:Y:S01]  /*8920*/  @!P0 IMAD.IADD R126, R126, 0x1, -R5.reuse ;  /* 0x000000017e7e8824 */ /* 0x100fe200078e0a05 */
[----:B------:R-:W-:Y:S01]  /*8930*/  ISETP.GE.AND P5, PT, R151, RZ, PT ;  /* 0x000000ff9700720c */ /* 0x000fe20003fa6270 */
[----:B------:R-:W-:-:S02]  /*8940*/  @!P2 IMAD.IADD R130, R130, 0x1, -R5 ;  /* 0x000000018282a824 */ /* 0x000fc400078e0a05 */
[----:B------:R-:W-:Y:S01]  /*8950*/  IMAD.MOV R3, RZ, RZ, -R3 ;  /* 0x000000ffff037224 */ /* 0x000fe200078e0a03 */
[C---:B------:R-:W-:Y:S01]  /*8960*/  ISETP.GT.U32.AND P0, PT, R5.reuse, R126, PT ;  /* 0x0000007e0500720c */ /* 0x040fe20003f04070 */
[----:B------:R-:W-:Y:S01]  /*8970*/  IMAD.HI.U32 R11, R2, R134, RZ ;  /* 0x00000086020b7227 */ /* 0x000fe200078e00ff */
[----:B------:R-:W-:-:S03]  /*8980*/  ISETP.GT.U32.AND P2, PT, R5, R130, PT ;  /* 0x000000820500720c */ /* 0x000fc60003f44070 */
[----:B------:R-:W-:-:S04]  /*8990*/  IMAD.HI.U32 R0, R2, R145, RZ ;  /* 0x0000009102007227 */ /* 0x000fc800078e00ff */
[----:B------:R-:W-:Y:S02]  /*89a0*/  IMAD R141, R5, R3, R141 ;  /* 0x00000003058d7224 */ /* 0x000fe400078e028d */
[----:B------:R-:W-:-:S04]  /*89b0*/  IMAD.HI.U32 R9, R2, R137, RZ ;  /* 0x0000008902097227 */ /* 0x000fc800078e00ff */
[----:B------:R-:W-:Y:S02]  /*89c0*/  IMAD.MOV R11, RZ, RZ, -R11 ;  /* 0x000000ffff0b7224 */ /* 0x000fe400078e0a0b */
[----:B------:R-:W-:Y:S02]  /*89d0*/  IMAD.MOV R0, RZ, RZ, -R0 ;  /* 0x000000ffff007224 */ /* 0x000fe400078e0a00 */
[----:B------:R-:W-:Y:S01]  /*89e0*/  @!P6 IMAD.MOV R122, RZ, RZ, -R122 ;  /* 0x000000ffff7ae224 */ /* 0x000fe200078e0a7a */
[C---:B------:R-:W-:Y:S01]  /*89f0*/  ISETP.GT.U32.AND P6, PT, R5.reuse, R141, PT ;  /* 0x0000008d0500720c */ /* 0x040fe20003fc4070 */
[----:B------:R-:W-:Y:S02]  /*8a00*/  VIADD R151, R4, 0x57 ;  /* 0x0000005704977836 */ /* 0x000fe40000000000 */
[----:B------:R-:W-:Y:S02]  /*8a10*/  IMAD.MOV R9, RZ, RZ, -R9 ;  /* 0x000000ffff097224 */ /* 0x000fe400078e0a09 */
[C---:B------:R-:W-:Y:S01]  /*8a20*/  IMAD R134, R5.reuse, R11, R134 ;  /* 0x0000000b05867224 */ /* 0x040fe200078e0286 */
[----:B------:R-:W-:Y:S01]  /*8a30*/  IABS R149, R151 ;  /* 0x0000009700957213 */ /* 0x000fe20000000000 */
[----:B------:R-:W-:-:S02]  /*8a40*/  IMAD R145, R5, R0, R145 ;  /* 0x0000000005917224 */ /* 0x000fc400078e0291 */
[C---:B------:R-:W-:Y:S02]  /*8a50*/  IMAD R137, R5.reuse, R9, R137 ;  /* 0x0000000905897224 */ /* 0x040fe400078e0289 */
[--C-:B------:R-:W-:Y:S01]  /*8a60*/  @!P0 IMAD.IADD R126, R126, 0x1, -R5.reuse ;  /* 0x000000017e7e8824 */ /* 0x100fe200078e0a05 */
[C---:B------:R-:W-:Y:S01]  /*8a70*/  ISETP.GT.U32.AND P0, PT, R5.reuse, R134, PT ;  /* 0x000000860500720c */ /* 0x040fe20003f04070 */
[----:B------:R-:W-:Y:S01]  /*8a80*/  @!P2 IMAD.IADD R130, R130, 0x1, -R5 ;  /* 0x000000018282a824 */ /* 0x000fe200078e0a05 */
[----:B------:R-:W-:Y:S01]  /*8a90*/  ISETP.GT.U32.AND P2, PT, R5, R145, PT ;  /* 0x000000910500720c */ /* 0x000fe20003f44070 */
[----:B------:R-:W-:-:S04]  /*8aa0*/  IMAD.HI.U32 R0, R2, R149, RZ ;  /* 0x0000009502007227 */ /* 0x000fc800078e00ff */
[----:B------:R-:W-:Y:S01]  /*8ab0*/  @!P1 IMAD.MOV R118, RZ, RZ, -R118 ;  /* 0x000000ffff769224 */ /* 0x000fe200078e0a76 */
[----:B------:R-:W-:Y:S01]  /*8ac0*/  ISETP.GT.U32.AND P1, PT, R5, R137, PT ;  /* 0x000000890500720c */ /* 0x000fe20003f24070 */
[----:B------:R-:W-:Y:S02]  /*8ad0*/  @!P6 IMAD.IADD R141, R141, 0x1, -R5 ;  /* 0x000000018d8de824 */ /* 0x000fe400078e0a05 */
[----:B------:R-:W-:Y:S02]  /*8ae0*/  IMAD.MOV R0, RZ, RZ, -R0 ;  /* 0x000000ffff007224 */ /* 0x000fe400078e0a00 */
[----:B------:R-:W-:Y:S01]  /*8af0*/  @!P4 IMAD.MOV R130, RZ, RZ, -R130 ;  /* 0x000000ffff82c224 */ /* 0x000fe200078e0a82 */
[C---:B------:R-:W-:Y:S01]  /*8b00*/  ISETP.GT.U32.AND P4, PT, R5.reuse, R141, PT ;  /* 0x0000008d0500720c */ /* 0x040fe20003f84070 */
[----:B------:R-:W-:Y:S02]  /*8b10*/  IMAD R149, R5, R0, R149 ;  /* 0x0000000005957224 */ /* 0x000fe400078e0295 */
[----:B------:R-:W-:-:S04]  /*8b20*/  IMAD.HI.U32 R0, R2, R153, RZ ;  /* 0x0000009902007227 */ /* 0x000fc800078e00ff */
[--C-:B------:R-:W-:Y:S01]  /*8b30*/  @!P0 IMAD.IADD R134, R134, 0x1, -R5.reuse ;  /* 0x0000000186868824 */ /* 0x100fe200078e0a05 */
[----:B------:R-:W-:Y:S01]  /*8b40*/  ISETP.GE.AND P0, PT, R147, RZ, PT ;  /* 0x000000ff9300720c */ /* 0x000fe20003f06270 */
[--C-:B------:R-:W-:Y:S02]  /*8b50*/  @!P2 IMAD.IADD R145, R145, 0x1, -R5.reuse ;  /* 0x000000019191a824 */ /* 0x100fe400078e0a05 */
[----:B------:R-:W-:Y:S02]  /*8b60*/  IMAD.MOV R0, RZ, RZ, -R0 ;  /* 0x000000ffff007224 */ /* 0x000fe400078e0a00 */
[----:B------:R-:W-:Y:S01]  /*8b70*/  @!P1 IMAD.IADD R137, R137, 0x1, -R5 ;  /* 0x0000000189899824 */ /* 0x000fe200078e0a05 */
[C---:B------:R-:W-:Y:S01]  /*8b80*/  ISETP.GT.U32.AND P1, PT, R5.reuse, R134, PT ;  /* 0x000000860500720c */ /* 0x040fe20003f24070 */
[C---:B------:R-:W-:Y:S01]  /*8b90*/  IMAD R153, R5.reuse, R0, R153 ;  /* 0x0000000005997224 */ /* 0x040fe200078e0299 */
[----:B------:R-:W-:Y:S01]  /*8ba0*/  ISETP.GT.U32.AND P2, PT, R5, R145, PT ;  /* 0x000000910500720c */ /* 0x000fe20003f44070 */
[----:B------:R-:W-:Y:S01]  /*8bb0*/  @!P4 IMAD.IADD R141, R141, 0x1, -R5 ;  /* 0x000000018d8dc824 */ /* 0x000fe200078e0a05 */
[C---:B------:R-:W-:Y:S01]  /*8bc0*/  ISETP.GT.U32.AND P6, PT, R5.reuse, R137, PT ;  /* 0x000000890500720c */ /* 0x040fe20003fc4070 */
[C---:B------:R-:W-:Y:S01]  /*8bd0*/  VIADD R147, R4.reuse, 0x54 ;  /* 0x0000005404937836 */ /* 0x040fe20000000000 */
[----:B------:R-:W-:Y:S01]  /*8be0*/  ISETP.GT.U32.AND P4, PT, R5, R153, PT ;  /* 0x000000990500720c */ /* 0x000fe20003f84070 */
[----:B------:R-:W-:Y:S01]  /*8bf0*/  @!P3 IMAD.MOV R126, RZ, RZ, -R126 ;  /* 0x000000ffff7eb224 */ /* 0x000fe200078e0a7e */
[----:B------:R-:W-:Y:S01]  /*8c00*/  ISETP.GE.AND P3, PT, R139, RZ, PT ;  /* 0x000000ff8b00720c */ /* 0x000fe20003f66270 */
[----:B------:R-:W-:Y:S01]  /*8c10*/  VIADD R139, R4, 0x55 ;  /* 0x00000055048b7836 */ /* 0x000fe20000000000 */
[----:B------:R-:W-:Y:S01]  /*8c20*/  IABS R161, R147 ;  /* 0x0000009300a17213 */ /* 0x000fe20000000000 */
[----:B------:R-:W-:-:S02]  /*8c30*/  @!P0 IMAD.MOV R141, RZ, RZ, -R141 ;  /* 0x000000ffff8d8224 */ /* 0x000fc400078e0a8d */
[--C-:B------:R-:W-:Y:S01]  /*8c40*/  @!P1 IMAD.IADD R134, R134, 0x1, -R5.reuse ;  /* 0x0000000186869824 */ /* 0x100fe200078e0a05 */
[----:B------:R-:W-:Y:S01]  /*8c50*/  ISETP.GT.U32.AND P1, PT, R5, R149, PT ;  /* 0x000000950500720c */ /* 0x000fe20003f24070 */
[----:B------:R-:W-:Y:S01]  /*8c60*/  @!P2 IMAD.IADD R145, R145, 0x1, -R5 ;  /* 0x000000019191a824 */ /* 0x000fe200078e0a05 */
[----:B------:R-:W-:Y:S01]  /*8c70*/  ISETP.GE.AND P2, PT, R151, RZ, PT ;  /* 0x000000ff9700720c */ /* 0x000fe20003f46270 */
[----:B------:R-:W-:Y:S01]  /*8c80*/  VIADD R151, R4, 0x53 ;  /* 0x0000005304977836 */ /* 0x000fe20000000000 */
[----:B------:R-:W-:Y:S01]  /*8c90*/  IABS R157, R139 ;  /* 0x0000008b009d7213 */ /* 0x000fe20000000000 */
[----:B------:R-:W-:-:S03]  /*8ca0*/  IMAD.HI.U32 R0, R2, R161, RZ ;  /* 0x000000a102007227 */ /* 0x000fc600078e00ff */
[----:B------:R-:W-:Y:S01]  /*8cb0*/  IABS R165, R151 ;  /* 0x0000009700a57213 */ /* 0x000fe20000000000 */
[----:B------:R-:W-:Y:S02]  /*8cc0*/  @!P4 IMAD.IADD R153, R153, 0x1, -R5 ;  /* 0x000000019999c824 */ /* 0x000fe400078e0a05 */
[----:B------:R-:W-:Y:S02]  /*8cd0*/  IMAD.MOV R0, RZ, RZ, -R0 ;  /* 0x000000ffff007224 */ /* 0x000fe400078e0a00 */
[----:B------:R-:W-:Y:S01]  /*8ce0*/  @!P5 IMAD.MOV R134, RZ, RZ, -R134 ;  /* 0x000000ffff86d224 */ /* 0x000fe200078e0a86 */
[C---:B------:R-:W-:Y:S01]  /*8cf0*/  ISETP.GT.U32.AND P5, PT, R5.reuse, R153, PT ;  /* 0x000000990500720c */ /* 0x040fe20003fa4070 */
[----:B------:R-:W-:Y:S02]  /*8d00*/  IMAD R161, R5, R0, R161 ;  /* 0x0000000005a17224 */ /* 0x000fe400078e02a1 */
[----:B------:R-:W-:-:S03]  /*8d10*/  IMAD.HI.U32 R0, R2, R165, RZ ;  /* 0x000000a502007227 */ /* 0x000fc600078e00ff */
[----:B------:R-:W-:Y:S01]  /*8d20*/  ISETP.GT.U32.AND P0, PT, R5, R161, PT ;  /* 0x000000a10500720c */ /* 0x000fe20003f04070 */
[----:B------:R-:W-:Y:S01]  /*8d30*/  @!P1 IMAD.IADD R149, R149, 0x1, -R5 ;  /* 0x0000000195959824 */ /* 0x000fe200078e0a05 */
[----:B------:R-:W-:Y:S01]  /*8d40*/  ISETP.GE.AND P1, PT, R132, RZ, PT ;  /* 0x000000ff8400720c */ /* 0x000fe20003f26270 */
[----:B------:R-:W-:-:S03]  /*8d50*/  IMAD.HI.U32 R3, R2, R157, RZ ;  /* 0x0000009d02037227 */ /* 0x000fc600078e00ff */
[C---:B------:R-:W-:Y:S01]  /*8d60*/  ISETP.GT.U32.AND P4, PT, R5.reuse, R149, PT ;  /* 0x000000950500720c */ /* 0x040fe20003f84070 */
[----:B------:R-:W-:Y:S02]  /*8d70*/  IMAD.MOV R0, RZ, RZ, -R0 ;  /* 0x000000ffff007224 */ /* 0x000fe400078e0a00 */
[----:B------:R-:W-:Y:S02]  /*8d80*/  IMAD.MOV R3, RZ, RZ, -R3 ;  /* 0x000000ffff037224 */ /* 0x000fe400078e0a03 */
[----:B------:R-:W-:Y:S02]  /*8d90*/  IMAD R165, R5, R0, R165 ;  /* 0x0000000005a57224 */ /* 0x000fe400078e02a5 */
[----:B------:R-:W-:Y:S01]  /*8da0*/  @!P6 IMAD.IADD R137, R137, 0x1, -R5 ;  /* 0x000000018989e824 */ /* 0x000fe200078e0a05 */
[----:B------:R-:W-:Y:S01]  /*8db0*/  ISETP.GE.AND P6, PT, R143, RZ, PT ;  /* 0x000000ff8f00720c */ /* 0x000fe20003fc6270 */
[----:B------:R-:W-:Y:S02]  /*8dc0*/  IMAD R157, R5, R3, R157 ;  /* 0x00000003059d7224 */ /* 0x000fe400078e029d */
[----:B------:R-:W-:Y:S01]  /*8dd0*/  @!P5 IMAD.IADD R153, R153, 0x1, -R5 ;  /* 0x000000019999d824 */ /* 0x000fe200078e0a05 */
[----:B------:R-:W-:Y:S01]  /*8de0*/  ISETP.GT.U32.AND P5, PT, R5, R165, PT ;  /* 0x000000a50500720c */ /* 0x000fe20003fa4070 */
[----:B------:R-:W-:-:S02]  /*8df0*/  VIADD R143, R4, 0x52 ;  /* 0x00000052048f7836 */ /* 0x000fc40000000000 */
[----:B------:R-:W-:Y:S01]  /*8e00*/  @!P3 IMAD.MOV R137, RZ, RZ, -R137 ;  /* 0x000000ffff89b224 */ /* 0x000fe200078e0a89 */
[----:B------:R-:W-:Y:S01]  /*8e10*/  ISETP.GT.U32.AND P3, PT, R5, R157, PT ;  /* 0x0000009d0500720c */ /* 0x000fe20003f64070 */
[--C-:B------:R-:W-:Y:S01]  /*8e20*/  @!P4 IMAD.IADD R149, R149, 0x1, -R5.reuse ;  /* 0x000000019595c824 */ /* 0x100fe200078e0a05 */
[----:B------:R-:W-:Y:S01]  /*8e30*/  IABS R168, R143 ;  /* 0x0000008f00a87213 */ /* 0x000fe20000000000 */
[----:B------:R-:W-:Y:S01]  /*8e40*/  @!P0 IMAD.IADD R161, R161, 0x1, -R5 ;  /* 0x00000001a1a18824 */ /* 0x000fe200078e0a05 */
[----:B------:R-:W-:Y:S01]  /*8e50*/  ISETP.GE.AND P4, PT, R147, RZ, PT ;  /* 0x000000ff9300720c */ /* 0x000fe20003f86270 */
[----:B------:R-:W-:Y:S02]  /*8e60*/  VIADD R147, R4, 0x51 ;  /* 0x0000005104937836 */ /* 0x000fe40000000000 */
[----:B------:R-:W-:-:S03]  /*8e70*/  IMAD.HI.U32 R0, R2, R168, RZ ;  /* 0x000000a802007227 */ /* 0x000fc600078e00ff */
[----:B------:R-:W-:Y:S01]  /*8e80*/  IABS R172, R147 ;  /* 0x0000009300ac7213 */ /* 0x000fe20000000000 */
[--C-:B------:R-:W-:Y:S02]  /*8e90*/  @!P5 IMAD.IADD R165, R165, 0x1, -R5.reuse ;  /* 0x00000001a5a5d824 */ /* 0x100fe400078e0a05 */
[----:B------:R-:W-:Y:S02]  /*8ea0*/  IMAD.MOV R0, RZ, RZ, -R0 ;  /* 0x000000ffff007224 */ /* 0x000fe400078e0a00 */
[----:B------:R-:W-:Y:S01]  /*8eb0*/  @!P3 IMAD.IADD R157, R157, 0x1, -R5 ;  /* 0x000000019d9db824 */ /* 0x000fe200078e0a05 */
[----:B------:R-:W-:Y:S01]  /*8ec0*/  ISETP.GE.AND P3, PT, R151, RZ, PT ;  /* 0x000000ff9700720c */ /* 0x000fe20003f66270 */
[C---:B------:R-:W-:Y:S01]  /*8ed0*/  IMAD R168, R5.reuse, R0, R168 ;  /* 0x0000000005a87224 */ /* 0x040fe200078e02a8 */
[C---:B------:R-:W-:Y:S01]  /*8ee0*/  ISETP.GT.U32.AND P5, PT, R5.reuse, R165, PT ;  /* 0x000000a50500720c */ /* 0x040fe20003fa4070 */
[----:B------:R-:W-:Y:S01]  /*8ef0*/  VIADD R151, R4, 0x50 ;  /* 0x0000005004977836 */ /* 0x000fe20000000000 */
[----:B------:R-:W-:Y:S01]  /*8f00*/  ISETP.GT.U32.AND P0, PT, R5, R157, PT ;  /* 0x0000009d0500720c */ /* 0x000fe20003f04070 */
[----:B------:R-:W-:-:S03]  /*8f10*/  IMAD.HI.U32 R0, R2, R172, RZ ;  /* 0x000000ac02007227 */ /* 0x000fc600078e00ff */
[----:B------:R-:W-:Y:S01]  /*8f20*/  IABS R176, R151 ;  /* 0x0000009700b07213 */ /* 0x000fe20000000000 */
[----:B------:R-:W-:Y:S01]  /*8f30*/  @!P2 IMAD.MOV R149, RZ, RZ, -R149 ;  /* 0x000000ffff95a224 */ /* 0x000fe200078e0a95 */
[----:B------:R-:W-:Y:S01]  /*8f40*/  ISETP.GT.U32.AND P2, PT, R5, R161, PT ;  /* 0x000000a10500720c */ /* 0x000fe20003f44070 */
[----:B------:R-:W-:Y:S02]  /*8f50*/  IMAD.MOV R3, RZ, RZ, -R0 ;  /* 0x000000ffff037224 */ /* 0x000fe400078e0a00 */
[----:B------:R-:W-:-:S04]  /*8f60*/  IMAD.HI.U32 R0, R2, R176, RZ ;  /* 0x000000b002007227 */ /* 0x000fc800078e00ff */
[----:B------:R-:W-:Y:S02]  /*8f70*/  IMAD R172, R5, R3, R172 ;  /* 0x0000000305ac7224 */ /* 0x000fe400078e02ac */
[--C-:B------:R-:W-:Y:S02]  /*8f80*/  @!P5 IMAD.IADD R165, R165, 0x1, -R5.reuse ;  /* 0x00000001a5a5d824 */ /* 0x100fe400078e0a05 */
[----:B------:R-:W-:Y:S01]  /*8f90*/  IMAD.MOV R0, RZ, RZ, -R0 ;  /* 0x000000ffff007224 */ /* 0x000fe200078e0a00 */
[----:B------:R-:W-:Y:S01]  /*8fa0*/  ISETP.GT.U32.AND P5, PT, R5, R172, PT ;  /* 0x000000ac0500720c */ /* 0x000fe20003fa4070 */
[----:B------:R-:W-:Y:S01]  /*8fb0*/  @!P2 IMAD.IADD R161, R161, 0x1, -R5 ;  /* 0x00000001a1a1a824 */ /* 0x000fe200078e0a05 */
[----:B------:R-:W-:Y:S01]  /*8fc0*/  ISETP.GE.AND P2, PT, R147, RZ, PT ;  /* 0x000000ff9300720c */ /* 0x000fe20003f46270 */
[C---:B------:R-:W-:Y:S02]  /*8fd0*/  IMAD R176, R5.reuse, R0, R176 ;  /* 0x0000000005b07224 */ /* 0x040fe400078e02b0 */
[----:B------:R-:W-:Y:S01]  /*8fe0*/  @!P1 IMAD.MOV R153, RZ, RZ, -R153 ;  /* 0x000000ffff999224 */ /* 0x000fe200078e0a99 */
[----:B------:R-:W-:Y:S01]  /*8ff0*/  ISETP.GT.U32.AND P1, PT, R5, R168, PT ;  /* 0x000000a80500720c */ /* 0x000fe20003f24070 */
[----:B------:R-:W-:Y:S01]  /*9000*/  @!P0 IMAD.IADD R157, R157, 0x1, -R5 ;  /* 0x000000019d9d8824 */ /* 0x000fe200078e0a05 */
[----:B------:R-:W-:Y:S01]  /*9010*/  ISETP.GE.AND P0, PT, R143, RZ, PT ;  /* 0x000000ff8f00720c */ /* 0x000fe20003f06270 */
[----:B------:R-:W-:-:S02]  /*9020*/  VIADD R143, R4, 0x4f ;  /* 0x0000004f048f7836 */ /* 0x000fc40000000000 */
[----:B------:R-:W-:Y:S01]  /*9030*/  @!P4 IMAD.MOV R161, RZ, RZ, -R161 ;  /* 0x000000ffffa1c224 */ /* 0x000fe200078e0aa1 */
[C---:B------:R-:W-:Y:S01]  /*9040*/  ISETP.GT.U32.AND P4, PT, R5.reuse, R176, PT ;  /* 0x000000b00500720c */ /* 0x040fe20003f84070 */
[----:B------:R-:W-:Y:S01]  /*9050*/  @!P5 IMAD.IADD R172, R172, 0x1, -R5 ;  /* 0x00000001acacd824 */ /* 0x000fe200078e0a05 */
[----:B------:R-:W-:Y:S01]  /*9060*/  IABS R3, R143 ;  /* 0x0000008f00037213 */ /* 0x000fe20000000000 */
[----:B------:R-:W-:Y:S02]  /*9070*/  VIADD R147, R4, 0x4e ;  /* 0x0000004e04937836 */ /* 0x000fe40000000000 */
[----:B------:R-:W-:Y:S01]  /*9080*/  @!P6 IMAD.MOV R145, RZ, RZ, -R145 ;  /* 0x000000ffff91e224 */ /* 0x000fe200078e0a91 */
[----:B------:R-:W-:Y:S01]  /*9090*/  ISETP.GT.U32.AND P5, PT, R5, R172, PT ;  /* 0x000000ac0500720c */ /* 0x000fe20003fa4070 */
[----:B------:R-:W-:Y:S01]  /*90a0*/  IMAD.HI.U32 R0, R2, R3, RZ ;  /* 0x0000000302007227 */ /* 0x000fe200078e00ff */
[----:B------:R-:W-:Y:S02]  /*90b0*/  IABS R184, R147 ;  /* 0x0000009300b87213 */ /* 0x000fe40000000000 */
[----:B------:R-:W-:Y:S01]  /*90c0*/  ISETP.GE.AND P6, PT, R139, RZ, PT ;  /* 0x000000ff8b00720c */ /* 0x000fe20003fc6270 */
[----:B------:R-:W-:Y:S01]  /*90d0*/  @!P1 IMAD.IADD R168, R168, 0x1, -R5 ;  /* 0x00000001a8a89824 */ /* 0x000fe200078e0a05 */
[----:B------:R-:W-:Y:S01]  /*90e0*/  ISETP.GE.AND P1, PT, R151, RZ, PT ;  /* 0x000000ff9700720c */ /* 0x000fe20003f26270 */
[----:B------:R-:W-:-:S02]  /*90f0*/  VIADD R151, R4, 0x4d ;  /* 0x0000004d04977836 */ /* 0x000fc40000000000 */
[----:B------:R-:W-:Y:S02]  /*9100*/  IMAD.MOV R0, RZ, RZ, -R0 ;  /* 0x000000ffff007224 */ /* 0x000fe400078e0a00 */
[----:B------:R-:W-:Y:S01]  /*9110*/  @!P4 IMAD.IADD R176, R176, 0x1, -R5 ;  /* 0x00000001b0b0c824 */ /* 0x000fe200078e0a05 */
[----:B------:R-:W-:Y:S01]  /*9120*/  IABS R188, R151 ;  /* 0x0000009700bc7213 */ /* 0x000fe20000000000 */
[C---:B------:R-:W-:Y:S02]  /*9130*/  IMAD R180, R5.reuse, R0, R3 ;  /* 0x0000000005b47224 */ /* 0x040fe400078e0203 */
[----:B------:R-:W-:Y:S01]  /*9140*/  IMAD.HI.U32 R3, R2, R184, RZ ;  /* 0x000000b802037227 */ /* 0x000fe200078e00ff */
[----:B------:R-:W-:-:S03]  /*9150*/  ISETP.GT.U32.AND P4, PT, R5, R176, PT ;  /* 0x000000b00500720c */ /* 0x000fc60003f84070 */
[----:B------:R-:W-:Y:S01]  /*9160*/  @!P5 IMAD.IADD R172, R172, 0x1, -R5 ;  /* 0x00000001acacd824 */ /* 0x000fe200078e0a05 */
[----:B------:R-:W-:Y:S01]  /*9170*/  ISETP.GT.U32.AND P5, PT, R5, R180, PT ;  /* 0x000000b40500720c */ /* 0x000fe20003fa4070 */
[----:B------:R-:W-:-:S04]  /*9180*/  IMAD.HI.U32 R0, R2, R188, RZ ;  /* 0x000000bc02007227 */ /* 0x000fc800078e00ff */
[----:B------:R-:W-:Y:S02]  /*9190*/  IMAD.MOV R3, RZ, RZ, -R3 ;  /* 0x000000ffff037224 */ /* 0x000fe400078e0a03 */
[----:B------:R-:W-:Y:S02]  /*91a0*/  IMAD.MOV R0, RZ, RZ, -R0 ;  /* 0x000000ffff007224 */ /* 0x000fe400078e0a00 */
[C---:B------:R-:W-:Y:S02]  /*91b0*/  IMAD R184, R5.reuse, R3, R184 ;  /* 0x0000000305b87224 */ /* 0x040fe400078e02b8 */
[C---:B------:R-:W-:Y:S02]  /*91c0*/  IMAD R188, R5.reuse, R0, R188 ;  /* 0x0000000005bc7224 */ /* 0x040fe400078e02bc */
[--C-:B------:R-:W-:Y:S01]  /*91d0*/  @!P4 IMAD.IADD R176, R176, 0x1, -R5.reuse ;  /* 0x00000001b0b0c824 */ /* 0x100fe200078e0a05 */
[C---:B------:R-:W-:Y:S01]  /*91e0*/  ISETP.GT.U32.AND P4, PT, R5.reuse, R184, PT ;  /* 0x000000b80500720c */ /* 0x040fe20003f84070 */
[----:B------:R-:W-:Y:S01]  /*91f0*/  @!P5 IMAD.IADD R180, R180, 0x1, -R5 ;  /* 0x00000001b4b4d824 */ /* 0x000fe200078e0a05 */
[----:B------:R-:W-:Y:S01]  /*9200*/  ISETP.GT.U32.AND P5, PT, R5, R188, PT ;  /* 0x000000bc0500720c */ /* 0x000fe20003fa4070 */
[----:B------:R-:W-:Y:S01]  /*9210*/  @!P3 IMAD.MOV R165, RZ, RZ, -R165 ;  /* 0x000000ffffa5b224 */ /* 0x000fe200078e0aa5 */
[----:B------:R-:W-:Y:S01]  /*9220*/  ISETP.GE.AND P3, PT, R143, RZ, PT ;  /* 0x000000ff8f00720c */ /* 0x000fe20003f66270 */
[----:B------:R-:W-:-:S02]  /*9230*/  VIADD R143, R4, 0x4a ;  /* 0x0000004a048f7836 */ /* 0x000fc40000000000 */
[----:B------:R-:W-:Y:S01]  /*9240*/  @!P6 IMAD.MOV R157, RZ, RZ, -R157 ;  /* 0x000000ffff9de224 */ /* 0x000fe200078e0a9d */
[----:B------:R-:W-:Y:S01]  /*9250*/  ISETP.GT.U32.AND P6, PT, R5, R168, PT ;  /* 0x000000a80500720c */ /* 0x000fe20003fc4070 */
[----:B------:R-:W-:Y:S01]  /*9260*/  VIADD R132, R4, 0x4b ;  /* 0x0000004b04847836 */ /* 0x000fe20000000000 */
[----:B------:R-:W-:Y:S01]  /*9270*/  IABS R200, R143 ;  /* 0x0000008f00c87213 */ /* 0x000fe20000000000 */
[----:B------:R-:W-:-:S03]  /*9280*/  IMAD.HI.U32 R9, R2, R192, RZ ;  /* 0x000000c002097227 */ /* 0x000fc600078e00ff */
[----:B------:R-:W-:Y:S01]  /*9290*/  IABS R196, R132 ;  /* 0x0000008400c47213 */ /* 0x000fe20000000000 */
[--C-:B------:R-:W-:Y:S01]  /*92a0*/  @!P4 IMAD.IADD R184, R184, 0x1, -R5.reuse ;  /* 0x00000001b8b8c824 */ /* 0x100fe200078e0a05 */
[C---:B------:R-:W-:Y:S01]  /*92b0*/  ISETP.GT.U32.AND P4, PT, R5.reuse, R180, PT ;  /* 0x000000b40500720c */ /* 0x040fe20003f84070 */
[----:B------:R-:W-:Y:S02]  /*92c0*/  @!P5 IMAD.IADD R188, R188, 0x1, -R5 ;  /* 0x00000001bcbcd824 */ /* 0x000fe400078e0a05 */
[----:B------:R-:W-:Y:S01]  /*92d0*/  IMAD.HI.U32 R0, R2, R200, RZ ;  /* 0x000000c802007227 */ /* 0x000fe200078e00ff */
[----:B------:R-:W-:-:S03]  /*92e0*/  ISETP.GT.U32.AND P5, PT, R5, R184, PT ;  /* 0x000000b80500720c */ /* 0x000fc60003fa4070 */
[----:B------:R-:W-:Y:S02]  /*92f0*/  IMAD.MOV R0, RZ, RZ, -R0 ;  /* 0x000000ffff007224 */ /* 0x000fe400078e0a00 */
[----:B------:R-:W-:Y:S01]  /*9300*/  @!P6 IMAD.IADD R168, R168, 0x1, -R5 ;  /* 0x00000001a8a8e824 */ /* 0x000fe200078e0a05 */
[----:B------:R-:W-:Y:S01]  /*9310*/  ISETP.GE.AND P6, PT, R147, RZ, PT ;  /* 0x000000ff9300720c */ /* 0x000fe20003fc6270 */
[C---:B------:R-:W-:Y:S02]  /*9320*/  IMAD R200, R5.reuse, R0, R200 ;  /* 0x0000000005c87224 */ /* 0x040fe400078e02c8 */
[----:B------:R-:W-:Y:S02]  /*9330*/  IMAD.MOV R9, RZ, RZ, -R9 ;  /* 0x000000ffff097224 */ /* 0x000fe400078e0a09 */
[----:B------:R-:W-:Y:S02]  /*9340*/  VIADD R147, R4, 0x48 ;  /* 0x0000004804937836 */ /* 0x000fe40000000000 */
[----:B------:R-:W-:Y:S01]  /*9350*/  @!P5 IMAD.IADD R184, R184, 0x1, -R5 ;  /* 0x00000001b8b8d824 */ /* 0x000fe200078e0a05 */
[----:B------:R-:W-:Y:S01]  /*9360*/  ISETP.GT.U32.AND P5, PT, R5, R200, PT ;  /* 0x000000c80500720c */ /* 0x000fe20003fa4070 */
[----:B------:R-:W-:Y:S01]  /*9370*/  IMAD.HI.U32 R3, R2, R196, RZ ;  /* 0x000000c402037227 */ /* 0x000fe200078e00ff */
[----:B------:R-:W-:-:S03]  /*9380*/  IABS R208, R147 ;  /* 0x0000009300d07213 */ /* 0x000fc60000000000 */
[C---:B------:R-:W-:Y:S02]  /*9390*/  IMAD R192, R5.reuse, R9, R192 ;  /* 0x0000000905c07224 */ /* 0x040fe400078e02c0 */
[----:B------:R-:W-:Y:S02]  /*93a0*/  IMAD.MOV R3, RZ, RZ, -R3 ;  /* 0x000000ffff037224 */ /* 0x000fe400078e0a03 */
[----:B------:R-:W-:Y:S01]  /*93b0*/  @!P2 IMAD.MOV R172, RZ, RZ, -R172 ;  /* 0x000000ffffaca224 */ /* 0x000fe200078e0aac */
[----:B------:R-:W-:Y:S01]  /*93c0*/  ISETP.GT.U32.AND P2, PT, R5, R192, PT ;  /* 0x000000c00500720c */ /* 0x000fe20003f44070 */
[----:B------:R-:W-:Y:S01]  /*93d0*/  @!P4 IMAD.IADD R180, R180, 0x1, -R5 ;  /* 0x00000001b4b4c824 */ /* 0x000fe200078e0a05 */
[----:B------:R-:W-:Y:S01]  /*93e0*/  ISETP.GE.AND P4, PT, R151, RZ, PT ;  /* 0x000000ff9700720c */ /* 0x000fe20003f86270 */
[----:B------:R-:W-:Y:S02]  /*93f0*/  VIADD R139, R4, 0x49 ;  /* 0x00000049048b7836 */ /* 0x000fe40000000000 */
[----:B------:R-:W-:-:S02]  /*9400*/  IMAD R196, R5, R3, R196 ;  /* 0x0000000305c47224 */ /* 0x000fc400078e02c4 */
[----:B------:R-:W-:Y:S01]  /*9410*/  VIADD R151, R4, 0x47 ;  /* 0x0000004704977836 */ /* 0x000fe20000000000 */
[----:B------:R-:W-:Y:S01]  /*9420*/  IABS R204, R139 ;  /* 0x0000008b00cc7213 */ /* 0x000fe20000000000 */
[----:B------:R-:W-:-:S03]  /*9430*/  IMAD.HI.U32 R3, R2, R208, RZ ;  /* 0x000000d002037227 */ /* 0x000fc600078e00ff */
[----:B------:R-:W-:Y:S01]  /*9440*/  IABS R212, R151 ;  /* 0x0000009700d47213 */ /* 0x000fe20000000000 */
[----:B------:R-:W-:Y:S01]  /*9450*/  @!P0 IMAD.MOV R168, RZ, RZ, -R168 ;  /* 0x000000ffffa88224 */ /* 0x000fe200078e0aa8 */
[C---:B------:R-:W-:Y:S01]  /*9460*/  ISETP.GT.U32.AND P0, PT, R5.reuse, R188, PT ;  /* 0x000000bc0500720c */ /* 0x040fe20003f04070 */
[----:B------:R-:W-:Y:S02]  /*9470*/  @!P5 IMAD.IADD R200, R200, 0x1, -R5 ;  /* 0x00000001c8c8d824 */ /* 0x000fe400078e0a05 */
[----:B------:R-:W-:Y:S02]  /*9480*/  IMAD.MOV R3, RZ, RZ, -R3 ;  /* 0x000000ffff037224 */ /* 0x000fe400078e0a03 */
[----:B------:R-:W-:Y:S01]  /*9490*/  @!P6 IMAD.MOV R184, RZ, RZ, -R184 ;  /* 0x000000ffffb8e224 */ /* 0x000fe200078e0ab8 */
[C---:B------:R-:W-:Y:S01]  /*94a0*/  ISETP.GT.U32.AND P6, PT, R5.reuse, R200, PT ;  /* 0x000000c80500720c */ /* 0x040fe20003fc4070 */
[----:B------:R-:W-:Y:S02]  /*94b0*/  IMAD R208, R5, R3, R208 ;  /* 0x0000000305d07224 */ /* 0x000fe400078e02d0 */
[----:B------:R-:W-:-:S04]  /*94c0*/  IMAD.HI.U32 R0, R2, R204, RZ ;  /* 0x000000cc02007227 */ /* 0x000fc800078e00ff */
[----:B------:R-:W-:-:S04]  /*94d0*/  IMAD.HI.U32 R3, R2, R212, RZ ;  /* 0x000000d402037227 */ /* 0x000fc800078e00ff */
[----:B------:R-:W-:Y:S01]  /*94e0*/  @!P2 IMAD.IADD R192, R192, 0x1, -R5 ;  /* 0x00000001c0c0a824 */ /* 0x000fe200078e0a05 */
[----:B------:R-:W-:Y:S01]  /*94f0*/  ISETP.GE.AND P2, PT, R128, RZ, PT ;  /* 0x000000ff8000720c */ /* 0x000fe20003f46270 */
[----:B------:R-:W-:Y:S02]  /*9500*/  IMAD.MOV R0, RZ, RZ, -R0 ;  /* 0x000000ffff007224 */ /* 0x000fe400078e0a00 */
[----:B------:R-:W-:Y:S01]  /*9510*/  VIADD R128, R4, 0x46 ;  /* 0x0000004604807836 */ /* 0x000fe20000000000 */
[C---:B------:R-:W-:Y:S01]  /*9520*/  ISETP.GT.U32.AND P5, PT, R5.reuse, R192, PT ;  /* 0x000000c00500720c */ /* 0x040fe20003fa4070 */
[----:B------:R-:W-:Y:S02]  /*9530*/  IMAD.MOV R3, RZ, RZ, -R3 ;  /* 0x000000ffff037224 */ /* 0x000fe400078e0a03 */
[----:B------:R-:W-:Y:S01]  /*9540*/  IMAD R204, R5, R0, R204 ;  /* 0x0000000005cc7224 */ /* 0x000fe200078e02cc */
[----:B------:R-:W-:Y:S01]  /*9550*/  IABS R0, R128 ;  /* 0x0000008000007213 */ /* 0x000fe20000000000 */
[----:B------:R-:W-:-:S02]  /*9560*/  @!P0 IMAD.IADD R188, R188, 0x1, -R5 ;  /* 0x00000001bcbc8824 */ /* 0x000fc400078e0a05 */
[C---:B------:R-:W-:Y:S01]  /*9570*/  IMAD R212, R5.reuse, R3, R212 ;  /* 0x0000000305d47224 */ /* 0x040fe200078e02d4 */
[C---:B------:R-:W-:Y:S01]  /*9580*/  ISETP.GT.U32.AND P0, PT, R5.reuse, R204, PT ;  /* 0x000000cc0500720c */ /* 0x040fe20003f04070 */
[----:B------:R-:W-:Y:S01]  /*9590*/  @!P1 IMAD.MOV R176, RZ, RZ, -R176 ;  /* 0x000000ffffb09224 */ /* 0x000fe200078e0ab0 */
        /* <DEDUP_REMOVED lines=9> */
[----:B------:R-:W-:Y:S02]  /*9630*/  IMAD R216, R5, R3, R0 ;  /* 0x0000000305d87224 */ /* 0x000fe400078e0200 */
[--C-:B------:R-:W-:Y:S01]  /*9640*/  @!P1 IMAD.IADD R196, R196, 0x1, -R5.reuse ;  /* 0x00000001c4c49824 */ /* 0x100fe200078e0a05 */
[----:B------:R-:W-:Y:S01]  /*9650*/  ISETP.GE.AND P1, PT, R132, RZ, PT ;  /* 0x000000ff8400720c */ /* 0x000fe20003f26270 */
[--C-:B------:R-:W-:Y:S01]  /*9660*/  @!P4 IMAD.IADD R208, R208, 0x1, -R5.reuse ;  /* 0x00000001d0d0c824 */ /* 0x100fe200078e0a05 */
[----:B------:R-:W-:Y:S01]  /*9670*/  ISETP.GE.AND P4, PT, R151, RZ, PT ;  /* 0x000000ff9700720c */ /* 0x000fe20003f86270 */
[----:B------:R-:W-:Y:S01]  /*9680*/  @!P6 IMAD.IADD R212, R212, 0x1, -R5 ;  /* 0x00000001d4d4e824 */ /* 0x000fe200078e0a05 */
[----:B------:R-:W-:Y:S01]  /*9690*/  ISETP.GT.U32.AND P6, PT, R5, R216, PT ;  /* 0x000000d80500720c */ /* 0x000fe20003fc4070 */
[----:B------:R-:W-:-:S02]  /*96a0*/  VIADD R143, R4, 0x45 ;  /* 0x00000045048f7836 */ /* 0x000fc40000000000 */
[----:B------:R-:W-:Y:S02]  /*96b0*/  VIADD R151, R4, 0x44 ;  /* 0x0000004404977836 */ /* 0x000fe40000000000 */
[----:B------:R-:W-:Y:S01]  /*96c0*/  @!P0 IMAD.IADD R204, R204, 0x1, -R5 ;  /* 0x00000001cccc8824 */ /* 0x000fe200078e0a05 */
[C---:B------:R-:W-:Y:S01]  /*96d0*/  ISETP.GT.U32.AND P0, PT, R5.reuse, R196, PT ;  /* 0x000000c40500720c */ /* 0x040fe20003f04070 */
[----:B------:R-:W-:Y:S01]  /*96e0*/  VIADD R132, R4, 0x43 ;  /* 0x0000004304847836 */ /* 0x000fe20000000000 */
[----:B------:R-:W-:Y:S01]  /*96f0*/  IABS R220, R143 ;  /* 0x0000008f00dc7213 */ /* 0x000fe20000000000 */
[----:B------:R-:W-:Y:S01]  /*9700*/  @!P2 IMAD.MOV R192, RZ, RZ, -R192 ;  /* 0x000000ffffc0a224 */ /* 0x000fe200078e0ac0 */
[----:B------:R-:W-:Y:S01]  /*9710*/  IABS R15, R151 ;  /* 0x00000097000f7213 */ /* 0x000fe20000000000 */
[----:B------:R-:W-:Y:S01]  /*9720*/  @!P5 IMAD.MOV R200, RZ, RZ, -R200 ;  /* 0x000000ffffc8d224 */ /* 0x000fe200078e0ac8 */
[----:B------:R-:W-:Y:S01]  /*9730*/  IABS R3, R132 ;  /* 0x0000008400037213 */ /* 0x000fe20000000000 */
[----:B------:R-:W-:Y:S01]  /*9740*/  IMAD.HI.U32 R9, R2, R220, RZ ;  /* 0x000000dc02097227 */ /* 0x000fe200078e00ff */
[----:B------:R-:W-:-:S03]  /*9750*/  ISETP.GT.U32.AND P2, PT, R5, R208, PT ;  /* 0x000000d00500720c */ /* 0x000fc60003f44070 */
[----:B------:R-:W-:-:S04]  /*9760*/  IMAD.HI.U32 R13, R2, R15, RZ ;  /* 0x0000000f020d7227 */ /* 0x000fc800078e00ff */
[----:B------:R-:W-:Y:S01]  /*9770*/  @!P6 IMAD.IADD R216, R216, 0x1, -R5 ;  /* 0x00000001d8d8e824 */ /* 0x000fe200078e0a05 */
[----:B------:R-:W-:Y:S01]  /*9780*/  ISETP.GT.U32.AND P6, PT, R5, R212, PT ;  /* 0x000000d40500720c */ /* 0x000fe20003fc4070 */
[----:B------:R-:W-:Y:S02]  /*9790*/  IMAD.MOV R9, RZ, RZ, -R9 ;  /* 0x000000ffff097224 */ /* 0x000fe400078e0a09 */
[----:B------:R-:W-:-:S04]  /*97a0*/  IMAD.HI.U32 R17, R2, R3, RZ ;  /* 0x0000000302117227 */ /* 0x000fc800078e00ff */
[----:B------:R-:W-:Y:S02]  /*97b0*/  IMAD.MOV R13, RZ, RZ, -R13 ;  /* 0x000000ffff0d7224 */ /* 0x000fe400078e0a0d */
[----:B------:R-:W-:Y:S01]  /*97c0*/  @!P0 IMAD.IADD R196, R196, 0x1, -R5 ;  /* 0x00000001c4c48824 */ /* 0x000fe200078e0a05 */
[----:B------:R-:W-:Y:S01]  /*97d0*/  ISETP.GE.AND P0, PT, R139, RZ, PT ;  /* 0x000000ff8b00720c */ /* 0x000fe20003f06270 */
[----:B------:R-:W-:Y:S02]  /*97e0*/  VIADD R139, R4, 0x42 ;  /* 0x00000042048b7836 */ /* 0x000fe40000000000 */
[C---:B------:R-:W-:Y:S02]  /*97f0*/  IMAD R220, R5.reuse, R9, R220 ;  /* 0x0000000905dc7224 */ /* 0x040fe400078e02dc */
[----:B------:R-:W-:Y:S01]  /*9800*/  IMAD.MOV R17, RZ, RZ, -R17 ;  /* 0x000000ffff117224 */ /* 0x000fe200078e0a11 */
[----:B------:R-:W-:Y:S01]  /*9810*/  IABS R11, R139 ;  /* 0x0000008b000b7213 */ /* 0x000fe20000000000 */
[C---:B------:R-:W-:Y:S01]  /*9820*/  IMAD R13, R5.reuse, R13, R15 ;  /* 0x0000000d050d7224 */ /* 0x040fe200078e020f */
[C---:B------:R-:W-:Y:S01]  /*9830*/  ISETP.GT.U32.AND P5, PT, R5.reuse, R220, PT ;  /* 0x000000dc0500720c */ /* 0x040fe20003fa4070 */
[----:B------:R-:W-:-:S02]  /*9840*/  IMAD R3, R5, R17, R3 ;  /* 0x0000001105037224 */ /* 0x000fc400078e0203 */
[--C-:B------:R-:W-:Y:S01]  /*9850*/  @!P2 IMAD.IADD R208, R208, 0x1, -R5.reuse ;  /* 0x00000001d0d0a824 */ /* 0x100fe200078e0a05 */
[C---:B------:R-:W-:Y:S01]  /*9860*/  ISETP.GT.U32.AND P2, PT, R5.reuse, R13, PT ;  /* 0x0000000d0500720c */ /* 0x040fe20003f44070 */
[----:B------:R-:W-:Y:S01]  /*9870*/  @!P3 IMAD.MOV R180, RZ, RZ, -R180 ;  /* 0x000000ffffb4b224 */ /* 0x000fe200078e0ab4 */
[C---:B------:R-:W-:Y:S01]  /*9880*/  ISETP.GT.U32.AND P3, PT, R5.reuse, R204, PT ;  /* 0x000000cc0500720c */ /* 0x040fe20003f64070 */
[----:B------:R-:W-:Y:S01]  /*9890*/  @!P6 IMAD.IADD R212, R212, 0x1, -R5 ;  /* 0x00000001d4d4e824 */ /* 0x000fe200078e0a05 */
[----:B------:R-:W-:Y:S01]  /*98a0*/  ISETP.GT.U32.AND P6, PT, R5, R3, PT ;  /* 0x000000030500720c */ /* 0x000fe20003fc4070 */
[----:B------:R-:W-:-:S04]  /*98b0*/  IMAD.HI.U32 R9, R2, R11, RZ ;  /* 0x0000000b02097227 */ /* 0x000fc800078e00ff */
[----:B------:R-:W-:Y:S01]  /*98c0*/  @!P1 IMAD.MOV R196, RZ, RZ, -R196 ;  /* 0x000000ffffc49224 */ /* 0x000fe200078e0ac4 */
[----:B------:R-:W-:Y:S01]  /*98d0*/  ISETP.GT.U32.AND P1, PT, R5, R216, PT ;  /* 0x000000d80500720c */ /* 0x000fe20003f24070 */
[----:B------:R-:W-:Y:S02]  /*98e0*/  IMAD.MOV R9, RZ, RZ, -R9 ;  /* 0x000000ffff097224 */ /* 0x000fe400078e0a09 */
[----:B------:R-:W-:Y:S01]  /*98f0*/  @!P5 IMAD.IADD R220, R220, 0x1, -R5 ;  /* 0x00000001dcdcd824 */ /* 0x000fe200078e0a05 */
[----:B------:R-:W-:Y:S01]  /*9900*/  ISETP.GE.AND P5, PT, R151, RZ, PT ;  /* 0x000000ff9700720c */ /* 0x000fe20003fa6270 */
[----:B------:R-:W-:Y:S02]  /*9910*/  IMAD R11, R5, R9, R11 ;  /* 0x00000009050b7224 */ /* 0x000fe400078e020b */
[--C-:B------:R-:W-:Y:S01]  /*9920*/  @!P2 IMAD.IADD R13, R13, 0x1, -R5.reuse ;  /* 0x000000010d0da824 */ /* 0x100fe200078e0a05 */
[----:B------:R-:W-:Y:S01]  /*9930*/  ISETP.GT.U32.AND P2, PT, R5, R220, PT ;  /* 0x000000dc0500720c */ /* 0x000fe20003f44070 */
[----:B------:R-:W-:Y:S01]  /*9940*/  @!P3 IMAD.IADD R204, R204, 0x1, -R5 ;  /* 0x00000001ccccb824 */ /* 0x000fe200078e0a05 */
[----:B------:R-:W-:Y:S01]  /*9950*/  ISETP.GE.AND P3, PT, R147, RZ, PT ;  /* 0x000000ff9300720c */ /* 0x000fe20003f66270 */
[----:B------:R-:W-:-:S02]  /*9960*/  VIADD R151, R4, 0x40 ;  /* 0x0000004004977836 */ /* 0x000fc40000000000 */
[--C-:B------:R-:W-:Y:S01]  /*9970*/  @!P6 IMAD.IADD R3, R3, 0x1, -R5.reuse ;  /* 0x000000010303e824 */ /* 0x100fe200078e0a05 */
[C---:B------:R-:W-:Y:S01]  /*9980*/  ISETP.GT.U32.AND P6, PT, R5.reuse, R13, PT ;  /* 0x0000000d0500720c */ /* 0x040fe20003fc4070 */
[----:B------:R-:W-:Y:S01]  /*9990*/  @!P4 IMAD.MOV R212, RZ, RZ, -R212 ;  /* 0x000000ffffd4c224 */ /* 0x000fe200078e0ad4 */
[----:B------:R-:W-:Y:S01]  /*99a0*/  ISETP.GT.U32.AND P4, PT, R5, R11, PT ;  /* 0x0000000b0500720c */ /* 0x000fe20003f84070 */
[----:B------:R-:W-:Y:S01]  /*99b0*/  VIADD R147, R4, 0x41 ;  /* 0x0000004104937836 */ /* 0x000fe20000000000 */
[----:B------:R-:W-:Y:S01]  /*99c0*/  IABS R9, R151 ;  /* 0x0000009700097213 */ /* 0x000fe20000000000 */
[--C-:B------:R-:W-:Y:S01]  /*99d0*/  @!P1 IMAD.IADD R216, R216, 0x1, -R5.reuse ;  /* 0x00000001d8d89824 */ /* 0x100fe200078e0a05 */
[----:B------:R-:W-:Y:S01]  /*99e0*/  ISETP.GE.AND P1, PT, R143, RZ, PT ;  /* 0x000000ff8f00720c */ /* 0x000fe20003f26270 */
[----:B------:R-:W-:Y:S01]  /*99f0*/  @!P2 IMAD.IADD R220, R220, 0x1, -R5 ;  /* 0x00000001dcdca824 */ /* 0x000fe200078e0a05 */
[----:B------:R-:W-:Y:S01]  /*9a00*/  IABS R0, R147 ;  /* 0x0000009300007213 */ /* 0x000fe20000000000 */
[----:B------:R-:W-:-:S04]  /*9a10*/  IMAD.HI.U32 R17, R2, R9, RZ ;  /* 0x0000000902117227 */ /* 0x000fc800078e00ff */
[----:B------:R-:W-:Y:S01]  /*9a20*/  @!P3 IMAD.MOV R208, RZ, RZ, -R208 ;  /* 0x000000ffffd0b224 */ /* 0x000fe200078e0ad0 */
[----:B------:R-:W-:Y:S01]  /*9a30*/  ISETP.GT.U32.AND P3, PT, R5, R3, PT ;  /* 0x000000030500720c */ /* 0x000fe20003f64070 */
[----:B------:R-:W-:-:S04]  /*9a40*/  IMAD.HI.U32 R15, R2, R0, RZ ;  /* 0x00000000020f7227 */ /* 0x000fc800078e00ff */
[----:B------:R-:W-:Y:S01]  /*9a50*/  @!P6 IMAD.IADD R13, R13, 0x1, -R5 ;  /* 0x000000010d0de824 */ /* 0x000fe200078e0a05 */
[----:B------:R-:W-:Y:S01]  /*9a60*/  ISETP.GE.AND P6, PT, R139, RZ, PT ;  /* 0x000000ff8b00720c */ /* 0x000fe20003fc6270 */
[----:B------:R-:W-:Y:S02]  /*9a70*/  IMAD.MOV R17, RZ, RZ, -R17 ;  /* 0x000000ffff117224 */ /* 0x000fe400078e0a11 */
[----:B------:R-:W-:Y:S01]  /*9a80*/  @!P4 IMAD.IADD R11, R11, 0x1, -R5 ;  /* 0x000000010b0bc824 */ /* 0x000fe200078e0a05 */
[----:B------:R-:W-:Y:S01]  /*9a90*/  ISETP.GE.AND P4, PT, R151, RZ, PT ;  /* 0x000000ff9700720c */ /* 0x000fe20003f86270 */
[----:B------:R-:W-:Y:S02]  /*9aa0*/  IMAD.MOV R15, RZ, RZ, -R15 ;  /* 0x000000ffff0f7224 */ /* 0x000fe400078e0a0f */
[----:B------:R-:W-:Y:S02]  /*9ab0*/  VIADD R143, R4, 0x3f ;  /* 0x0000003f048f7836 */ /* 0x000fe40000000000 */
[----:B------:R-:W-:-:S02]  /*9ac0*/  IMAD R240, R5, R17, R9 ;  /* 0x0000001105f07224 */ /* 0x000fc400078e0209 */
        /* <DEDUP_REMOVED lines=8> */
[----:B------:R-:W-:Y:S01]  /*9b50*/  @!P3 IMAD.IADD R3, R3, 0x1, -R5 ;  /* 0x000000010303b824 */ /* 0x000fe200078e0a05 */
[----:B------:R-:W-:Y:S01]  /*9b60*/  ISETP.GE.AND P3, PT, R147, RZ, PT ;  /* 0x000000ff9300720c */ /* 0x000fe20003f66270 */
[----:B------:R-:W-:Y:S01]  /*9b70*/  IMAD.HI.U32 R19, R2, R15, RZ ;  /* 0x0000000f02137227 */ /* 0x000fe200078e00ff */
[----:B------:R-:W-:-:S03]  /*9b80*/  ISETP.GT.U32.AND P2, PT, R5, R0, PT ;  /* 0x000000000500720c */ /* 0x000fc60003f44070 */
[C---:B------:R-:W-:Y:S02]  /*9b90*/  VIADD R147, R4.reuse, 0x3e ;  /* 0x0000003e04937836 */ /* 0x040fe40000000000 */
[----:B------:R-:W-:Y:S02]  /*9ba0*/  IMAD.MOV R19, RZ, RZ, -R19 ;  /* 0x000000ffff137224 */ /* 0x000fe400078e0a13 */
[----:B------:R-:W-:Y:S01]  /*9bb0*/  @!P1 IMAD.IADD R11, R11, 0x1, -R5 ;  /* 0x000000010b0b9824 */ /* 0x000fe200078e0a05 */
[----:B------:R-:W-:Y:S01]  /*9bc0*/  IABS R248, R147 ;  /* 0x0000009300f87213 */ /* 0x000fe20000000000 */
[----:B------:R-:W-:Y:S02]  /*9bd0*/  VIADD R151, R4, 0x3d ;  /* 0x0000003d04977836 */ /* 0x000fe40000000000 */
[C---:B------:R-:W-:Y:S02]  /*9be0*/  IMAD R244, R5.reuse, R19, R15 ;  /* 0x0000001305f47224 */ /* 0x040fe400078e020f */
[----:B------:R-:W-:Y:S01]  /*9bf0*/  IMAD.MOV.U32 R232, RZ, RZ, R11 ;  /* 0x000000ffffe87224 */ /* 0x000fe200078e000b */
[----:B------:R-:W-:Y:S01]  /*9c00*/  IABS R252, R151 ;  /* 0x0000009700fc7213 */ /* 0x000fe20000000000 */
[----:B------:R-:W-:Y:S01]  /*9c10*/  @!P5 IMAD.IADD R240, R240, 0x1, -R5 ;  /* 0x00000001f0f0d824 */ /* 0x000fe200078e0a05 */
[----:B------:R-:W-:Y:S01]  /*9c20*/  ISETP.GT.U32.AND P1, PT, R5, R244, PT ;  /* 0x000000f40500720c */ /* 0x000fe20003f24070 */
[----:B------:R-:W-:Y:S01]  /*9c30*/  IMAD.MOV.U32 R228, RZ, RZ, R3 ;  /* 0x000000ffffe47224 */ /* 0x000fe200078e0003 */
[----:B------:R-:W-:Y:S01]  /*9c40*/  ISETP.GE.AND P5, PT, R151, RZ, PT ;  /* 0x000000ff9700720c */ /* 0x000fe20003fa6270 */
[----:B------:R-:W-:-:S04]  /*9c50*/  IMAD.HI.U32 R3, R2, R248, RZ ;  /* 0x000000f802037227 */ /* 0x000fc800078e00ff */
[----:B------:R-:W-:Y:S01]  /*9c60*/  @!P6 IMAD.MOV R232, RZ, RZ, -R232 ;  /* 0x000000ffffe8e224 */ /* 0x000fe200078e0ae8 */
[----:B------:R-:W-:Y:S01]  /*9c70*/  ISETP.GT.U32.AND P6, PT, R5, R240, PT ;  /* 0x000000f00500720c */ /* 0x000fe20003fc4070 */
[----:B------:R-:W-:Y:S02]  /*9c80*/  IMAD.MOV R3, RZ, RZ, -R3 ;  /* 0x000000ffff037224 */ /* 0x000fe400078e0a03 */
[----:B------:R-:W-:-:S04]  /*9c90*/  IMAD.HI.U32 R9, R2, R252, RZ ;  /* 0x000000fc02097227 */ /* 0x000fc800078e00ff */
[C---:B------:R-:W-:Y:S01]  /*9ca0*/  IMAD R248, R5.reuse, R3, R248 ;  /* 0x0000000305f87224 */ /* 0x040fe200078e02f8 */
[----:B------:R-:W-:Y:S01]  /*9cb0*/  IABS R3, R116 ;  /* 0x0000007400037213 */ /* 0x000fe20000000000 */
[----:B------:R-:W-:Y:S02]  /*9cc0*/  IMAD.MOV R9, RZ, RZ, -R9 ;  /* 0x000000ffff097224 */ /* 0x000fe400078e0a09 */
[----:B------:R-:W-:Y:S02]  /*9cd0*/  @!P1 IMAD.IADD R244, R244, 0x1, -R5 ;  /* 0x00000001f4f49824 */ /* 0x000fe400078e0a05 */
[C---:B------:R-:W-:Y:S02]  /*9ce0*/  IMAD R252, R5.reuse, R9, R252 ;  /* 0x0000000905fc7224 */ /* 0x040fe400078e02fc */
[----:B------:R-:W-:Y:S01]  /*9cf0*/  IMAD.MOV.U32 R9, RZ, RZ, R3 ;  /* 0x000000ffff097224 */ /* 0x000fe200078e0003 */
[C---:B------:R-:W-:Y:S01]  /*9d00*/  ISETP.GT.U32.AND P1, PT, R5.reuse, R244, PT ;  /* 0x000000f40500720c */ /* 0x040fe20003f24070 */
[----:B------:R-:W-:Y:S01]  /*9d10*/  @!P6 IMAD.IADD R240, R240, 0x1, -R5 ;  /* 0x00000001f0f0e824 */ /* 0x000fe200078e0a05 */
[----:B------:R-:W-:Y:S01]  /*9d20*/  ISETP.GT.U32.AND P6, PT, R5, R248, PT ;  /* 0x000000f80500720c */ /* 0x000fe20003fc4070 */
[----:B------:R-:W-:-:S04]  /*9d30*/  IMAD.HI.U32 R3, R2, R9, RZ ;  /* 0x0000000902037227 */ /* 0x000fc800078e00ff */
[----:B------:R-:W-:Y:S02]  /*9d40*/  IMAD.MOV R3, RZ, RZ, -R3 ;  /* 0x000000ffff037224 */ /* 0x000fe400078e0a03 */
[----:B------:R-:W-:Y:S01]  /*9d50*/  @!P0 IMAD.MOV R204, RZ, RZ, -R204 ;  /* 0x000000ffffcc8224 */ /* 0x000fe200078e0acc */
[----:B------:R-:W-:Y:S01]  /*9d60*/  ISETP.GE.AND P0, PT, R128, RZ, PT ;  /* 0x000000ff8000720c */ /* 0x000fe20003f06270 */
[C---:B------:R-:W-:Y:S02]  /*9d70*/  IMAD R9, R5.reuse, R3, R9 ;  /* 0x0000000305097224 */ /* 0x040fe400078e0209 */
[--C-:B------:R-:W-:Y:S02]  /*9d80*/  @!P2 IMAD.IADD R0, R0, 0x1, -R5.reuse ;  /* 0x000000010000a824 */ /* 0x100fe400078e0a05 */
[--C-:B------:R-:W-:Y:S01]  /*9d90*/  @!P6 IMAD.IADD R248, R248, 0x1, -R5.reuse ;  /* 0x00000001f8f8e824 */ /* 0x100fe200078e0a05 */
[C---:B------:R-:W-:Y:S01]  /*9da0*/  ISETP.GT.U32.AND P6, PT, R5.reuse, R9, PT ;  /* 0x000000090500720c */ /* 0x040fe20003fc4070 */
[----:B------:R-:W-:Y:S01]  /*9db0*/  @!P1 IMAD.IADD R244, R244, 0x1, -R5 ;  /* 0x00000001f4f49824 */ /* 0x000fe200078e0a05 */
[C---:B------:R-:W-:Y:S01]  /*9dc0*/  ISETP.GT.U32.AND P1, PT, R5.reuse, R252, PT ;  /* 0x000000fc0500720c */ /* 0x040fe20003f24070 */
[----:B------:R-:W-:Y:S01]  /*9dd0*/  VIADD R151, R4, 0x3a ;  /* 0x0000003a04977836 */ /* 0x000fe20000000000 */
[----:B------:R-:W-:Y:S01]  /*9de0*/  ISETP.GT.U32.AND P2, PT, R5, R0, PT ;  /* 0x000000000500720c */ /* 0x000fe20003f44070 */
[----:B------:R-:W-:-:S03]  /*9df0*/  IMAD.HI.U32 R19, R2, R13, RZ ;  /* 0x0000000d02137227 */ /* 0x000fc600078e00ff */
[----:B------:R-:W-:Y:S01]  /*9e00*/  IABS R17, R151 ;  /* 0x0000009700117213 */ /* 0x000fe20000000000 */
[----:B------:R-:W-:Y:S02]  /*9e10*/  IMAD.MOV R19, RZ, RZ, -R19 ;  /* 0x000000ffff137224 */ /* 0x000fe400078e0a13 */
[----:B------:R-:W-:Y:S01]  /*9e20*/  @!P0 IMAD.MOV R216, RZ, RZ, -R216 ;  /* 0x000000ffffd88224 */ /* 0x000fe200078e0ad8 */
[----:B------:R-:W-:Y:S01]  /*9e30*/  ISETP.GE.AND P0, PT, R132, RZ, PT ;  /* 0x000000ff8400720c */ /* 0x000fe20003f06270 */
[----:B------:R-:W-:Y:S02]  /*9e40*/  IMAD R13, R5, R19, R13 ;  /* 0x00000013050d7224 */ /* 0x000fe400078e020d */
[----:B------:R-:W-:Y:S01]  /*9e50*/  @!P6 IMAD.IADD R9, R9, 0x1, -R5 ;  /* 0x000000010909e824 */ /* 0x000fe200078e0a05 */
[----:B------:R-:W-:Y:S01]  /*9e60*/  ISETP.GT.U32.AND P6, PT, R5, R248, PT ;  /* 0x000000f80500720c */ /* 0x000fe20003fc4070 */
[----:B------:R-:W-:-:S04]  /*9e70*/  IMAD.HI.U32 R15, R2, R17, RZ ;  /* 0x00000011020f7227 */ /* 0x000fc800078e00ff */
[----:B------:R-:W-:Y:S01]  /*9e80*/  @!P1 IMAD.IADD R252, R252, 0x1, -R5 ;  /* 0x00000001fcfc9824 */ /* 0x000fe200078e0a05 */
[----:B------:R-:W-:Y:S01]  /*9e90*/  ISETP.GT.U32.AND P1, PT, R5, R13, PT ;  /* 0x0000000d0500720c */ /* 0x000fe20003f24070 */
[----:B------:R-:W-:Y:S02]  /*9ea0*/  IMAD.MOV R15, RZ, RZ, -R15 ;  /* 0x000000ffff0f7224 */ /* 0x000fe400078e0a0f */
[----:B------:R-:W-:Y:S02]  /*9eb0*/  VIADD R132, R4, 0x37 ;  /* 0x0000003704847836 */ /* 0x000fe40000000000 */
[----:B------:R-:W-:Y:S01]  /*9ec0*/  @!P2 IMAD.IADD R0, R0, 0x1, -R5 ;  /* 0x000000010000a824 */ /* 0x000fe200078e0a05 */
[----:B------:R-:W-:Y:S01]  /*9ed0*/  ISETP.GE.AND P2, PT, R147, RZ, PT ;  /* 0x000000ff9300720c */ /* 0x000fe20003f46270 */
[----:B------:R-:W-:Y:S01]  /*9ee0*/  IMAD R17, R5, R15, R17 ;  /* 0x0000000f05117224 */ /* 0x000fe200078e0211 */
[----:B------:R-:W-:Y:S01]  /*9ef0*/  IABS R38, R132 ;  /* 0x0000008400267213 */ /* 0x000fe20000000000 */
[----:B------:R-:W-:-:S02]  /*9f00*/  IMAD.MOV.U32 R236, RZ, RZ, R0 ;  /* 0x000000ffffec7224 */ /* 0x000fc400078e0000 */
[----:B------:R-:W-:Y:S02]  /*9f10*/  VIADD R128, R4, 0x38 ;  /* 0x0000003804807836 */ /* 0x000fe40000000000 */
[----:B------:R-:W-:Y:S01]  /*9f20*/  @!P6 IMAD.IADD R248, R248, 0x1, -R5 ;  /* 0x00000001f8f8e824 */ /* 0x000fe200078e0a05 */
[C---:B------:R-:W-:Y:S01]  /*9f30*/  ISETP.GT.U32.AND P6, PT, R5.reuse, R17, PT ;  /* 0x000000110500720c */ /* 0x040fe20003fc4070 */
[----:B------:R-:W-:Y:S01]  /*9f40*/  @!P3 IMAD.MOV R236, RZ, RZ, -R236 ;  /* 0x000000ffffecb224 */ /* 0x000fe200078e0aec */
[----:B------:R-:W-:Y:S01]  /*9f50*/  ISETP.GT.U32.AND P3, PT, R5, R252, PT ;  /* 0x000000fc0500720c */ /* 0x000fe20003f64070 */
[----:B------:R-:W-:Y:S01]  /*9f60*/  IMAD.HI.U32 R0, R2, R38, RZ ;  /* 0x0000002602007227 */ /* 0x000fe200078e00ff */
[----:B------:R-:W-:-:S03]  /*9f70*/  IABS R30, R128 ;  /* 0x00000080001e7213 */ /* 0x000fc60000000000 */
[----:B------:R-:W-:-:S04]  /*9f80*/  IMAD.HI.U32 R11, R2, R22, RZ ;  /* 0x00000016020b7227 */ /* 0x000fc800078e00ff */
[----:B------:R-:W-:Y:S01]  /*9f90*/  @!P1 IMAD.IADD R13, R13, 0x1, -R5 ;  /* 0x000000010d0d9824 */ /* 0x000fe200078e0a05 */
[C---:B------:R-:W-:Y:S01]  /*9fa0*/  ISETP.GT.U32.AND P1, PT, R5.reuse, R9, PT ;  /* 0x000000090500720c */ /* 0x040fe20003f24070 */
[----:B------:R-:W-:Y:S02]  /*9fb0*/  IMAD.MOV R0, RZ, RZ, -R0 ;  /* 0x000000ffff007224 */ /* 0x000fe400078e0a00 */
[----:B------:R-:W-:Y:S02]  /*9fc0*/  IMAD.MOV R11, RZ, RZ, -R11 ;  /* 0x000000ffff0b7224 */ /* 0x000fe400078e0a0b */
[----:B------:R-:W-:Y:S01]  /*9fd0*/  @!P4 IMAD.MOV R240, RZ, RZ, -R240 ;  /* 0x000000fffff0c224 */ /* 0x000fe200078e0af0 */
[----:B------:R-:W-:Y:S01]  /*9fe0*/  ISETP.GT.U32.AND P4, PT, R5, R13, PT ;  /* 0x0000000d0500720c */ /* 0x000fe20003f84070 */
[----:B------:R-:W-:-:S04]  /*9ff0*/  IMAD.HI.U32 R3, R2, R30, RZ ;  /* 0x0000001e02037227 */ /* 0x000fc800078e00ff */
[C---:B------:R-:W-:Y:S02]  /*a000*/  IMAD R38, R5.reuse, R0, R38 ;  /* 0x0000000005267224 */ /* 0x040fe400078e0226 */
[----:B------:R-:W-:Y:S02]  /*a010*/  IMAD R22, R5, R11, R22 ;  /* 0x0000000b05167224 */ /* 0x000fe400078e0216 */
[----:B------:R-:W-:Y:S02]  /*a020*/  IMAD.MOV R3, RZ, RZ, -R3 ;  /* 0x000000ffff037224 */ /* 0x000fe400078e0a03 */
[----:B------:R-:W-:Y:S02]  /*a030*/  VIADD R139, R4, 0x36 ;  /* 0x00000036048b7836 */ /* 0x000fe40000000000 */
[--C-:B------:R-:W-:Y:S01]  /*a040*/  @!P6 IMAD.IADD R17, R17, 0x1, -R5.reuse ;  /* 0x000000011111e824 */ /* 0x100fe200078e0a05 */
[C---:B------:R-:W-:Y:S01]  /*a050*/  ISETP.GT.U32.AND P6, PT, R5.reuse, R38, PT ;  /* 0x000000260500720c */ /* 0x040fe20003fc4070 */
[----:B------:R-:W-:Y:S01]  /*a060*/  @!P3 IMAD.IADD R252, R252, 0x1, -R5 ;  /* 0x00000001fcfcb824 */ /* 0x000fe200078e0a05 */
[C---:B------:R-:W-:Y:S01]  /*a070*/  ISETP.GT.U32.AND P3, PT, R5.reuse, R22, PT ;  /* 0x000000160500720c */ /* 0x040fe20003f64070 */
[----:B------:R-:W-:Y:S01]  /*a080*/  IMAD R30, R5, R3, R30 ;  /* 0x00000003051e7224 */ /* 0x000fe200078e021e */
[----:B------:R-:W-:Y:S01]  /*a090*/  IABS R45, R139 ;  /* 0x0000008b002d7213 */ /* 0x000fe20000000000 */
[----:B------:R-:W-:Y:S01]  /*a0a0*/  @!P0 IMAD.MOV R228, RZ, RZ, -R228 ;  /* 0x000000ffffe48224 */ /* 0x000fe200078e0ae4 */
[----:B------:R-:W-:Y:S01]  /*a0b0*/  ISETP.GE.AND P0, PT, R143, RZ, PT ;  /* 0x000000ff8f00720c */ /* 0x000fe20003f06270 */
[----:B------:R-:W-:-:S02]  /*a0c0*/  VIADD R147, R4, 0x35 ;  /* 0x0000003504937836 */ /* 0x000fc40000000000 */
        /* <DEDUP_REMOVED lines=8> */
[----:B------:R-:W-:Y:S02]  /*a150*/  IMAD.MOV R11, RZ, RZ, -R11 ;  /* 0x000000ffff0b7224 */ /* 0x000fe400078e0a0b */
[--C-:B------:R-:W-:Y:S02]  /*a160*/  @!P6 IMAD.IADD R38, R38, 0x1, -R5.reuse ;  /* 0x000000012626e824 */ /* 0x100fe400078e0a05 */
[----:B------:R-:W-:Y:S01]  /*a170*/  @!P3 IMAD.IADD R22, R22, 0x1, -R5 ;  /* 0x000000011616b824 */ /* 0x000fe200078e0a05 */
[----:B------:R-:W-:Y:S01]  /*a180*/  ISETP.GE.AND P3, PT, R120, RZ, PT ;  /* 0x000000ff7800720c */ /* 0x000fe20003f66270 */
[----:B------:R-:W-:Y:S01]  /*a190*/  IMAD.HI.U32 R3, R2, R53, RZ ;  /* 0x0000003502037227 */ /* 0x000fe200078e00ff */
[----:B------:R-:W-:-:S03]  /*a1a0*/  ISETP.GT.U32.AND P6, PT, R5, R38, PT ;  /* 0x000000260500720c */ /* 0x000fc60003fc4070 */
[----:B------:R-:W-:Y:S02]  /*a1b0*/  IMAD R45, R5, R11, R45 ;  /* 0x0000000b052d7224 */ /* 0x000fe400078e022d */
[----:B------:R-:W-:-:S04]  /*a1c0*/  IMAD.HI.U32 R0, R2, R61, RZ ;  /* 0x0000003d02007227 */ /* 0x000fc800078e00ff */
[----:B------:R-:W-:Y:S02]  /*a1d0*/  IMAD.MOV R3, RZ, RZ, -R3 ;  /* 0x000000ffff037224 */ /* 0x000fe400078e0a03 */
[----:B------:R-:W-:Y:S01]  /*a1e0*/  @!P1 IMAD.IADD R30, R30, 0x1, -R5 ;  /* 0x000000011e1e9824 */ /* 0x000fe200078e0a05 */
[----:B------:R-:W-:Y:S01]  /*a1f0*/  ISETP.GE.AND P1, PT, R151, RZ, PT ;  /* 0x000000ff9700720c */ /* 0x000fe20003f26270 */
[----:B------:R-:W-:Y:S01]  /*a200*/  @!P0 IMAD.MOV R244, RZ, RZ, -R244 ;  /* 0x000000fffff48224 */ /* 0x000fe200078e0af4 */
[C---:B------:R-:W-:Y:S01]  /*a210*/  ISETP.GT.U32.AND P0, PT, R5.reuse, R17, PT ;  /* 0x000000110500720c */ /* 0x040fe20003f04070 */
[----:B------:R-:W-:Y:S01]  /*a220*/  @!P4 IMAD.MOV R9, RZ, RZ, -R9 ;  /* 0x000000ffff09c224 */ /* 0x000fe200078e0a09 */
[----:B------:R-:W-:Y:S01]  /*a230*/  ISETP.GT.U32.AND P4, PT, R5, R45, PT ;  /* 0x0000002d0500720c */ /* 0x000fe20003f84070 */
[----:B------:R-:W-:Y:S02]  /*a240*/  IMAD.MOV R0, RZ, RZ, -R0 ;  /* 0x000000ffff007224 */ /* 0x000fe400078e0a00 */
[----:B------:R-:W-:-:S02]  /*a250*/  VIADD R151, R4, 0x33 ;  /* 0x0000003304977836 */ /* 0x000fc40000000000 */
[C---:B------:R-:W-:Y:S02]  /*a260*/  IMAD R53, R5.reuse, R3, R53 ;  /* 0x0000000305357224 */ /* 0x040fe400078e0235 */
[C---:B------:R-:W-:Y:S01]  /*a270*/  IMAD R61, R5.reuse, R0, R61 ;  /* 0x00000000053d7224 */ /* 0x040fe200078e023d */
[----:B------:R-:W-:Y:S01]  /*a280*/  IABS R0, R151 ;  /* 0x0000009700007213 */ /* 0x000fe20000000000 */
[----:B------:R-:W-:Y:S01]  /*a290*/  @!P3 IMAD.MOV R13, RZ, RZ, -R13 ;  /* 0x000000ffff0db224 */ /* 0x000fe200078e0a0d */
[C---:B------:R-:W-:Y:S01]  /*a2a0*/  ISETP.GT.U32.AND P3, PT, R5.reuse, R53, PT ;  /* 0x000000350500720c */ /* 0x040fe20003f64070 */
[----:B------:R-:W-:Y:S01]  /*a2b0*/  @!P6 IMAD.IADD R38, R38, 0x1, -R5 ;  /* 0x000000012626e824 */ /* 0x000fe200078e0a05 */
[----:B------:R-:W-:Y:S01]  /*a2c0*/  ISETP.GE.AND P6, PT, R132, RZ, PT ;  /* 0x000000ff8400720c */ /* 0x000fe20003fc6270 */
[----:B------:R-:W-:Y:S01]  /*a2d0*/  @!P2 IMAD.MOV R248, RZ, RZ, -R248 ;  /* 0x000000fffff8a224 */ /* 0x000fe200078e0af8 */
[----:B------:R-:W-:Y:S01]  /*a2e0*/  ISETP.GT.U32.AND P2, PT, R5, R22, PT ;  /* 0x000000160500720c */ /* 0x000fe20003f44070 */
[----:B------:R-:W-:-:S04]  /*a2f0*/  IMAD.HI.U32 R3, R2, R0, RZ ;  /* 0x0000000002037227 */ /* 0x000fc800078e00ff */
[--C-:B------:R-:W-:Y:S01]  /*a300*/  @!P0 IMAD.IADD R17, R17, 0x1, -R5.reuse ;  /* 0x0000000111118824 */ /* 0x100fe200078e0a05 */
[----:B------:R-:W-:Y:S01]  /*a310*/  ISETP.GE.AND P0, PT, R124, RZ, PT ;  /* 0x000000ff7c00720c */ /* 0x000fe20003f06270 */
[----:B------:R-:W-:Y:S01]  /*a320*/  @!P4 IMAD.IADD R45, R45, 0x1, -R5 ;  /* 0x000000012d2dc824 */ /* 0x000fe200078e0a05 */
[----:B------:R-:W-:Y:S01]  /*a330*/  ISETP.GE.AND P4, PT, R139, RZ, PT ;  /* 0x000000ff8b00720c */ /* 0x000fe20003f86270 */
[----:B------:R-:W-:Y:S02]  /*a340*/  IMAD.MOV R3, RZ, RZ, -R3 ;  /* 0x000000ffff037224 */ /* 0x000fe400078e0a03 */
[----:B------:R-:W-:Y:S01]  /*a350*/  @!P1 IMAD.MOV R17, RZ, RZ, -R17 ;  /* 0x000000ffff119224 */ /* 0x000fe200078e0a11 */
[C---:B------:R-:W-:Y:S01]  /*a360*/  ISETP.GT.U32.AND P1, PT, R5.reuse, R45, PT ;  /* 0x0000002d0500720c */ /* 0x040fe20003f24070 */
[----:B------:R-:W-:Y:S02]  /*a370*/  IMAD R69, R5, R3, R0 ;  /* 0x0000000305457224 */ /* 0x000fe400078e0200 */
[----:B------:R-:W-:Y:S01]  /*a380*/  @!P3 IMAD.IADD R53, R53, 0x1, -R5 ;  /* 0x000000013535b824 */ /* 0x000fe200078e0a05 */
[----:B------:R-:W-:Y:S01]  /*a390*/  ISETP.GE.AND P3, PT, R147, RZ, PT ;  /* 0x000000ff9300720c */ /* 0x000fe20003f66270 */
[----:B------:R-:W-:-:S02]  /*a3a0*/  VIADD R147, R4, 0x32 ;  /* 0x0000003204937836 */ /* 0x000fc40000000000 */
[----:B------:R-:W-:Y:S01]  /*a3b0*/  @!P6 IMAD.MOV R38, RZ, RZ, -R38 ;  /* 0x000000ffff26e224 */ /* 0x000fe200078e0a26 */
[C---:B------:R-:W-:Y:S01]  /*a3c0*/  ISETP.GT.U32.AND P6, PT, R5.reuse, R69, PT ;  /* 0x000000450500720c */ /* 0x040fe20003fc4070 */
[--C-:B------:R-:W-:Y:S01]  /*a3d0*/  @!P2 IMAD.IADD R22, R22, 0x1, -R5.reuse ;  /* 0x000000011616a824 */ /* 0x100fe200078e0a05 */
[C---:B------:R-:W-:Y:S01]  /*a3e0*/  ISETP.GT.U32.AND P2, PT, R5.reuse, R61, PT ;  /* 0x0000003d0500720c */ /* 0x040fe20003f44070 */
[----:B------:R-:W-:Y:S01]  /*a3f0*/  @!P5 IMAD.MOV R252, RZ, RZ, -R252 ;  /* 0x000000fffffcd224 */ /* 0x000fe200078e0afc */
[----:B------:R-:W-:Y:S01]  /*a400*/  IABS R0, R147 ;  /* 0x0000009300007213 */ /* 0x000fe20000000000 */
[----:B------:R-:W-:Y:S01]  /*a410*/  @!P0 IMAD.MOV R22, RZ, RZ, -R22 ;  /* 0x000000ffff168224 */ /* 0x000fe200078e0a16 */
[----:B------:R-:W-:Y:S01]  /*a420*/  ISETP.GT.U32.AND P0, PT, R5, R53, PT ;  /* 0x000000350500720c */ /* 0x000fe20003f04070 */
[----:B------:R-:W-:Y:S01]  /*a430*/  @!P1 IMAD.IADD R45, R45, 0x1, -R5 ;  /* 0x000000012d2d9824 */ /* 0x000fe200078e0a05 */
[----:B------:R-:W-:Y:S01]  /*a440*/  ISETP.GE.AND P1, PT, R151, RZ, PT ;  /* 0x000000ff9700720c */ /* 0x000fe20003f26270 */
[----:B------:R-:W-:Y:S01]  /*a450*/  IMAD.HI.U32 R3, R2, R0, RZ ;  /* 0x0000000002037227 */ /* 0x000fe200078e00ff */
[----:B------:R-:W-:-:S03]  /*a460*/  ISETP.GT.U32.AND P5, PT, R5, R30, PT ;  /* 0x0000001e0500720c */ /* 0x000fc60003fa4070 */
[----:B------:R-:W-:Y:S02]  /*a470*/  VIADD R151, R4, 0x31 ;  /* 0x0000003104977836 */ /* 0x000fe40000000000 */
[----:B------:R-:W-:Y:S02]  /*a480*/  IMAD.MOV R77, RZ, RZ, -R3 ;  /* 0x000000ffff4d7224 */ /* 0x000fe400078e0a03 */
[--C-:B------:R-:W-:Y:S01]  /*a490*/  @!P6 IMAD.IADD R69, R69, 0x1, -R5.reuse ;  /* 0x000000014545e824 */ /* 0x100fe200078e0a05 */
[----:B------:R-:W-:Y:S01]  /*a4a0*/  IABS R3, R151 ;  /* 0x0000009700037213 */ /* 0x000fe20000000000 */
[--C-:B------:R-:W-:Y:S02]  /*a4b0*/  @!P2 IMAD.IADD R61, R61, 0x1, -R5.reuse ;  /* 0x000000013d3da824 */ /* 0x100fe400078e0a05 */
[C---:B------:R-:W-:Y:S01]  /*a4c0*/  IMAD R77, R5.reuse, R77, R0 ;  /* 0x0000004d054d7224 */ /* 0x040fe200078e0200 */
[----:B------:R-:W-:Y:S01]  /*a4d0*/  ISETP.GT.U32.AND P6, PT, R5, R69, PT ;  /* 0x000000450500720c */ /* 0x000fe20003fc4070 */
[----:B------:R-:W-:Y:S01]  /*a4e0*/  @!P0 IMAD.IADD R53, R53, 0x1, -R5 ;  /* 0x0000000135358824 */ /* 0x000fe200078e0a05 */
[----:B------:R-:W-:Y:S01]  /*a4f0*/  ISETP.GT.U32.AND P2, PT, R5, R61, PT ;  /* 0x0000003d0500720c */ /* 0x000fe20003f44070 */
[----:B------:R-:W-:Y:S01]  /*a500*/  IMAD.HI.U32 R0, R2, R3, RZ ;  /* 0x0000000302007227 */ /* 0x000fe200078e00ff */
[----:B------:R-:W-:-:S03]  /*a510*/  ISETP.GE.AND P0, PT, R147, RZ, PT ;  /* 0x000000ff9300720c */ /* 0x000fc60003f06270 */
[----:B------:R-:W-:Y:S01]  /*a520*/  @!P3 IMAD.MOV R53, RZ, RZ, -R53 ;  /* 0x000000ffff35b224 */ /* 0x000fe200078e0a35 */
[C---:B------:R-:W-:Y:S01]  /*a530*/  ISETP.GT.U32.AND P3, PT, R5.reuse, R77, PT ;  /* 0x0000004d0500720c */ /* 0x040fe20003f64070 */
[----:B------:R-:W-:Y:S02]  /*a540*/  IMAD.MOV R0, RZ, RZ, -R0 ;  /* 0x000000ffff007224 */ /* 0x000fe400078e0a00 */
[----:B------:R-:W-:Y:S01]  /*a550*/  @!P5 IMAD.IADD R30, R30, 0x1, -R5 ;  /* 0x000000011e1ed824 */ /* 0x000fe200078e0a05 */
[----:B------:R-:W-:Y:S01]  /*a560*/  ISETP.GE.AND P5, PT, R128, RZ, PT ;  /* 0x000000ff8000720c */ /* 0x000fe20003fa6270 */
[----:B------:R-:W-:Y:S02]  /*a570*/  IMAD R85, R5, R0, R3 ;  /* 0x0000000005557224 */ /* 0x000fe400078e0203 */
[--C-:B------:R-:W-:Y:S02]  /*a580*/  @!P6 IMAD.IADD R69, R69, 0x1, -R5.reuse ;  /* 0x000000014545e824 */ /* 0x100fe400078e0a05 */
[----:B------:R-:W-:Y:S01]  /*a590*/  @!P2 IMAD.IADD R61, R61, 0x1, -R5 ;  /* 0x000000013d3da824 */ /* 0x000fe200078e0a05 */
[----:B------:R-:W-:Y:S01]  /*a5a0*/  ISETP.GT.U32.AND P6, PT, R5, R85, PT ;  /* 0x000000550500720c */ /* 0x000fe20003fc4070 */
[C---:B------:R-:W-:Y:S01]  /*a5b0*/  VIADD R147, R4.reuse, 0x2f ;  /* 0x0000002f04937836 */ /* 0x040fe20000000000 */
[----:B------:R-:W-:Y:S01]  /*a5c0*/  ISETP.GE.AND P2, PT, R151, RZ, PT ;  /* 0x000000ff9700720c */ /* 0x000fe20003f46270 */
[----:B------:R-:W-:-:S02]  /*a5d0*/  VIADD R151, R4, 0x30 ;  /* 0x0000003004977836 */ /* 0x000fc40000000000 */
[----:B------:R-:W-:Y:S01]  /*a5e0*/  @!P3 IMAD.IADD R77, R77, 0x1, -R5 ;  /* 0x000000014d4db824 */ /* 0x000fe200078e0a05 */
[----:B------:R-:W-:Y:S01]  /*a5f0*/  IABS R101, R147 ;  /* 0x0000009300657213 */ /* 0x000fe20000000000 */
[----:B------:R-:W-:Y:S01]  /*a600*/  @!P4 IMAD.MOV R45, RZ, RZ, -R45 ;  /* 0x000000ffff2dc224 */ /* 0x000fe200078e0a2d */
[----:B------:R-:W-:Y:S01]  /*a610*/  ISETP.GE.AND P4, PT, R151, RZ, PT ;  /* 0x000000ff9700720c */ /* 0x000fe20003f86270 */
[----:B------:R-:W-:Y:S01]  /*a620*/  @!P5 IMAD.MOV R30, RZ, RZ, -R30 ;  /* 0x000000ffff1ed224 */ /* 0x000fe200078e0a1e */
[----:B------:R-:W-:Y:S01]  /*a630*/  IABS R93, R151 ;  /* 0x00000097005d7213 */ /* 0x000fe20000000000 */
[----:B------:R-:W-:Y:S01]  /*a640*/  VIADD R151, R4, 0x2e ;  /* 0x0000002e04977836 */ /* 0x000fe20000000000 */
[----:B------:R-:W-:Y:S01]  /*a650*/  ISETP.GT.U32.AND P3, PT, R5, R77, PT ;  /* 0x0000004d0500720c */ /* 0x000fe20003f64070 */
[----:B------:R-:W-:Y:S01]  /*a660*/  @!P6 IMAD.IADD R85, R85, 0x1, -R5 ;  /* 0x000000015555e824 */ /* 0x000fe200078e0a05 */
[----:B------:R-:W-:Y:S01]  /*a670*/  ISETP.GE.AND P5, PT, R143, RZ, PT ;  /* 0x000000ff8f00720c */ /* 0x000fe20003fa6270 */
[----:B------:R-:W-:Y:S01]  /*a680*/  IMAD.HI.U32 R3, R2, R101, RZ ;  /* 0x0000006502037227 */ /* 0x000fe200078e00ff */
[----:B------:R-:W-:-:S02]  /*a690*/  IABS R108, R151 ;  /* 0x00000097006c7213 */ /* 0x000fc40000000000 */
[----:B------:R-:W-:Y:S01]  /*a6a0*/  ISETP.GT.U32.AND P6, PT, R5, R85, PT ;  /* 0x000000550500720c */ /* 0x000fe20003fc4070 */
[----:B------:R-:W-:Y:S02]  /*a6b0*/  IMAD.MOV R3, RZ, RZ, -R3 ;  /* 0x000000ffff037224 */ /* 0x000fe400078e0a03 */
[----:B------:R-:W-:-:S04]  /*a6c0*/  IMAD.HI.U32 R0, R2, R108, RZ ;  /* 0x0000006c02007227 */ /* 0x000fc800078e00ff */
[----:B------:R-:W-:-:S04]  /*a6d0*/  IMAD.HI.U32 R11, R2, R93, RZ ;  /* 0x0000005d020b7227 */ /* 0x000fc800078e00ff */
[----:B------:R-:W-:Y:S02]  /*a6e0*/  IMAD.MOV R0, RZ, RZ, -R0 ;  /* 0x000000ffff007224 */ /* 0x000fe400078e0a00 */
[----:B------:R-:W-:Y:S02]  /*a6f0*/  IMAD R101, R5, R3, R101 ;  /* 0x0000000305657224 */ /* 0x000fe400078e0265 */
[----:B------:R-:W-:Y:S02]  /*a700*/  @!P3 IMAD.IADD R77, R77, 0x1, -R5 ;  /* 0x000000014d4db824 */ /* 0x000fe400078e0a05 */
[----:B------:R-:W-:Y:S02]  /*a710*/  IMAD.MOV R11, RZ, RZ, -R11 ;  /* 0x000000ffff0b7224 */ /* 0x000fe400078e0a0b */
[C---:B------:R-:W-:Y:S02]  /*a720*/  IMAD R108, R5.reuse, R0, R108 ;  /* 0x00000000056c7224 */ /* 0x040fe400078e026c */
[----:B------:R-:W-:Y:S01]  /*a730*/  @!P0 IMAD.MOV R77, RZ, RZ, -R77 ;  /* 0x000000ffff4d8224 */ /* 0x000fe200078e0a4d */
[----:B------:R-:W-:Y:S01]  /*a740*/  ISETP.GT.U32.AND P0, PT, R5, R101, PT ;  /* 0x000000650500720c */ /* 0x000fe20003f04070 */
[----:B------:R-:W-:Y:S01]  /*a750*/  @!P5 IMAD.MOV R61, RZ, RZ, -R61 ;  /* 0x000000ffff3dd224 */ /* 0x000fe200078e0a3d */
[----:B------:R-:W-:Y:S01]  /*a760*/  ISETP.GE.AND P5, PT, R147, RZ, PT ;  /* 0x000000ff9300720c */ /* 0x000fe20003fa6270 */
[----:B------:R-:W-:-:S02]  /*a770*/  IMAD R93, R5, R11, R93 ;  /* 0x0000000b055d7224 */ /* 0x000fc400078e025d */
[--C-:B------:R-:W-:Y:S01]  /*a780*/  @!P6 IMAD.IADD R85, R85, 0x1, -R5.reuse ;  /* 0x000000015555e824 */ /* 0x100fe200078e0a05 */
[C---:B------:R-:W-:Y:S01]  /*a790*/  ISETP.GT.U32.AND P6, PT, R5.reuse, R108, PT ;  /* 0x0000006c0500720c */ /* 0x040fe20003fc4070 */
[C---:B------:R-:W-:Y:S01]  /*a7a0*/  VIADD R147, R4.reuse, 0x2d ;  /* 0x0000002d04937836 */ /* 0x040fe20000000000 */
[----:B------:R-:W-:Y:S01]  /*a7b0*/  ISETP.GT.U32.AND P3, PT, R5, R93, PT ;  /* 0x0000005d0500720c */ /* 0x000fe20003f64070 */
[C---:B------:R-:W-:Y:S02]  /*a7c0*/  VIADD R128, R4.reuse, 0x2c ;  /* 0x0000002c04807836 */ /* 0x040fe40000000000 */
[----:B------:R-:W-:Y:S01]  /*a7d0*/  VIADD R143, R4, 0x2b ;  /* 0x0000002b048f7836 */ /* 0x000fe20000000000 */
[----:B------:R-:W-:Y:S01]  /*a7e0*/  IABS R116, R147 ;  /* 0x0000009300747213 */ /* 0x000fe20000000000 */
[----:B------:R-:W-:Y:S01]  /*a7f0*/  @!P0 IMAD.IADD R101, R101, 0x1, -R5 ;  /* 0x0000000165658824 */ /* 0x000fe200078e0a05 */
[----:B------:R-:W-:Y:S01]  /*a800*/  IABS R124, R128 ;  /* 0x00000080007c7213 */ /* 0x000fe20000000000 */
[----:B------:R-:W-:Y:S01]  /*a810*/  @!P1 IMAD.MOV R69, RZ, RZ, -R69 ;  /* 0x000000ffff459224 */ /* 0x000fe200078e0a45 */
[----:B------:R-:W-:Y:S01]  /*a820*/  IABS R132, R143 ;  /* 0x0000008f00847213 */ /* 0x000fe20000000000 */
[----:B------:R-:W-:Y:S01]  /*a830*/  IMAD.HI.U32 R3, R2, R116, RZ ;  /* 0x0000007402037227 */ /* 0x000fe200078e00ff */
[----:B------:R-:W-:-:S03]  /*a840*/  ISETP.GE.AND P1, PT, R151, RZ, PT ;  /* 0x000000ff9700720c */ /* 0x000fc60003f26270 */
[----:B------:R-:W-:Y:S01]  /*a850*/  @!P6 IMAD.IADD R108, R108, 0x1, -R5 ;  /* 0x000000016c6ce824 */ /* 0x000fe200078e0a05 */
[----:B------:R-:W-:Y:S01]  /*a860*/  ISETP.GT.U32.AND P6, PT, R5, R101, PT ;  /* 0x000000650500720c */ /* 0x000fe20003fc4070 */
[----:B------:R-:W-:-:S04]  /*a870*/  IMAD.HI.U32 R0, R2, R124, RZ ;  /* 0x0000007c02007227 */ /* 0x000fc800078e00ff */
[----:B------:R-:W-:Y:S02]  /*a880*/  IMAD.MOV R3, RZ, RZ, -R3 ;  /* 0x000000ffff037224 */ /* 0x000fe400078e0a03 */
[----:B------:R-:W-:Y:S01]  /*a890*/  @!P3 IMAD.IADD R93, R93, 0x1, -R5 ;  /* 0x000000015d5db824 */ /* 0x000fe200078e0a05 */
[----:B------:R-:W-:Y:S01]  /*a8a0*/  ISETP.GE.AND P3, PT, R147, RZ, PT ;  /* 0x000000ff9300720c */ /* 0x000fe20003f66270 */
[----:B------:R-:W-:Y:S01]  /*a8b0*/  IMAD.MOV R0, RZ, RZ, -R0 ;  /* 0x000000ffff007224 */ /* 0x000fe200078e0a00 */
[----:B------:R-:W-:Y:S01]  /*a8c0*/  IABS R147, R89 ;  /* 0x0000005900937213 */ /* 0x000fe20000000000 */
[C---:B------:R-:W-:Y:S01]  /*a8d0*/  IMAD R116, R5.reuse, R3, R116 ;  /* 0x0000000305747224 */ /* 0x040fe200078e0274 */
[----:B------:R-:W-:Y:S01]  /*a8e0*/  ISETP.GT.U32.AND P0, PT, R5, R93, PT ;  /* 0x0000005d0500720c */ /* 0x000fe20003f04070 */
[----:B------:R-:W-:-:S04]  /*a8f0*/  IMAD.HI.U32 R3, R2, R132, RZ ;  /* 0x0000008402037227 */ /* 0x000fc800078e00ff */
[C---:B------:R-:W-:Y:S02]  /*a900*/  IMAD R124, R5.reuse, R0, R124 ;  /* 0x00000000057c7224 */ /* 0x040fe400078e027c */
[----:B------:R-:W-:Y:S02]  /*a910*/  IMAD.MOV R3, RZ, RZ, -R3 ;  /* 0x000000ffff037224 */ /* 0x000fe400078e0a03 */
[----:B------:R-:W-:Y:S01]  /*a920*/  @!P2 IMAD.MOV R85, RZ, RZ, -R85 ;  /* 0x000000ffff55a224 */ /* 0x000fe200078e0a55 */
[----:B------:R-:W-:Y:S01]  /*a930*/  ISETP.GT.U32.AND P2, PT, R5, R108, PT ;  /* 0x0000006c0500720c */ /* 0x000fe20003f44070 */
[----:B------:R-:W-:Y:S02]  /*a940*/  VIADD R151, R4, 0x2a ;  /* 0x0000002a04977836 */ /* 0x000fe40000000000 */
[----:B------:R-:W-:Y:S01]  /*a950*/  @!P6 IMAD.IADD R101, R101, 0x1, -R5 ;  /* 0x000000016565e824 */ /* 0x000fe200078e0a05 */
[C---:B------:R-:W-:Y:S01]  /*a960*/  ISETP.GT.U32.AND P6, PT, R5.reuse, R124, PT ;  /* 0x0000007c0500720c */ /* 0x040fe20003fc4070 */
[----:B------:R-:W-:Y:S01]  /*a970*/  IMAD R132, R5, R3, R132 ;  /* 0x0000000305847224 */ /* 0x000fe200078e0284 */
[----:B------:R-:W-:Y:S01]  /*a980*/  IABS R139, R151 ;  /* 0x00000097008b7213 */ /* 0x000fe20000000000 */
[----:B------:R-:W-:-:S04]  /*a990*/  IMAD.HI.U32 R3, R2, R147, RZ ;  /* 0x0000009302037227 */ /* 0x000fc800078e00ff */
[----:B------:R-:W-:Y:S02]  /*a9a0*/  IMAD.MOV R3, RZ, RZ, -R3 ;  /* 0x000000ffff037224 */ /* 0x000fe400078e0a03 */
[----:B------:R-:W-:Y:S01]  /*a9b0*/  @!P0 IMAD.IADD R93, R93, 0x1, -R5 ;  /* 0x000000015d5d8824 */ /* 0x000fe200078e0a05 */
[----:B------:R-:W-:Y:S01]  /*a9c0*/  ISETP.GT.U32.AND P0, PT, R5, R116, PT ;  /* 0x000000740500720c */ /* 0x000fe20003f04070 */
[----:B------:R-:W-:-:S04]  /*a9d0*/  IMAD.HI.U32 R0, R2, R139, RZ ;  /* 0x0000008b02007227 */ /* 0x000fc800078e00ff */
[C---:B------:R-:W-:Y:S02]  /*a9e0*/  IMAD R147, R5.reuse, R3, R147 ;  /* 0x0000000305937224 */ /* 0x040fe400078e0293 */
[--C-:B------:R-:W-:Y:S01]  /*a9f0*/  @!P2 IMAD.IADD R108, R108, 0x1, -R5.reuse ;  /* 0x000000016c6ca824 */ /* 0x100fe200078e0a05 */
[C---:B------:R-:W-:Y:S01]  /*aa00*/  ISETP.GT.U32.AND P2, PT, R5.reuse, R132, PT ;  /* 0x000000840500720c */ /* 0x040fe20003f44070 */
[----:B------:R-:W-:Y:S02]  /*aa10*/  IMAD.MOV R0, RZ, RZ, -R0 ;  /* 0x000000ffff007224 */ /* 0x000fe400078e0a00 */
[----:B------:R-:W-:Y:S01]  /*aa20*/  @!P6 IMAD.IADD R124, R124, 0x1, -R5 ;  /* 0x000000017c7ce824 */ /* 0x000fe200078e0a05 */
[C---:B------:R-:W-:Y:S01]  /*aa30*/  ISETP.GT.U32.AND P6, PT, R5.reuse, R147, PT ;  /* 0x000000930500720c */ /* 0x040fe20003fc4070 */
[----:B------:R-:W-:Y:S02]  /*aa40*/  IMAD R139, R5, R0, R139 ;  /* 0x00000000058b7224 */ /* 0x000fe400078e028b */
[----:B------:R-:W-:-:S02]  /*aa50*/  @!P0 IMAD.IADD R116, R116, 0x1, -R5 ;  /* 0x0000000174748824 */ /* 0x000fc400078e0a05 */
[----:B------:R-:W-:Y:S01]  /*aa60*/  VIADD R120, R4, 0x26 ;  /* 0x0000002604787836 */ /* 0x000fe20000000000 */
[----:B------:R-:W-:Y:S01]  /*aa70*/  ISETP.GT.U32.AND P0, PT, R5, R139, PT ;  /* 0x0000008b0500720c */ /* 0x000fe20003f04070 */
[----:B------:R-:W-:-:S03]  /*aa80*/  IMAD.HI.U32 R0, R2, R155, RZ ;  /* 0x0000009b02007227 */ /* 0x000fc600078e00ff */
[----:B------:R-:W-:Y:S01]  /*aa90*/  IABS R170, R120 ;  /* 0x0000007800aa7213 */ /* 0x000fe20000000000 */
[----:B------:R-:W-:Y:S01]  /*aaa0*/  @!P2 IMAD.IADD R132, R132, 0x1, -R5 ;  /* 0x000000018484a824 */ /* 0x000fe200078e0a05 */
[----:B------:R-:W-:Y:S01]  /*aab0*/  ISETP.GE.AND P2, PT, R128, RZ, PT ;  /* 0x000000ff8000720c */ /* 0x000fe20003f46270 */
[----:B------:R-:W-:Y:S01]  /*aac0*/  @!P4 IMAD.MOV R93, RZ, RZ, -R93 ;  /* 0x000000ffff5dc224 */ /* 0x000fe200078e0a5d */
[----:B------:R-:W-:Y:S01]  /*aad0*/  ISETP.GT.U32.AND P4, PT, R5, R116, PT ;  /* 0x000000740500720c */ /* 0x000fe20003f84070 */
[----:B------:R-:W-:Y:S02]  /*aae0*/  @!P6 IMAD.IADD R147, R147, 0x1, -R5 ;  /* 0x000000019393e824 */ /* 0x000fe400078e0a05 */
[----:B------:R-:W-:Y:S02]  /*aaf0*/  IMAD.MOV R0, RZ, RZ, -R0 ;  /* 0x000000ffff007224 */ /* 0x000fe400078e0a00 */
[----:B------:R-:W-:Y:S01]  /*ab00*/  @!P5 IMAD.MOV R101, RZ, RZ, -R101 ;  /* 0x000000ffff65d224 */ /* 0x000fe200078e0a65 */
[C---:B------:R-:W-:Y:S01]  /*ab10*/  ISETP.GT.U32.AND P5, PT, R5.reuse, R132, PT ;  /* 0x000000840500720c */ /* 0x040fe20003fa4070 */
[----:B------:R-:W-:Y:S01]  /*ab20*/  @!P1 IMAD.MOV R108, RZ, RZ, -R108 ;  /* 0x000000ffff6c9224 */ /* 0x000fe200078e0a6c */
[----:B------:R-:W-:Y:S01]  /*ab30*/  ISETP.GT.U32.AND P1, PT, R5, R147, PT ;  /* 0x000000930500720c */ /* 0x000fe20003f24070 */
[----:B------:R-:W-:-:S04]  /*ab40*/  IMAD.HI.U32 R3, R2, R163, RZ ;  /* 0x000000a302037227 */ /* 0x000fc800078e00ff */
[----:B------:R-:W-:Y:S02]  /*ab50*/  IMAD R155, R5, R0, R155 ;  /* 0x00000000059b7224 */ /* 0x000fe400078e029b */
[----:B------:R-:W-:-:S04]  /*ab60*/  IMAD.HI.U32 R0, R2, R170, RZ ;  /* 0x000000aa02007227 */ /* 0x000fc800078e00ff */
[----:B------:R-:W-:Y:S01]  /*ab70*/  @!P0 IMAD.IADD R139, R139, 0x1, -R5 ;  /* 0x000000018b8b8824 */ /* 0x000fe200078e0a05 */
[C---:B------:R-:W-:Y:S01]  /*ab80*/  ISETP.GT.U32.AND P0, PT, R5.reuse, R124, PT ;  /* 0x0000007c0500720c */ /* 0x040fe20003f04070 */
[----:B------:R-:W-:Y:S02]  /*ab90*/  IMAD.MOV R3, RZ, RZ, -R3 ;  /* 0x000000ffff037224 */ /* 0x000fe400078e0a03 */
[----:B------:R-:W-:Y:S01]  /*aba0*/  IMAD.MOV R0, RZ, RZ, -R0 ;  /* 0x000000ffff007224 */ /* 0x000fe200078e0a00 */
[C---:B------:R-:W-:Y:S01]  /*abb0*/  ISETP.GT.U32.AND P6, PT, R5.reuse, R139, PT ;  /* 0x0000008b0500720c */ /* 0x040fe20003fc4070 */
[C---:B------:R-:W-:Y:S02]  /*abc0*/  IMAD R163, R5.reuse, R3, R163 ;  /* 0x0000000305a37224 */ /* 0x040fe400078e02a3 */
[----:B------:R-:W-:Y:S01]  /*abd0*/  @!P4 IMAD.IADD R116, R116, 0x1, -R5 ;  /* 0x000000017474c824 */ /* 0x000fe200078e0a05 */
[C---:B------:R-:W-:Y:S01]  /*abe0*/  ISETP.GT.U32.AND P4, PT, R5.reuse, R155, PT ;  /* 0x0000009b0500720c */ /* 0x040fe20003f84070 */
[----:B------:R-:W-:-:S02]  /*abf0*/  IMAD R170, R5, R0, R170 ;  /* 0x0000000005aa7224 */ /* 0x000fc400078e02aa */
[--C-:B------:R-:W-:Y:S01]  /*ac00*/  @!P5 IMAD.IADD R132, R132, 0x1, -R5.reuse ;  /* 0x000000018484d824 */ /* 0x100fe200078e0a05 */
[----:B------:R-:W-:Y:S01]  /*ac10*/  ISETP.GT.U32.AND P5, PT, R5, R163, PT ;  /* 0x000000a30500720c */ /* 0x000fe20003fa4070 */
[--C-:B------:R-:W-:Y:S01]  /*ac20*/  @!P1 IMAD.IADD R147, R147, 0x1, -R5.reuse ;  /* 0x0000000193939824 */ /* 0x100fe200078e0a05 */
[----:B------:R-:W-:Y:S01]  /*ac30*/  ISETP.GT.U32.AND P1, PT, R5, R170, PT ;  /* 0x000000aa0500720c */ /* 0x000fe20003f24070 */
[----:B------:R-:W-:Y:S02]  /*ac40*/  VIADD R128, R4, 0x25 ;  /* 0x0000002504807836 */ /* 0x000fe40000000000 */
[--C-:B------:R-:W-:Y:S01]  /*ac50*/  @!P0 IMAD.IADD R124, R124, 0x1, -R5.reuse ;  /* 0x000000017c7c8824 */ /* 0x100fe200078e0a05 */
[----:B------:R-:W-:Y:S01]  /*ac60*/  ISETP.GE.AND P0, PT, R143, RZ, PT ;  /* 0x000000ff8f00720c */ /* 0x000fe20003f06270 */
[----:B------:R-:W-:Y:S01]  /*ac70*/  VIADD R143, R4, 0x24 ;  /* 0x00000024048f7836 */ /* 0x000fe20000000000 */
[----:B------:R-:W-:Y:S01]  /*ac80*/  IABS R3, R128 ;  /* 0x0000008000037213 */ /* 0x000fe20000000000 */
[--C-:B------:R-:W-:Y:S01]  /*ac90*/  @!P6 IMAD.IADD R139, R139, 0x1, -R5.reuse ;  /* 0x000000018b8be824 */ /* 0x100fe200078e0a05 */
[----:B------:R-:W-:Y:S01]  /*aca0*/  ISETP.GE.AND P6, PT, R151, RZ, PT ;  /* 0x000000ff9700720c */ /* 0x000fe20003fc6270 */
[----:B------:R-:W-:Y:S01]  /*acb0*/  @!P4 IMAD.IADD R155, R155, 0x1, -R5 ;  /* 0x000000019b9bc824 */ /* 0x000fe200078e0a05 */
[----:B------:R-:W-:Y:S01]  /*acc0*/  IABS R0, R143 ;  /* 0x0000008f00007213 */ /* 0x000fe20000000000 */
[----:B------:R-:W-:Y:S01]  /*acd0*/  IMAD.HI.U32 R178, R2, R3, RZ ;  /* 0x0000000302b27227 */ /* 0x000fe200078e00ff */
[----:B------:R-:W-:-:S03]  /*ace0*/  ISETP.GE.AND P4, PT, R89, RZ, PT ;  /* 0x000000ff5900720c */ /* 0x000fc60003f86270 */
[----:B------:R-:W-:Y:S02]  /*acf0*/  VIADD R151, R4, 0x23 ;  /* 0x0000002304977836 */ /* 0x000fe40000000000 */
[--C-:B------:R-:W-:Y:S01]  /*ad00*/  @!P5 IMAD.IADD R163, R163, 0x1, -R5.reuse ;  /* 0x00000001a3a3d824 */ /* 0x100fe200078e0a05 */
[----:B------:R-:W-:Y:S01]  /*ad10*/  ISETP.GE.AND P5, PT, R97, RZ, PT ;  /* 0x000000ff6100720c */ /* 0x000fe20003fa6270 */
[----:B------:R-:W-:Y:S01]  /*ad20*/  @!P1 IMAD.IADD R170, R170, 0x1, -R5 ;  /* 0x00000001aaaa9824 */ /* 0x000fe200078e0a05 */
[----:B------:R-:W-:Y:S01]  /*ad30*/  ISETP.GT.U32.AND P1, PT, R5, R155, PT ;  /* 0x0000009b0500720c */ /* 0x000fe20003f24070 */
[----:B------:R-:W-:Y:S01]  /*ad40*/  IMAD.MOV R178, RZ, RZ, -R178 ;  /* 0x000000ffffb27224 */ /* 0x000fe200078e0ab2 */
[----:B------:R-:W-:Y:S01]  /*ad50*/  IABS R15, R151 ;  /* 0x00000097000f7213 */ /* 0x000fe20000000000 */
[----:B------:R-:W-:Y:S01]  /*ad60*/  IMAD.HI.U32 R11, R2, R0, RZ ;  /* 0x00000000020b7227 */ /* 0x000fe200078e00ff */
[----:B------:R-:W-:-:S03]  /*ad70*/  IABS R97, R73 ;  /* 0x0000004900617213 */ /* 0x000fc60000000000 */
[----:B------:R-:W-:Y:S01]  /*ad80*/  @!P2 IMAD.MOV R124, RZ, RZ, -R124 ;  /* 0x000000ffff7ca224 */ /* 0x000fe200078e0a7c */
[C---:B------:R-:W-:Y:S01]  /*ad90*/  ISETP.GT.U32.AND P2, PT, R5.reuse, R163, PT ;  /* 0x000000a30500720c */ /* 0x040fe20003f44070 */
[C---:B------:R-:W-:Y:S02]  /*ada0*/  IMAD R178, R5.reuse, R178, R3 ;  /* 0x000000b205b27224 */ /* 0x040fe400078e0203 */
[----:B------:R-:W-:Y:S02]  /*adb0*/  IMAD.MOV R11, RZ, RZ, -R11 ;  /* 0x000000ffff0b7224 */ /* 0x000fe400078e0a0b */
[----:B------:R-:W-:Y:S02]  /*adc0*/  IMAD.MOV.U32 R3, RZ, RZ, R15 ;  /* 0x000000ffff037224 */ /* 0x000fe400078e000f */
[----:B------:R-:W-:Y:S01]  /*add0*/  @!P0 IMAD.MOV R132, RZ, RZ, -R132 ;  /* 0x000000ffff848224 */ /* 0x000fe200078e0a84 */
[C---:B------:R-:W-:Y:S01]  /*ade0*/  ISETP.GT.U32.AND P0, PT, R5.reuse, R170, PT ;  /* 0x000000aa0500720c */ /* 0x040fe20003f04070 */
[----:B------:R-:W-:Y:S01]  /*adf0*/  @!P3 IMAD.MOV R116, RZ, RZ, -R116 ;  /* 0x000000ffff74b224 */ /* 0x000fe200078e0a74 */
[C---:B------:R-:W-:Y:S01]  /*ae00*/  ISETP.GT.U32.AND P3, PT, R5.reuse, R178, PT ;  /* 0x000000b20500720c */ /* 0x040fe20003f64070 */
[----:B------:R-:W-:Y:S01]  /*ae10*/  @!P6 IMAD.MOV R139, RZ, RZ, -R139 ;  /* 0x000000ffff8be224 */ /* 0x000fe200078e0a8b */
[----:B------:R-:W-:Y:S01]  /*ae20*/  ISETP.GE.AND P6, PT, R112, RZ, PT ;  /* 0x000000ff7000720c */ /* 0x000fe20003fc6270 */
[----:B------:R-:W-:-:S02]  /*ae30*/  IMAD R0, R5, R11, R0 ;  /* 0x0000000b05007224 */ /* 0x000fc400078e0200 */
[----:B------:R-:W-:-:S04]  /*ae40*/  IMAD.HI.U32 R11, R2, R3, RZ ;  /* 0x00000003020b7227 */ /* 0x000fc800078e00ff */
[----:B------:R-:W-:Y:S01]  /*ae50*/  @!P1 IMAD.IADD R155, R155, 0x1, -R5 ;  /* 0x000000019b9b9824 */ /* 0x000fe200078e0a05 */
[----:B------:R-:W-:Y:S01]  /*ae60*/  ISETP.GT.U32.AND P1, PT, R5, R0, PT ;  /* 0x000000000500720c */ /* 0x000fe20003f24070 */
[----:B------:R-:W-:Y:S02]  /*ae70*/  IMAD.MOV R11, RZ, RZ, -R11 ;  /* 0x000000ffff0b7224 */ /* 0x000fe400078e0a0b */
[----:B------:R-:W-:Y:S01]  /*ae80*/  @!P2 IMAD.IADD R163, R163, 0x1, -R5 ;  /* 0x00000001a3a3a824 */ /* 0x000fe200078e0a05 */
[----:B------:R-:W-:Y:S01]  /*ae90*/  ISETP.GE.AND P2, PT, R128, RZ, PT ;  /* 0x000000ff8000720c */ /* 0x000fe20003f46270 */
[----:B------:R-:W-:Y:S02]  /*aea0*/  VIADD R128, R4, 0x22 ;  /* 0x0000002204807836 */ /* 0x000fe40000000000 */
[----:B------:R-:W-:Y:S02]  /*aeb0*/  IMAD R3, R5, R11, R3 ;  /* 0x0000000b05037224 */ /* 0x000fe400078e0203 */
[--C-:B------:R-:W-:Y:S01]  /*aec0*/  @!P0 IMAD.IADD R170, R170, 0x1, -R5.reuse ;  /* 0x00000001aaaa8824 */ /* 0x100fe200078e0a05 */
[----:B------:R-:W-:Y:S01]  /*aed0*/  ISETP.GE.AND P0, PT, R143, RZ, PT ;  /* 0x000000ff8f00720c */ /* 0x000fe20003f06270 */
[----:B------:R-:W-:Y:S01]  /*aee0*/  VIADD R143, R4, 0x21 ;  /* 0x00000021048f7836 */ /* 0x000fe20000000000 */
[----:B------:R-:W-:Y:S01]  /*aef0*/  IABS R202, R128 ;  /* 0x0000008000ca7213 */ /* 0x000fe20000000000 */
[----:B------:R-:W-:Y:S01]  /*af00*/  @!P3 IMAD.IADD R178, R178, 0x1, -R5 ;  /* 0x00000001b2b2b824 */ /* 0x000fe200078e0a05 */
[----:B------:R-:W-:Y:S01]  /*af10*/  ISETP.GE.AND P3, PT, R151, RZ, PT ;  /* 0x000000ff9700720c */ /* 0x000fe20003f66270 */
[----:B------:R-:W-:Y:S01]  /*af20*/  @!P6 IMAD.MOV R163, RZ, RZ, -R163 ;  /* 0x000000ffffa3e224 */ /* 0x000fe200078e0aa3 */
[C---:B------:R-:W-:Y:S01]  /*af30*/  ISETP.GT.U32.AND P6, PT, R5.reuse, R3, PT ;  /* 0x000000030500720c */ /* 0x040fe20003fc4070 */
[----:B------:R-:W-:Y:S01]  /*af40*/  @!P1 IMAD.IADD R0, R0, 0x1, -R5 ;  /* 0x0000000100009824 */ /* 0x000fe200078e0a05 */
[----:B------:R-:W-:Y:S01]  /*af50*/  IABS R210, R143 ;  /* 0x0000008f00d27213 */ /* 0x000fe20000000000 */
[----:B------:R-:W-:Y:S01]  /*af60*/  @!P5 IMAD.MOV R155, RZ, RZ, -R155 ;  /* 0x000000ffff9bd224 */ /* 0x000fe200078e0a9b */
[C---:B------:R-:W-:Y:S01]  /*af70*/  ISETP.GT.U32.AND P5, PT, R5.reuse, R178, PT ;  /* 0x000000b20500720c */ /* 0x040fe20003fa4070 */
[----:B------:R-:W-:Y:S01]  /*af80*/  IMAD.HI.U32 R15, R2, R202, RZ ;  /* 0x000000ca020f7227 */ /* 0x000fe200078e00ff */
[----:B------:R-:W-:-:S03]  /*af90*/  ISETP.GT.U32.AND P1, PT, R5, R0, PT ;  /* 0x000000000500720c */ /* 0x000fc60003f24070 */
[----:B------:R-:W-:Y:S02]  /*afa0*/  IMAD.MOV R15, RZ, RZ, -R15 ;  /* 0x000000ffff0f7224 */ /* 0x000fe400078e0a0f */
[----:B------:R-:W-:Y:S02]  /*afb0*/  VIADD R151, R4, 0x20 ;  /* 0x0000002004977836 */ /* 0x000fe40000000000 */
[----:B------:R-:W-:-:S03]  /*afc0*/  IMAD.HI.U32 R11, R2, R210, RZ ;  /* 0x000000d2020b7227 */ /* 0x000fc600078e00ff */
[----:B------:R-:W-:Y:S01]  /*afd0*/  IABS R218, R151 ;  /* 0x0000009700da7213 */ /* 0x000fe20000000000 */
[----:B------:R-:W-:Y:S02]  /*afe0*/  IMAD R202, R5, R15, R202 ;  /* 0x0000000f05ca7224 */ /* 0x000fe400078e02ca */
[----:B------:R-:W-:Y:S02]  /*aff0*/  IMAD.MOV R15, RZ, RZ, -R11 ;  /* 0x000000ffff0f7224 */ /* 0x000fe400078e0a0b */
[--C-:B------:R-:W-:Y:S02]  /*b000*/  @!P6 IMAD.IADD R3, R3, 0x1, -R5.reuse ;  /* 0x000000010303e824 */ /* 0x100fe400078e0a05 */
[----:B------:R-:W-:Y:S01]  /*b010*/  @!P5 IMAD.IADD R178, R178, 0x1, -R5 ;  /* 0x00000001b2b2d824 */ /* 0x000fe200078e0a05 */
[----:B------:R-:W-:Y:S01]  /*b020*/  ISETP.GE.AND P5, PT, R143, RZ, PT ;  /* 0x000000ff8f00720c */ /* 0x000fe20003fa6270 */
[C---:B------:R-:W-:Y:S01]  /*b030*/  IMAD R210, R5.reuse, R15, R210 ;  /* 0x0000000f05d27224 */ /* 0x040fe200078e02d2 */
[----:B------:R-:W-:Y:S01]  /*b040*/  ISETP.GT.U32.AND P6, PT, R5, R3, PT ;  /* 0x000000030500720c */ /* 0x000fe20003fc4070 */
[----:B------:R-:W-:-:S04]  /*b050*/  IMAD.HI.U32 R11, R2, R218, RZ ;  /* 0x000000da020b7227 */ /* 0x000fc800078e00ff */
[----:B------:R-:W-:Y:S01]  /*b060*/  @!P1 IMAD.IADD R0, R0, 0x1, -R5 ;  /* 0x0000000100009824 */ /* 0x000fe200078e0a05 */
[C---:B------:R-:W-:Y:S01]  /*b070*/  ISETP.GT.U32.AND P1, PT, R5.reuse, R202, PT ;  /* 0x000000ca0500720c */ /* 0x040fe20003f24070 */
[----:B------:R-:W-:Y:S01]  /*b080*/  @!P2 IMAD.MOV R178, RZ, RZ, -R178 ;  /* 0x000000ffffb2a224 */ /* 0x000fe200078e0ab2 */
[C---:B------:R-:W-:Y:S01]  /*b090*/  ISETP.GT.U32.AND P2, PT, R5.reuse, R210, PT ;  /* 0x000000d20500720c */ /* 0x040fe20003f44070 */
[----:B------:R-:W-:Y:S02]  /*b0a0*/  IMAD.MOV R11, RZ, RZ, -R11 ;  /* 0x000000ffff0b7224 */ /* 0x000fe400078e0a0b */
[----:B------:R-:W-:Y:S01]  /*b0b0*/  @!P4 IMAD.MOV R147, RZ, RZ, -R147 ;  /* 0x000000ffff93c224 */ /* 0x000fe200078e0a93 */
[----:B------:R-:W-:Y:S01]  /*b0c0*/  ISETP.GE.AND P4, PT, R120, RZ, PT ;  /* 0x000000ff7800720c */ /* 0x000fe20003f86270 */
[----:B------:R-:W-:Y:S02]  /*b0d0*/  IMAD R218, R5, R11, R218 ;  /* 0x0000000b05da7224 */ /* 0x000fe400078e02da */
[----:B------:R-:W-:-:S02]  /*b0e0*/  IMAD.MOV.U32 R186, RZ, RZ, R0 ;  /* 0x000000ffffba7224 */ /* 0x000fc400078e0000 */
[C---:B------:R-:W-:Y:S02]  /*b0f0*/  VIADD R143, R4.reuse, 0x1f ;  /* 0x0000001f048f7836 */ /* 0x040fe40000000000 */
[--C-:B------:R-:W-:Y:S01]  /*b100*/  @!P6 IMAD.IADD R3, R3, 0x1, -R5.reuse ;  /* 0x000000010303e824 */ /* 0x100fe200078e0a05 */
[----:B------:R-:W-:Y:S01]  /*b110*/  ISETP.GT.U32.AND P6, PT, R5, R218, PT ;  /* 0x000000da0500720c */ /* 0x000fe20003fc4070 */
[----:B------:R-:W-:Y:S01]  /*b120*/  @!P0 IMAD.MOV R186, RZ, RZ, -R186 ;  /* 0x000000ffffba8224 */ /* 0x000fe200078e0aba */
[----:B------:R-:W-:Y:S01]  /*b130*/  ISETP.GE.AND P0, PT, R151, RZ, PT ;  /* 0x000000ff9700720c */ /* 0x000fe20003f06270 */
[----:B------:R-:W-:Y:S01]  /*b140*/  VIADD R151, R4, 0x1e ;  /* 0x0000001e04977836 */ /* 0x000fe20000000000 */
[----:B------:R-:W-:Y:S01]  /*b150*/  IABS R226, R143 ;  /* 0x0000008f00e27213 */ /* 0x000fe20000000000 */
[--C-:B------:R-:W-:Y:S02]  /*b160*/  @!P1 IMAD.IADD R202, R202, 0x1, -R5.reuse ;  /* 0x00000001caca9824 */ /* 0x100fe400078e0a05 */
[----:B------:R-:W-:Y:S01]  /*b170*/  @!P2 IMAD.IADD R210, R210, 0x1, -R5 ;  /* 0x00000001d2d2a824 */ /* 0x000fe200078e0a05 */
[----:B------:R-:W-:Y:S01]  /*b180*/  IABS R234, R151 ;  /* 0x0000009700ea7213 */ /* 0x000fe20000000000 */
[----:B------:R-:W-:Y:S01]  /*b190*/  @!P4 IMAD.MOV R170, RZ, RZ, -R170 ;  /* 0x000000ffffaac224 */ /* 0x000fe200078e0aaa */
[----:B------:R-:W-:Y:S01]  /*b1a0*/  ISETP.GE.AND P4, PT, R128, RZ, PT ;  /* 0x000000ff8000720c */ /* 0x000fe20003f86270 */
[----:B------:R-:W-:Y:S01]  /*b1b0*/  IMAD.MOV.U32 R194, RZ, RZ, R3 ;  /* 0x000000ffffc27224 */ /* 0x000fe200078e0003 */
[C---:B------:R-:W-:Y:S01]  /*b1c0*/  ISETP.GT.U32.AND P1, PT, R5.reuse, R202, PT ;  /* 0x000000ca0500720c */ /* 0x040fe20003f24070 */
[----:B------:R-:W-:Y:S01]  /*b1d0*/  VIADD R128, R4, 0x1d ;  /* 0x0000001d04807836 */ /* 0x000fe20000000000 */
[----:B------:R-:W-:Y:S01]  /*b1e0*/  ISETP.GT.U32.AND P2, PT, R5, R210, PT ;  /* 0x000000d20500720c */ /* 0x000fe20003f44070 */
[----:B------:R-:W-:-:S03]  /*b1f0*/  IMAD.HI.U32 R3, R2, R226, RZ ;  /* 0x000000e202037227 */ /* 0x000fc600078e00ff */
[----:B------:R-:W-:Y:S01]  /*b200*/  IABS R242, R128 ;  /* 0x0000008000f27213 */ /* 0x000fe20000000000 */
[----:B------:R-:W-:-:S04]  /*b210*/  IMAD.HI.U32 R11, R2, R234, RZ ;  /* 0x000000ea020b7227 */ /* 0x000fc800078e00ff */
[----:B------:R-:W-:Y:S02]  /*b220*/  IMAD.MOV R3, RZ, RZ, -R3 ;  /* 0x000000ffff037224 */ /* 0x000fe400078e0a03 */
[----:B------:R-:W-:Y:S02]  /*b230*/  @!P6 IMAD.IADD R218, R218, 0x1, -R5 ;  /* 0x00000001dadae824 */ /* 0x000fe400078e0a05 */
[----:B------:R-:W-:Y:S02]  /*b240*/  IMAD.MOV R11, RZ, RZ, -R11 ;  /* 0x000000ffff0b7224 */ /* 0x000fe400078e0a0b */
[C---:B------:R-:W-:Y:S01]  /*b250*/  IMAD R226, R5.reuse, R3, R226 ;  /* 0x0000000305e27224 */ /* 0x040fe200078e02e2 */
[----:B------:R-:W-:Y:S01]  /*b260*/  ISETP.GT.U32.AND P6, PT, R5, R218, PT ;  /* 0x000000da0500720c */ /* 0x000fe20003fc4070 */
[----:B------:R-:W-:-:S04]  /*b270*/  IMAD.HI.U32 R0, R2, R242, RZ ;  /* 0x000000f202007227 */ /* 0x000fc800078e00ff */
[--C-:B------:R-:W-:Y:S01]  /*b280*/  @!P1 IMAD.IADD R202, R202, 0x1, -R5.reuse ;  /* 0x00000001caca9824 */ /* 0x100fe200078e0a05 */
[----:B------:R-:W-:Y:S01]  /*b290*/  ISETP.GE.AND P1, PT, R151, RZ, PT ;  /* 0x000000ff9700720c */ /* 0x000fe20003f26270 */
[----:B------:R-:W-:Y:S01]  /*b2a0*/  @!P2 IMAD.IADD R210, R210, 0x1, -R5 ;  /* 0x00000001d2d2a824 */ /* 0x000fe200078e0a05 */
[C---:B------:R-:W-:Y:S01]  /*b2b0*/  ISETP.GT.U32.AND P2, PT, R5.reuse, R226, PT ;  /* 0x000000e20500720c */ /* 0x040fe20003f44070 */
[C---:B------:R-:W-:Y:S02]  /*b2c0*/  IMAD R234, R5.reuse, R11, R234 ;  /* 0x0000000b05ea7224 */ /* 0x040fe400078e02ea */
[----:B------:R-:W-:Y:S02]  /*b2d0*/  IMAD.MOV R0, RZ, RZ, -R0 ;  /* 0x000000ffff007224 */ /* 0x000fe400078e0a00 */
[----:B------:R-:W-:Y:S01]  /*b2e0*/  @!P4 IMAD.MOV R202, RZ, RZ, -R202 ;  /* 0x000000ffffcac224 */ /* 0x000fe200078e0aca */
[C---:B------:R-:W-:Y:S01]  /*b2f0*/  ISETP.GT.U32.AND P4, PT, R5.reuse, R234, PT ;  /* 0x000000ea0500720c */ /* 0x040fe20003f84070 */
[----:B------:R-:W-:-:S02]  /*b300*/  IMAD R242, R5, R0, R242 ;  /* 0x0000000005f27224 */ /* 0x000fc400078e02f2 */
[----:B------:R-:W-:Y:S01]  /*b310*/  @!P3 IMAD.MOV R194, RZ, RZ, -R194 ;  /* 0x000000ffffc2b224 */ /* 0x000fe200078e0ac2 */
[----:B------:R-:W-:Y:S01]  /*b320*/  ISETP.GE.AND P3, PT, R143, RZ, PT ;  /* 0x000000ff8f00720c */ /* 0x000fe20003f66270 */
[----:B------:R-:W-:Y:S02]  /*b330*/  VIADD R143, R4, 0x1c ;  /* 0x0000001c048f7836 */ /* 0x000fe40000000000 */
[--C-:B------:R-:W-:Y:S01]  /*b340*/  @!P6 IMAD.IADD R218, R218, 0x1, -R5.reuse ;  /* 0x00000001dadae824 */ /* 0x100fe200078e0a05 */
[----:B------:R-:W-:Y:S01]  /*b350*/  ISETP.GT.U32.AND P6, PT, R5, R242, PT ;  /* 0x000000f20500720c */ /* 0x000fe20003fc4070 */
[--C-:B------:R-:W-:Y:S01]  /*b360*/  @!P2 IMAD.IADD R226, R226, 0x1, -R5.reuse ;  /* 0x00000001e2e2a824 */ /* 0x100fe200078e0a05 */
[----:B------:R-:W-:Y:S01]  /*b370*/  IABS R250, R143 ;  /* 0x0000008f00fa7213 */ /* 0x000fe20000000000 */
[----:B------:R-:W-:Y:S01]  /*b380*/  VIADD R151, R4, 0x1b ;  /* 0x0000001b04977836 */ /* 0x000fe20000000000 */
[----:B------:R-:W-:Y:S01]  /*b390*/  ISETP.GE.AND P2, PT, R143, RZ, PT ;  /* 0x000000ff8f00720c */ /* 0x000fe20003f46270 */
[----:B------:R-:W-:Y:S01]  /*b3a0*/  @!P4 IMAD.IADD R234, R234, 0x1, -R5 ;  /* 0x00000001eaeac824 */ /* 0x000fe200078e0a05 */
[----:B------:R-:W-:Y:S01]  /*b3b0*/  ISETP.GT.U32.AND P4, PT, R5, R226, PT ;  /* 0x000000e20500720c */ /* 0x000fe20003f84070 */
[----:B------:R-:W-:Y:S01]  /*b3c0*/  IMAD.HI.U32 R3, R2, R250, RZ ;  /* 0x000000fa02037227 */ /* 0x000fe200078e00ff */
[----:B------:R-:W-:-:S03]  /*b3d0*/  IABS R11, R151 ;  /* 0x00000097000b7213 */ /* 0x000fc60000000000 */
[----:B------:R-:W-:Y:S02]  /*b3e0*/  IMAD.MOV R3, RZ, RZ, -R3 ;  /* 0x000000ffff037224 */ /* 0x000fe400078e0a03 */
[----:B------:R-:W-:Y:S01]  /*b3f0*/  @!P6 IMAD.IADD R242, R242, 0x1, -R5 ;  /* 0x00000001f2f2e824 */ /* 0x000fe200078e0a05 */
[----:B------:R-:W-:Y:S01]  /*b400*/  ISETP.GT.U32.AND P6, PT, R5, R234, PT ;  /* 0x000000ea0500720c */ /* 0x000fe20003fc4070 */
[----:B------:R-:W-:-:S04]  /*b410*/  IMAD.HI.U32 R0, R2, R11, RZ ;  /* 0x0000000b02007227 */ /* 0x000fc800078e00ff */
[C---:B------:R-:W-:Y:S02]  /*b420*/  IMAD R250, R5.reuse, R3, R250 ;  /* 0x0000000305fa7224 */ /* 0x040fe400078e02fa */
[----:B------:R-:W-:Y:S02]  /*b430*/  IMAD.MOV R0, RZ, RZ, -R0 ;  /* 0x000000ffff007224 */ /* 0x000fe400078e0a00 */
[----:B------:R-:W-:Y:S01]  /*b440*/  @!P5 IMAD.MOV R210, RZ, RZ, -R210 ;  /* 0x000000ffffd2d224 */ /* 0x000fe200078e0ad2 */
[----:B------:R-:W-:Y:S01]  /*b450*/  ISETP.GE.AND P5, PT, R128, RZ, PT ;  /* 0x000000ff8000720c */ /* 0x000fe20003fa6270 */
[----:B------:R-:W-:Y:S01]  /*b460*/  @!P4 IMAD.IADD R226, R226, 0x1, -R5 ;  /* 0x00000001e2e2c824 */ /* 0x000fe200078e0a05 */
[----:B------:R-:W-:Y:S01]  /*b470*/  ISETP.GT.U32.AND P4, PT, R5, R250, PT ;  /* 0x000000fa0500720c */ /* 0x000fe20003f84070 */
[C---:B------:R-:W-:Y:S02]  /*b480*/  VIADD R112, R4.reuse, 0x1a ;  /* 0x0000001a04707836 */ /* 0x040fe40000000000 */
[----:B------:R-:W-:-:S02]  /*b490*/  VIADD R128, R4, 0x18 ;  /* 0x0000001804807836 */ /* 0x000fc40000000000 */
[C---:B------:R-:W-:Y:S01]  /*b4a0*/  IMAD R11, R5.reuse, R0, R11 ;  /* 0x00000000050b7224 */ /* 0x040fe200078e020b */
[----:B------:R-:W-:Y:S01]  /*b4b0*/  IABS R19, R112 ;  /* 0x0000007000137213 */ /* 0x000fe20000000000 */
[----:B------:R-:W-:Y:S01]  /*b4c0*/  @!P0 IMAD.MOV R218, RZ, RZ, -R218 ;  /* 0x000000ffffda8224 */ /* 0x000fe200078e0ada */
[C---:B------:R-:W-:Y:S01]  /*b4d0*/  ISETP.GT.U32.AND P0, PT, R5.reuse, R242, PT ;  /* 0x000000f20500720c */ /* 0x040fe20003f04070 */
[----:B------:R-:W-:Y:S01]  /*b4e0*/  @!P6 IMAD.IADD R234, R234, 0x1, -R5 ;  /* 0x00000001eaeae824 */ /* 0x000fe200078e0a05 */
[----:B------:R-:W-:Y:S01]  /*b4f0*/  IABS R49, R128 ;  /* 0x0000008000317213 */ /* 0x000fe20000000000 */
[----:B------:R-:W-:Y:S01]  /*b500*/  VIADD R120, R4, 0x19 ;  /* 0x0000001904787836 */ /* 0x000fe20000000000 */
[----:B------:R-:W-:Y:S01]  /*b510*/  ISETP.GT.U32.AND P6, PT, R5, R11, PT ;  /* 0x0000000b0500720c */ /* 0x000fe20003fc4070 */
[----:B------:R-:W-:-:S03]  /*b520*/  IMAD.HI.U32 R0, R2, R19, RZ ;  /* 0x0000001302007227 */ /* 0x000fc600078e00ff */
[----:B------:R-:W-:Y:S01]  /*b530*/  IABS R34, R120 ;  /* 0x0000007800227213 */ /* 0x000fe20000000000 */
[----:B------:R-:W-:-:S04]  /*b540*/  IMAD.HI.U32 R3, R2, R49, RZ ;  /* 0x0000003102037227 */ /* 0x000fc800078e00ff */
[----:B------:R-:W-:Y:S02]  /*b550*/  @!P4 IMAD.IADD R250, R250, 0x1, -R5 ;  /* 0x00000001fafac824 */ /* 0x000fe400078e0a05 */
[----:B------:R-:W-:Y:S02]  /*b560*/  IMAD.MOV R0, RZ, RZ, -R0 ;  /* 0x000000ffff007224 */ /* 0x000fe400078e0a00 */
[----:B------:R-:W-:Y:S02]  /*b570*/  IMAD.MOV R3, RZ, RZ, -R3 ;  /* 0x000000ffff037224 */ /* 0x000fe400078e0a03 */
[----:B------:R-:W-:Y:S01]  /*b580*/  @!P3 IMAD.MOV R226, RZ, RZ, -R226 ;  /* 0x000000ffffe2b224 */ /* 0x000fe200078e0ae2 */
[C---:B------:R-:W-:Y:S01]  /*b590*/  ISETP.GT.U32.AND P3, PT, R5.reuse, R250, PT ;  /* 0x000000fa0500720c */ /* 0x040fe20003f64070 */
[----:B------:R-:W-:Y:S02]  /*b5a0*/  IMAD R19, R5, R0, R19 ;  /* 0x0000000005137224 */ /* 0x000fe400078e0213 */
[----:B------:R-:W-:Y:S01]  /*b5b0*/  @!P0 IMAD.IADD R242, R242, 0x1, -R5 ;  /* 0x00000001f2f28824 */ /* 0x000fe200078e0a05 */
[----:B------:R-:W-:Y:S01]  /*b5c0*/  ISETP.GE.AND P0, PT, R151, RZ, PT ;  /* 0x000000ff9700720c */ /* 0x000fe20003f06270 */
[----:B------:R-:W-:Y:S01]  /*b5d0*/  IMAD.HI.U32 R0, R2, R34, RZ ;  /* 0x0000002202007227 */ /* 0x000fe200078e00ff */
[----:B------:R-:W-:-:S03]  /*b5e0*/  ISETP.GT.U32.AND P4, PT, R5, R19, PT ;  /* 0x000000130500720c */ /* 0x000fc60003f84070 */
[----:B------:R-:W-:Y:S01]  /*b5f0*/  @!P6 IMAD.IADD R11, R11, 0x1, -R5 ;  /* 0x000000010b0be824 */ /* 0x000fe200078e0a05 */
[----:B------:R-:W-:Y:S01]  /*b600*/  ISETP.GE.AND P6, PT, R112, RZ, PT ;  /* 0x000000ff7000720c */ /* 0x000fe20003fc6270 */
[C---:B------:R-:W-:Y:S02]  /*b610*/  IMAD R49, R5.reuse, R3, R49 ;  /* 0x0000000305317224 */ /* 0x040fe400078e0231 */
[----:B------:R-:W-:Y:S02]  /*b620*/  IMAD.MOV R0, RZ, RZ, -R0 ;  /* 0x000000ffff007224 */ /* 0x000fe400078e0a00 */
[----:B------:R-:W-:Y:S01]  /*b630*/  @!P1 IMAD.MOV R234, RZ, RZ, -R234 ;  /* 0x000000ffffea9224 */ /* 0x000fe200078e0aea */
[C---:B------:R-:W-:Y:S01]  /*b640*/  ISETP.GT.U32.AND P1, PT, R5.reuse, R11, PT ;  /* 0x0000000b0500720c */ /* 0x040fe20003f24070 */
[----:B------:R-:W-:Y:S01]  /*b650*/  @!P5 IMAD.MOV R242, RZ, RZ, -R242 ;  /* 0x000000fffff2d224 */ /* 0x000fe200078e0af2 */
[C---:B------:R-:W-:Y:S01]  /*b660*/  ISETP.GT.U32.AND P5, PT, R5.reuse, R49, PT ;  /* 0x000000310500720c */ /* 0x040fe20003fa4070 */
[----:B------:R-:W-:-:S02]  /*b670*/  IMAD R34, R5, R0, R34 ;  /* 0x0000000005227224 */ /* 0x000fc400078e0222 */
[--C-:B------:R-:W-:Y:S02]  /*b680*/  @!P3 IMAD.IADD R250, R250, 0x1, -R5.reuse ;  /* 0x00000001fafab824 */ /* 0x100fe400078e0a05 */
[C---:B------:R-:W-:Y:S01]  /*b690*/  VIADD R143, R4.reuse, 0x17 ;  /* 0x00000017048f7836 */ /* 0x040fe20000000000 */
[----:B------:R-:W-:Y:S01]  /*b6a0*/  ISETP.GT.U32.AND P3, PT, R5, R34, PT ;  /* 0x000000220500720c */ /* 0x000fe20003f64070 */
[----:B------:R-:W-:Y:S02]  /*b6b0*/  VIADD R151, R4, 0x16 ;  /* 0x0000001604977836 */ /* 0x000fe40000000000 */
[----:B------:R-:W-:Y:S01]  /*b6c0*/  IMAD.HI.U32 R15, R2, R97, RZ ;  /* 0x00000061020f7227 */ /* 0x000fe200078e00ff */
[----:B------:R-:W-:Y:S02]  /*b6d0*/  IABS R65, R143 ;  /* 0x0000008f00417213 */ /* 0x000fe40000000000 */
[----:B------:R-:W-:Y:S01]  /*b6e0*/  IABS R81, R151 ;  /* 0x0000009700517213 */ /* 0x000fe20000000000 */
[----:B------:R-:W-:-:S02]  /*b6f0*/  @!P1 IMAD.IADD R11, R11, 0x1, -R5 ;  /* 0x000000010b0b9824 */ /* 0x000fc400078e0a05 */
[----:B------:R-:W-:Y:S02]  /*b700*/  @!P5 IMAD.IADD R49, R49, 0x1, -R5 ;  /* 0x000000013131d824 */ /* 0x000fe400078e0a05 */
[----:B------:R-:W-:Y:S02]  /*b710*/  @!P0 IMAD.MOV R11, RZ, RZ, -R11 ;  /* 0x000000ffff0b8224 */ /* 0x000fe400078e0a0b */
[----:B------:R-:W-:Y:S01]  /*b720*/  IMAD.HI.U32 R0, R2, R65, RZ ;  /* 0x0000004102007227 */ /* 0x000fe200078e00ff */
[----:B------:R-:W-:-:S03]  /*b730*/  ISETP.GT.U32.AND P0, PT, R5, R49, PT ;  /* 0x000000310500720c */ /* 0x000fc60003f04070 */
[--C-:B------:R-:W-:Y:S01]  /*b740*/  @!P3 IMAD.IADD R34, R34, 0x1, -R5.reuse ;  /* 0x000000012222b824 */ /* 0x100fe200078e0a05 */
[----:B------:R-:W-:Y:S01]  /*b750*/  ISETP.GE.AND P3, PT, R143, RZ, PT ;  /* 0x000000ff8f00720c */ /* 0x000fe20003f66270 */
[----:B------:R-:W-:Y:S02]  /*b760*/  @!P4 IMAD.IADD R19, R19, 0x1, -R5 ;  /* 0x000000011313c824 */ /* 0x000fe400078e0a05 */
[----:B------:R-:W-:Y:S01]  /*b770*/  IMAD.MOV R0, RZ, RZ, -R0 ;  /* 0x000000ffff007224 */ /* 0x000fe200078e0a00 */
[C---:B------:R-:W-:Y:S01]  /*b780*/  ISETP.GT.U32.AND P5, PT, R5.reuse, R34, PT ;  /* 0x000000220500720c */ /* 0x040fe20003fa4070 */
[----:B------:R-:W-:Y:S01]  /*b790*/  IMAD.MOV R15, RZ, RZ, -R15 ;  /* 0x000000ffff0f7224 */ /* 0x000fe200078e0a0f */
[C---:B------:R-:W-:Y:S01]  /*b7a0*/  ISETP.GT.U32.AND P4, PT, R5.reuse, R19, PT ;  /* 0x000000130500720c */ /* 0x040fe20003f84070 */
[C---:B------:R-:W-:Y:S02]  /*b7b0*/  IMAD R65, R5.reuse, R0, R65 ;  /* 0x0000000005417224 */ /* 0x040fe400078e0241 */
[----:B------:R-:W-:-:S02]  /*b7c0*/  IMAD R97, R5, R15, R97 ;  /* 0x0000000f05617224 */ /* 0x000fc400078e0261 */
[----:B------:R-:W-:Y:S01]  /*b7d0*/  IMAD.HI.U32 R0, R2, R81, RZ ;  /* 0x0000005102007227 */ /* 0x000fe200078e00ff */
[----:B------:R-:W-:-:S03]  /*b7e0*/  ISETP.GT.U32.AND P1, PT, R5, R65, PT ;  /* 0x000000410500720c */ /* 0x000fc60003f24070 */
[----:B------:R-:W-:Y:S01]  /*b7f0*/  @!P2 IMAD.MOV R250, RZ, RZ, -R250 ;  /* 0x000000fffffaa224 */ /* 0x000fe200078e0afa */
[----:B------:R-:W-:Y:S01]  /*b800*/  ISETP.GE.AND P2, PT, R120, RZ, PT ;  /* 0x000000ff7800720c */ /* 0x000fe20003f46270 */
[----:B------:R-:W-:Y:S01]  /*b810*/  @!P0 IMAD.IADD R49, R49, 0x1, -R5 ;  /* 0x0000000131318824 */ /* 0x000fe200078e0a05 */
[C---:B------:R-:W-:Y:S01]  /*b820*/  ISETP.GT.U32.AND P0, PT, R5.reuse, R97, PT ;  /* 0x000000610500720c */ /* 0x040fe20003f04070 */
[----:B------:R-:W-:Y:S02]  /*b830*/  IMAD.MOV R0, RZ, RZ, -R0 ;  /* 0x000000ffff007224 */ /* 0x000fe400078e0a00 */
[C---:B------:R-:W-:Y:S02]  /*b840*/  VIADD R120, R4.reuse, 0x13 ;  /* 0x0000001304787836 */ /* 0x040fe40000000000 */
[----:B------:R-:W-:Y:S02]  /*b850*/  VIADD R89, R4, 0x14 ;  /* 0x0000001404597836 */ /* 0x000fe40000000000 */
[----:B------:R-:W-:Y:S01]  /*b860*/  IMAD R81, R5, R0, R81 ;  /* 0x0000000005517224 */ /* 0x000fe200078e0251 */
[----:B------:R-:W-:Y:S01]  /*b870*/  IABS R0, R120 ;  /* 0x0000007800007213 */ /* 0x000fe20000000000 */
[--C-:B------:R-:W-:Y:S01]  /*b880*/  @!P5 IMAD.IADD R34, R34, 0x1, -R5.reuse ;  /* 0x000000012222d824 */ /* 0x100fe200078e0a05 */
[----:B------:R-:W-:Y:S01]  /*b890*/  IABS R3, R89 ;  /* 0x0000005900037213 */ /* 0x000fe20000000000 */
[----:B------:R-:W-:Y:S01]  /*b8a0*/  @!P4 IMAD.IADD R19, R19, 0x1, -R5 ;  /* 0x000000011313c824 */ /* 0x000fe200078e0a05 */
[----:B------:R-:W-:Y:S01]  /*b8b0*/  ISETP.GE.AND P5, PT, R151, RZ, PT ;  /* 0x000000ff9700720c */ /* 0x000fe20003fa6270 */
[----:B------:R-:W-:Y:S01]  /*b8c0*/  VIADD R151, R4, 0x12 ;  /* 0x0000001204977836 */ /* 0x000fe20000000000 */
[----:B------:R-:W-:Y:S01]  /*b8d0*/  ISETP.GE.AND P4, PT, R128, RZ, PT ;  /* 0x000000ff8000720c */ /* 0x000fe20003f86270 */
        /* <DEDUP_REMOVED lines=9> */
[----:B------:R-:W-:-:S04]  /*b970*/  IMAD.HI.U32 R0, R2, R143, RZ ;  /* 0x0000008f02007227 */ /* 0x000fc800078e00ff */
[----:B------:R-:W-:Y:S01]  /*b980*/  @!P6 IMAD.MOV R19, RZ, RZ, -R19 ;  /* 0x000000ffff13e224 */ /* 0x000fe200078e0a13 */
[C---:B------:R-:W-:Y:S01]  /*b990*/  ISETP.GT.U32.AND P6, PT, R5.reuse, R81, PT ;  /* 0x000000510500720c */ /* 0x040fe20003fc4070 */
[----:B------:R-:W-:Y:S02]  /*b9a0*/  IMAD R112, R5, R112, R3 ;  /* 0x0000007005707224 */ /* 0x000fe400078e0203 */
[----:B------:R-:W-:Y:S02]  /*b9b0*/  IMAD.MOV R0, RZ, RZ, -R0 ;  /* 0x000000ffff007224 */ /* 0x000fe400078e0a00 */
[----:B------:R-:W-:Y:S01]  /*b9c0*/  @!P1 IMAD.IADD R65, R65, 0x1, -R5 ;  /* 0x0000000141419824 */ /* 0x000fe200078e0a05 */
[C---:B------:R-:W-:Y:S01]  /*b9d0*/  ISETP.GT.U32.AND P0, PT, R5.reuse, R112, PT ;  /* 0x000000700500720c */ /* 0x040fe20003f04070 */
[----:B------:R-:W-:Y:S02]  /*b9e0*/  IMAD R143, R5, R0, R143 ;  /* 0x00000000058f7224 */ /* 0x000fe400078e028f */
[----:B------:R-:W-:Y:S01]  /*b9f0*/  @!P2 IMAD.IADD R97, R97, 0x1, -R5 ;  /* 0x000000016161a824 */ /* 0x000fe200078e0a05 */
[C---:B------:R-:W-:Y:S01]  /*ba00*/  ISETP.GT.U32.AND P1, PT, R5.reuse, R65, PT ;  /* 0x000000410500720c */ /* 0x040fe20003f24070 */
[----:B------:R-:W-:Y:S01]  /*ba10*/  @!P4 IMAD.MOV R49, RZ, RZ, -R49 ;  /* 0x000000ffff31c224 */ /* 0x000fe200078e0a31 */
[----:B------:R-:W-:Y:S01]  /*ba20*/  ISETP.GT.U32.AND P2, PT, R5, R143, PT ;  /* 0x0000008f0500720c */ /* 0x000fe20003f44070 */
[----:B------:R-:W-:Y:S01]  /*ba30*/  @!P6 IMAD.IADD R81, R81, 0x1, -R5 ;  /* 0x000000015151e824 */ /* 0x000fe200078e0a05 */
[----:B------:R-:W-:Y:S01]  /*ba40*/  ISETP.GT.U32.AND P4, PT, R5, R128, PT ;  /* 0x000000800500720c */ /* 0x000fe20003f84070 */
[----:B0-----:R-:W-:-:S02]  /*ba50*/  VIADD R7, R4, 0xb ;  /* 0x0000000b04077836 */ /* 0x001fc40000000000 */
[----:B-1----:R-:W-:Y:S01]  /*ba60*/  VIADD R27, R4, 0x5 ;  /* 0x00000005041b7836 */ /* 0x002fe20000000000 */
[----:B------:R-:W-:Y:S01]  /*ba70*/  ISETP.GT.U32.AND P6, PT, R5, R81, PT ;  /* 0x000000510500720c */ /* 0x000fe20003fc4070 */
[--C-:B------:R-:W-:Y:S01]  /*ba80*/  @!P0 IMAD.IADD R112, R112, 0x1, -R5.reuse ;  /* 0x0000000170708824 */ /* 0x100fe200078e0a05 */
[----:B------:R-:W-:Y:S01]  /*ba90*/  ISETP.GE.AND P0, PT, R151, RZ, PT ;  /* 0x000000ff9700720c */ /* 0x000fe20003f06270 */
[C---:B------:R-:W-:Y:S01]  /*baa0*/  VIADD R151, R4.reuse, 0x10 ;  /* 0x0000001004977836 */ /* 0x040fe20000000000 */
[----:B------:R-:W-:Y:S01]  /*bab0*/  IABS R182, R27 ;  /* 0x0000001b00b67213 */ /* 0x000fe20000000000 */
[--C-:B------:R-:W-:Y:S01]  /*bac0*/  @!P1 IMAD.IADD R65, R65, 0x1, -R5.reuse ;  /* 0x0000000141419824 */ /* 0x100fe200078e0a05 */
[----:B------:R-:W-:Y:S01]  /*bad0*/  ISETP.GE.AND P1, PT, R73, RZ, PT ;  /* 0x000000ff4900720c */ /* 0x000fe20003f26270 */
[----:B------:R-:W-:Y:S01]  /*bae0*/  @!P2 IMAD.IADD R143, R143, 0x1, -R5 ;  /* 0x000000018f8fa824 */ /* 0x000fe200078e0a05 */
[----:B------:R-:W-:Y:S01]  /*baf0*/  IABS R174, R151 ;  /* 0x0000009700ae7213 */ /* 0x000fe20000000000 */
[----:B------:R-:W-:Y:S01]  /*bb00*/  @!P3 IMAD.MOV R65, RZ, RZ, -R65 ;  /* 0x000000ffff41b224 */ /* 0x000fe200078e0a41 */
[----:B------:R-:W-:Y:S01]  /*bb10*/  ISETP.GE.AND P3, PT, R89, RZ, PT ;  /* 0x000000ff5900720c */ /* 0x000fe20003f66270 */
[----:B------:R-:W-:Y:S01]  /*bb20*/  VIADD R89, R4, 0x11 ;  /* 0x0000001104597836 */ /* 0x000fe20000000000 */
[----:B------:R-:W-:Y:S01]  /*bb30*/  ISETP.GT.U32.AND P2, PT, R5, R143, PT ;  /* 0x0000008f0500720c */ /* 0x000fe20003f44070 */
[----:B------:R-:W-:-:S03]  /*bb40*/  IMAD.HI.U32 R3, R2, R174, RZ ;  /* 0x000000ae02037227 */ /* 0x000fc600078e00ff */
[----:B------:R-:W-:Y:S01]  /*bb50*/  IABS R159, R89 ;  /* 0x00000059009f7213 */ /* 0x000fe20000000000 */
[----:B------:R-:W-:Y:S01]  /*bb60*/  @!P6 IMAD.IADD R81, R81, 0x1, -R5 ;  /* 0x000000015151e824 */ /* 0x000fe200078e0a05 */
[----:B------:R-:W-:Y:S01]  /*bb70*/  ISETP.GE.AND P6, PT, R120, RZ, PT ;  /* 0x000000ff7800720c */ /* 0x000fe20003fc6270 */
[----:B------:R-:W-:Y:S02]  /*bb80*/  IMAD.MOV R3, RZ, RZ, -R3 ;  /* 0x000000ffff037224 */ /* 0x000fe400078e0a03 */
[----:B------:R-:W-:Y:S01]  /*bb90*/  @!P5 IMAD.MOV R81, RZ, RZ, -R81 ;  /* 0x000000ffff51d224 */ /* 0x000fe200078e0a51 */
[C---:B------:R-:W-:Y:S01]  /*bba0*/  ISETP.GT.U32.AND P5, PT, R5.reuse, R112, PT ;  /* 0x000000700500720c */ /* 0x040fe20003fa4070 */
[----:B------:R-:W-:Y:S02]  /*bbb0*/  IMAD R174, R5, R3, R174 ;  /* 0x0000000305ae7224 */ /* 0x000fe400078e02ae */
[----:B------:R-:W-:Y:S02]  /*bbc0*/  VIADD R120, R4, 0xf ;  /* 0x0000000f04787836 */ /* 0x000fe40000000000 */
[----:B------:R-:W-:-:S03]  /*bbd0*/  IMAD.HI.U32 R0, R2, R159, RZ ;  /* 0x0000009f02007227 */ /* 0x000fc600078e00ff */
[----:B------:R-:W-:Y:S01]  /*bbe0*/  IABS R190, R120 ;  /* 0x0000007800be7213 */ /* 0x000fe20000000000 */
[--C-:B------:R-:W-:Y:S01]  /*bbf0*/  @!P2 IMAD.IADD R143, R143, 0x1, -R5.reuse ;  /* 0x000000018f8fa824 */ /* 0x100fe200078e0a05 */
[C---:B------:R-:W-:Y:S01]  /*bc00*/  ISETP.GT.U32.AND P2, PT, R5.reuse, R174, PT ;  /* 0x000000ae0500720c */ /* 0x040fe20003f44070 */
[----:B------:R-:W-:Y:S02]  /*bc10*/  IMAD.MOV R0, RZ, RZ, -R0 ;  /* 0x000000ffff007224 */ /* 0x000fe400078e0a00 */
[----:B------:R-:W-:Y:S02]  /*bc20*/  @!P4 IMAD.IADD R128, R128, 0x1, -R5 ;  /* 0x000000018080c824 */ /* 0x000fe400078e0a05 */
[C---:B------:R-:W-:Y:S02]  /*bc30*/  IMAD R159, R5.reuse, R0, R159 ;  /* 0x00000000059f7224 */ /* 0x040fe400078e029f */
[----:B------:R-:W-:Y:S01]  /*bc40*/  IMAD.HI.U32 R0, R2, R190, RZ ;  /* 0x000000be02007227 */ /* 0x000fe200078e00ff */
[----:B------:R-:W-:-:S03]  /*bc50*/  ISETP.GT.U32.AND P4, PT, R5, R128, PT ;  /* 0x000000800500720c */ /* 0x000fc60003f84070 */
[--C-:B------:R-:W-:Y:S01]  /*bc60*/  @!P5 IMAD.IADD R112, R112, 0x1, -R5.reuse ;  /* 0x000000017070d824 */ /* 0x100fe200078e0a05 */
[----:B------:R-:W-:Y:S01]  /*bc70*/  ISETP.GE.AND P5, PT, R151, RZ, PT ;  /* 0x000000ff9700720c */ /* 0x000fe20003fa6270 */
[----:B------:R-:W-:Y:S02]  /*bc80*/  VIADD R151, R4, 0xe ;  /* 0x0000000e04977836 */ /* 0x000fe40000000000 */
[----:B------:R-:W-:Y:S02]  /*bc90*/  IMAD.MOV R0, RZ, RZ, -R0 ;  /* 0x000000ffff007224 */ /* 0x000fe400078e0a00 */
[----:B------:R-:W-:Y:S01]  /*bca0*/  @!P3 IMAD.MOV R112, RZ, RZ, -R112 ;  /* 0x000000ffff70b224 */ /* 0x000fe200078e0a70 */
[----:B------:R-:W-:Y:S01]  /*bcb0*/  ISETP.GE.AND P3, PT, R120, RZ, PT ;  /* 0x000000ff7800720c */ /* 0x000fe20003f66270 */
[----:B------:R-:W-:Y:S01]  /*bcc0*/  VIADD R120, R4, 0xd ;  /* 0x0000000d04787836 */ /* 0x000fe20000000000 */
[----:B------:R-:W-:Y:S01]  /*bcd0*/  IABS R15, R151 ;  /* 0x00000097000f7213 */ /* 0x000fe20000000000 */
[----:B------:R-:W-:-:S02]  /*bce0*/  @!P2 IMAD.IADD R174, R174, 0x1, -R5 ;  /* 0x00000001aeaea824 */ /* 0x000fc400078e0a05 */
[C---:B------:R-:W-:Y:S01]  /*bcf0*/  IMAD R190, R5.reuse, R0, R190 ;  /* 0x0000000005be7224 */ /* 0x040fe200078e02be */
[----:B------:R-:W-:Y:S01]  /*bd00*/  IABS R222, R120 ;  /* 0x0000007800de7213 */ /* 0x000fe20000000000 */
[----:B------:R-:W-:Y:S01]  /*bd10*/  @!P0 IMAD.MOV R143, RZ, RZ, -R143 ;  /* 0x000000ffff8f8224 */ /* 0x000fe200078e0a8f */
[C---:B------:R-:W-:Y:S01]  /*bd20*/  ISETP.GT.U32.AND P2, PT, R5.reuse, R174, PT ;  /* 0x000000ae0500720c */ /* 0x040fe20003f44070 */
[----:B------:R-:W-:Y:S01]  /*bd30*/  IMAD.HI.U32 R206, R2, R15, RZ ;  /* 0x0000000f02ce7227 */ /* 0x000fe200078e00ff */
[C---:B------:R-:W-:Y:S02]  /*bd40*/  ISETP.GT.U32.AND P0, PT, R5.reuse, R190, PT ;  /* 0x000000be0500720c */ /* 0x040fe40003f04070 */
[----:B------:R-:W-:Y:S01]  /*bd50*/  IABS R0, R7 ;  /* 0x0000000700007213 */ /* 0x000fe20000000000 */
[----:B------:R-:W-:Y:S01]  /*bd60*/  @!P4 IMAD.IADD R128, R128, 0x1, -R5 ;  /* 0x000000018080c824 */ /* 0x000fe200078e0a05 */
[----:B------:R-:W-:Y:S01]  /*bd70*/  ISETP.GT.U32.AND P4, PT, R5, R159, PT ;  /* 0x0000009f0500720c */ /* 0x000fe20003f84070 */
[----:B------:R-:W-:-:S04]  /*bd80*/  IMAD.HI.U32 R3, R2, R222, RZ ;  /* 0x000000de02037227 */ /* 0x000fc800078e00ff */
[----:B------:R-:W-:Y:S02]  /*bd90*/  IMAD.MOV R206, RZ, RZ, -R206 ;  /* 0x000000ffffce7224 */ /* 0x000fe400078e0ace */
[----:B------:R-:W-:Y:S01]  /*bda0*/  @!P6 IMAD.MOV R128, RZ, RZ, -R128 ;  /* 0x000000ffff80e224 */ /* 0x000fe200078e0a80 */
[----:B------:R-:W-:Y:S01]  /*bdb0*/  ISETP.GE.AND P6, PT, R151, RZ, PT ;  /* 0x000000ff9700720c */ /* 0x000fe20003fc6270 */
[----:B------:R-:W-:Y:S02]  /*bdc0*/  IMAD.MOV R3, RZ, RZ, -R3 ;  /* 0x000000ffff037224 */ /* 0x000fe400078e0a03 */
[C---:B------:R-:W-:Y:S02]  /*bdd0*/  IMAD R206, R5.reuse, R206, R15 ;  /* 0x000000ce05ce7224 */ /* 0x040fe400078e020f */
[----:B------:R-:W-:Y:S02]  /*bde0*/  VIADD R151, R4, 0xc ;  /* 0x0000000c04977836 */ /* 0x000fe40000000000 */
[----:B------:R-:W-:-:S02]  /*bdf0*/  IMAD R222, R5, R3, R222 ;  /* 0x0000000305de7224 */ /* 0x000fc400078e02de */
[--C-:B------:R-:W-:Y:S01]  /*be00*/  @!P2 IMAD.IADD R174, R174, 0x1, -R5.reuse ;  /* 0x00000001aeaea824 */ /* 0x100fe200078e0a05 */
[C---:B------:R-:W-:Y:S01]  /*be10*/  ISETP.GT.U32.AND P2, PT, R5.reuse, R206, PT ;  /* 0x000000ce0500720c */ /* 0x040fe20003f44070 */
[--C-:B------:R-:W-:Y:S01]  /*be20*/  @!P0 IMAD.IADD R190, R190, 0x1, -R5.reuse ;  /* 0x00000001bebe8824 */ /* 0x100fe200078e0a05 */
[----:B------:R-:W-:Y:S01]  /*be30*/  IABS R238, R151 ;  /* 0x0000009700ee7213 */ /* 0x000fe20000000000 */
[----:B------:R-:W-:Y:S01]  /*be40*/  @!P5 IMAD.MOV R174, RZ, RZ, -R174 ;  /* 0x000000ffffaed224 */ /* 0x000fe200078e0aae */
[----:B------:R-:W-:Y:S01]  /*be50*/  ISETP.GT.U32.AND P5, PT, R5, R222, PT ;  /* 0x000000de0500720c */ /* 0x000fe20003fa4070 */
[----:B------:R-:W-:Y:S01]  /*be60*/  @!P4 IMAD.IADD R159, R159, 0x1, -R5 ;  /* 0x000000019f9fc824 */ /* 0x000fe200078e0a05 */
[----:B------:R-:W-:Y:S01]  /*be70*/  ISETP.GT.U32.AND P0, PT, R5, R190, PT ;  /* 0x000000be0500720c */ /* 0x000fe20003f04070 */
[----:B------:R-:W-:-:S03]  /*be80*/  IMAD.HI.U32 R26, R2, R238, RZ ;  /* 0x000000ee021a7227 */ /* 0x000fc600078e00ff */
[----:B------:R-:W-:Y:S01]  /*be90*/  ISETP.GT.U32.AND P4, PT, R5, R159, PT ;  /* 0x0000009f0500720c */ /* 0x000fe20003f84070 */
[----:B------:R-:W-:Y:S02]  /*bea0*/  IMAD.MOV R15, RZ, RZ, -R26 ;  /* 0x000000ffff0f7224 */ /* 0x000fe400078e0a1a */
[----:B------:R-:W-:Y:S01]  /*beb0*/  @!P1 IMAD.MOV R97, RZ, RZ, -R97 ;  /* 0x000000ffff619224 */ /* 0x000fe200078e0a61 */
[----:B------:R-:W-:Y:S01]  /*bec0*/  ISETP.GE.AND P1, PT, R89, RZ, PT ;  /* 0x000000ff5900720c */ /* 0x000fe20003f26270 */
[----:B------:R-:W-:Y:S02]  /*bed0*/  VIADD R89, R4, 0xa ;  /* 0x0000000a04597836 */ /* 0x000fe40000000000 */
[----:B------:R-:W-:Y:S02]  /*bee0*/  @!P2 IMAD.IADD R206, R206, 0x1, -R5 ;  /* 0x00000001cecea824 */ /* 0x000fe400078e0a05 */
[----:B------:R-:W-:Y:S01]  /*bef0*/  IMAD.HI.U32 R3, R2, R0, RZ ;  /* 0x0000000002037227 */ /* 0x000fe200078e00ff */
[----:B------:R-:W-:-:S02]  /*bf00*/  IABS R26, R89 ;  /* 0x00000059001a7213 */ /* 0x000fc40000000000 */
[C---:B------:R-:W-:Y:S01]  /*bf10*/  ISETP.GT.U32.AND P2, PT, R5.reuse, R206, PT ;  /* 0x000000ce0500720c */ /* 0x040fe20003f44070 */
[C---:B------:R-:W-:Y:S02]  /*bf20*/  IMAD R238, R5.reuse, R15, R238 ;  /* 0x0000000f05ee7224 */ /* 0x040fe400078e02ee */
[----:B------:R-:W-:Y:S02]  /*bf30*/  @!P5 IMAD.IADD R222, R222, 0x1, -R5 ;  /* 0x00000001deded824 */ /* 0x000fe400078e0a05 */
[----:B------:R-:W-:Y:S02]  /*bf40*/  IMAD.MOV R3, RZ, RZ, -R3 ;  /* 0x000000ffff037224 */ /* 0x000fe400078e0a03 */
[----:B------:R-:W-:Y:S01]  /*bf50*/  @!P0 IMAD.IADD R190, R190, 0x1, -R5 ;  /* 0x00000001bebe8824 */ /* 0x000fe200078e0a05 */
[C---:B------:R-:W-:Y:S01]  /*bf60*/  ISETP.GT.U32.AND P0, PT, R5.reuse, R238, PT ;  /* 0x000000ee0500720c */ /* 0x040fe20003f04070 */
[C---:B------:R-:W-:Y:S01]  /*bf70*/  IMAD R0, R5.reuse, R3, R0 ;  /* 0x0000000305007224 */ /* 0x040fe200078e0200 */
[----:B------:R-:W-:Y:S01]  /*bf80*/  ISETP.GT.U32.AND P5, PT, R5, R222, PT ;  /* 0x000000de0500720c */ /* 0x000fe20003fa4070 */
[----:B------:R-:W-:-:S04]  /*bf90*/  IMAD.HI.U32 R3, R2, R26, RZ ;  /* 0x0000001a02037227 */ /* 0x000fc800078e00ff */
[----:B------:R-:W-:Y:S01]  /*bfa0*/  @!P4 IMAD.IADD R159, R159, 0x1, -R5 ;  /* 0x000000019f9fc824 */ /* 0x000fe200078e0a05 */
[----:B------:R-:W-:Y:S01]  /*bfb0*/  ISETP.GE.AND P4, PT, R120, RZ, PT ;  /* 0x000000ff7800720c */ /* 0x000fe20003f86270 */
[----:B------:R-:W-:Y:S02]  /*bfc0*/  IMAD.MOV R3, RZ, RZ, -R3 ;  /* 0x000000ffff037224 */ /* 0x000fe400078e0a03 */
[----:B------:R-:W-:Y:S02]  /*bfd0*/  VIADD R120, R4, 0x9 ;  /* 0x0000000904787836 */ /* 0x000fe40000000000 */
[--C-:B------:R-:W-:Y:S01]  /*bfe0*/  @!P2 IMAD.IADD R206, R206, 0x1, -R5.reuse ;  /* 0x00000001cecea824 */ /* 0x100fe200078e0a05 */
[C---:B------:R-:W-:Y:S01]  /*bff0*/  ISETP.GT.U32.AND P2, PT, R5.reuse, R0, PT ;  /* 0x000000000500720c */ /* 0x040fe20003f44070 */
[----:B------:R-:W-:Y:S01]  /*c000*/  IMAD R26, R5, R3, R26 ;  /* 0x00000003051a7224 */ /* 0x000fe200078e021a */
[----:B------:R-:W-:Y:S01]  /*c010*/  IABS R57, R120 ;  /* 0x0000007800397213 */ /* 0x000fe20000000000 */
[----:B------:R-:W-:-:S02]  /*c020*/  @!P0 IMAD.IADD R238, R238, 0x1, -R5 ;  /* 0x00000001eeee8824 */ /* 0x000fc400078e0a05 */
[----:B------:R-:W-:Y:S01]  /*c030*/  @!P5 IMAD.IADD R222, R222, 0x1, -R5 ;  /* 0x00000001deded824 */ /* 0x000fe200078e0a05 */
[C---:B------:R-:W-:Y:S01]  /*c040*/  ISETP.GT.U32.AND P5, PT, R5.reuse, R26, PT ;  /* 0x0000001a0500720c */ /* 0x040fe20003fa4070 */
[----:B------:R-:W-:Y:S01]  /*c050*/  IMAD.HI.U32 R15, R2, R57, RZ ;  /* 0x00000039020f7227 */ /* 0x000fe200078e00ff */
[----:B------:R-:W-:-:S03]  /*c060*/  ISETP.GT.U32.AND P0, PT, R5, R238, PT ;  /* 0x000000ee0500720c */ /* 0x000fc60003f04070 */
[----:B------:R-:W-:Y:S01]  /*c070*/  @!P1 IMAD.MOV R159, RZ, RZ, -R159 ;  /* 0x000000ffff9f9224 */ /* 0x000fe200078e0a9f */
[----:B------:R-:W-:Y:S01]  /*c080*/  ISETP.GE.AND P1, PT, R151, RZ, PT ;  /* 0x000000ff9700720c */ /* 0x000fe20003f26270 */
[----:B------:R-:W-:Y:S02]  /*c090*/  VIADD R151, R4, 0x8 ;  /* 0x0000000804977836 */ /* 0x000fe40000000000 */
[----:B------:R-:W-:Y:S02]  /*c0a0*/  IMAD.MOV R15, RZ, RZ, -R15 ;  /* 0x000000ffff0f7224 */ /* 0x000fe400078e0a0f */
[----:B------:R-:W-:Y:S01]  /*c0b0*/  @!P2 IMAD.IADD R0, R0, 0x1, -R5 ;  /* 0x000000010000a824 */ /* 0x000fe200078e0a05 */
[----:B------:R-:W-:Y:S01]  /*c0c0*/  IABS R89, R151 ;  /* 0x0000009700597213 */ /* 0x000fe20000000000 */
[----:B------:R-:W-:Y:S01]  /*c0d0*/  IMAD R57, R5, R15, R57 ;  /* 0x0000000f05397224 */ /* 0x000fe200078e0239 */
[----:B------:R-:W-:Y:S01]  /*c0e0*/  ISETP.GE.AND P2, PT, R7, RZ, PT ;  /* 0x000000ff0700720c */ /* 0x000fe20003f46270 */
[--C-:B------:R-:W-:Y:S01]  /*c0f0*/  @!P5 IMAD.IADD R26, R26, 0x1, -R5.reuse ;  /* 0x000000011a1ad824 */ /* 0x100fe200078e0a05 */
[C---:B------:R-:W-:Y:S01]  /*c100*/  ISETP.GT.U32.AND P5, PT, R5.reuse, R0, PT ;  /* 0x000000000500720c */ /* 0x040fe20003fa4070 */
[----:B------:R-:W-:Y:S01]  /*c110*/  @!P0 IMAD.IADD R238, R238, 0x1, -R5 ;  /* 0x00000001eeee8824 */ /* 0x000fe200078e0a05 */
[----:B------:R-:W-:Y:S01]  /*c120*/  ISETP.GT.U32.AND P0, PT, R5, R57, PT ;  /* 0x000000390500720c */ /* 0x000fe20003f04070 */
[----:B------:R-:W-:-:S02]  /*c130*/  VIADD R151, R4, 0x7 ;  /* 0x0000000704977836 */ /* 0x000fc40000000000 */
[----:B------:R-:W-:-:S03]  /*c140*/  IMAD.HI.U32 R3, R2, R89, RZ ;  /* 0x0000005902037227 */ /* 0x000fc600078e00ff */
[----:B------:R-:W-:Y:S01]  /*c150*/  IABS R120, R151 ;  /* 0x0000009700787213 */ /* 0x000fe20000000000 */
[----:B------:R-:W-:Y:S02]  /*c160*/  IMAD.MOV R3, RZ, RZ, -R3 ;  /* 0x000000ffff037224 */ /* 0x000fe400078e0a03 */
[C---:B--2---:R-:W-:Y:S02]  /*c170*/  VIADD R29, R4.reuse, 0x6 ;  /* 0x00000006041d7836 */ /* 0x044fe40000000000 */
[----:B------:R-:W-:Y:S02]  /*c180*/  IMAD R89, R5, R3, R89 ;  /* 0x0000000305597224 */ /* 0x000fe400078e0259 */
[----:B------:R-:W-:Y:S01]  /*c190*/  VIADD R8, R4, 0x4 ;  /* 0x0000000404087836 */ /* 0x000fe20000000000 */
[----:B------:R-:W-:Y:S01]  /*c1a0*/  IABS R151, R29 ;  /* 0x0000001d00977213 */ /* 0x000fe20000000000 */
[----:B------:R-:W-:-:S03]  /*c1b0*/  IMAD.HI.U32 R15, R2, R120, RZ ;  /* 0x00000078020f7227 */ /* 0x000fc600078e00ff */
[----:B------:R-:W-:Y:S01]  /*c1c0*/  IABS R198, R8 ;  /* 0x0000000800c67213 */ /* 0x000fe20000000000 */
[--C-:B------:R-:W-:Y:S01]  /*c1d0*/  @!P5 IMAD.IADD R0, R0, 0x1, -R5.reuse ;  /* 0x000000010000d824 */ /* 0x100fe200078e0a05 */
[----:B------:R-:W-:Y:S01]  /*c1e0*/  ISETP.GT.U32.AND P5, PT, R5, R89, PT ;  /* 0x000000590500720c */ /* 0x000fe20003fa4070 */
[----:B------:R-:W-:Y:S02]  /*c1f0*/  @!P0 IMAD.IADD R57, R57, 0x1, -R5 ;  /* 0x0000000139398824 */ /* 0x000fe400078e0a05 */
[----:B------:R-:W-:Y:S02]  /*c200*/  IMAD.MOV R15, RZ, RZ, -R15 ;  /* 0x000000ffff0f7224 */ /* 0x000fe400078e0a0f */
[----:B------:R-:W-:Y:S01]  /*c210*/  IMAD.HI.U32 R3, R2, R182, RZ ;  /* 0x000000b602037227 */ /* 0x000fe200078e00ff */
[----:B------:R-:W-:-:S03]  /*c220*/  ISETP.GT.U32.AND P0, PT, R5, R57, PT ;  /* 0x000000390500720c */ /* 0x000fc60003f04070 */
[C---:B------:R-:W-:Y:S02]  /*c230*/  IMAD R120, R5.reuse, R15, R120 ;  /* 0x0000000f05787224 */ /* 0x040fe400078e0278 */
[----:B------:R-:W-:Y:S01]  /*c240*/  @!P3 IMAD.MOV R190, RZ, RZ, -R190 ;  /* 0x000000ffffbeb224 */ /* 0x000fe200078e0abe */
[----:B------:R-:W-:Y:S01]  /*c250*/  ISETP.GT.U32.AND P3, PT, R5, R26, PT ;  /* 0x0000001a0500720c */ /* 0x000fe20003f64070 */
[----:B------:R-:W-:Y:S02]  /*c260*/  VIADD R21, R4, 0x3 ;  /* 0x0000000304157836 */ /* 0x000fe40000000000 */
[----:B------:R-:W-:Y:S02]  /*c270*/  IMAD.MOV R3, RZ, RZ, -R3 ;  /* 0x000000ffff037224 */ /* 0x000fe400078e0a03 */
[----:B------:R-:W-:Y:S01]  /*c280*/  IMAD.HI.U32 R73, R2, R151, RZ ;  /* 0x0000009702497227 */ /* 0x000fe200078e00ff */
[----:B------:R-:W-:-:S03]  /*c290*/  IABS R214, R21 ;  /* 0x0000001500d67213 */ /* 0x000fc60000000000 */
[----:B------:R-:W-:-:S04]  /*c2a0*/  IMAD.HI.U32 R15, R2, R198, RZ ;  /* 0x000000c6020f7227 */ /* 0x000fc800078e00ff */
[----:B------:R-:W-:Y:S02]  /*c2b0*/  IMAD R182, R5, R3, R182 ;  /* 0x0000000305b67224 */ /* 0x000fe400078e02b6 */
[----:B------:R-:W-:Y:S02]  /*c2c0*/  IMAD.MOV R73, RZ, RZ, -R73 ;  /* 0x000000ffff497224 */ /* 0x000fe400078e0a49 */
[----:B------:R-:W-:Y:S02]  /*c2d0*/  IMAD.MOV R3, RZ, RZ, -R15 ;  /* 0x000000ffff037224 */ /* 0x000fe400078e0a0f */
[----:B------:R-:W-:Y:S01]  /*c2e0*/  @!P5 IMAD.IADD R89, R89, 0x1, -R5 ;  /* 0x000000015959d824 */ /* 0x000fe200078e0a05 */
[C---:B------:R-:W-:Y:S01]  /*c2f0*/  ISETP.GT.U32.AND P5, PT, R5.reuse, R182, PT ;  /* 0x000000b60500720c */ /* 0x040fe20003fa4070 */
[C---:B------:R-:W-:Y:S02]  /*c300*/  IMAD R151, R5.reuse, R73, R151 ;  /* 0x0000004905977224 */ /* 0x040fe400078e0297 */
[----:B------:R-:W-:-:S02]  /*c310*/  IMAD R198, R5, R3, R198 ;  /* 0x0000000305c67224 */ /* 0x000fc400078e02c6 */
[----:B------:R-:W-:-:S04]  /*c320*/  IMAD.HI.U32 R3, R2, R214, RZ ;  /* 0x000000d602037227 */ /* 0x000fc800078e00ff */
[--C-:B------:R-:W-:Y:S01]  /*c330*/  @!P0 IMAD.IADD R57, R57, 0x1, -R5.reuse ;  /* 0x0000000139398824 */ /* 0x100fe200078e0a05 */
[C---:B------:R-:W-:Y:S01]  /*c340*/  ISETP.GT.U32.AND P0, PT, R5.reuse, R151, PT ;  /* 0x000000970500720c */ /* 0x040fe20003f04070 */
[----:B------:R-:W-:Y:S01]  /*c350*/  @!P3 IMAD.IADD R26, R26, 0x1, -R5 ;  /* 0x000000011a1ab824 */ /* 0x000fe200078e0a05 */
[C---:B------:R-:W-:Y:S01]  /*c360*/  ISETP.GT.U32.AND P3, PT, R5.reuse, R120, PT ;  /* 0x000000780500720c */ /* 0x040fe20003f64070 */
[----:B------:R-:W-:Y:S02]  /*c370*/  IMAD.MOV R3, RZ, RZ, -R3 ;  /* 0x000000ffff037224 */ /* 0x000fe400078e0a03 */
[C---:B------:R-:W-:Y:S02]  /*c380*/  VIADD R23, R4.reuse, 0x1 ;  /* 0x0000000104177836 */ /* 0x040fe40000000000 */
[C---:B------:R-:W-:Y:S02]  /*c390*/  IMAD R214, R5.reuse, R3, R214 ;  /* 0x0000000305d67224 */ /* 0x040fe400078e02d6 */
[----:B------:R-:W-:Y:S01]  /*c3a0*/  VIADD R25, R4, 0x2 ;  /* 0x0000000204197836 */ /* 0x000fe20000000000 */
[----:B------:R-:W-:Y:S01]  /*c3b0*/  IABS R7, R23 ;  /* 0x0000001700077213 */ /* 0x000fe20000000000 */
[----:B------:R-:W-:Y:S01]  /*c3c0*/  @!P5 IMAD.IADD R182, R182, 0x1, -R5 ;  /* 0x00000001b6b6d824 */ /* 0x000fe200078e0a05 */
[----:B------:R-:W-:Y:S01]  /*c3d0*/  ISETP.GT.U32.AND P5, PT, R5, R214, PT ;  /* 0x000000d60500720c */ /* 0x000fe20003fa4070 */
[----:B------:R-:W-:Y:S01]  /*c3e0*/  VIADD R73, R4, 0xa ;  /* 0x0000000a04497836 */ /* 0x000fe20000000000 */
[----:B------:R-:W-:Y:S01]  /*c3f0*/  IABS R15, R25 ;  /* 0x00000019000f7213 */ /* 0x000fe20000000000 */
[----:B------:R-:W-:-:S04]  /*c400*/  IMAD.HI.U32 R3, R2, R246, RZ ;  /* 0x000000f602037227 */ /* 0x000fc800078e00ff */
[----:B------:R-:W-:Y:S01]  /*c410*/  @!P0 IMAD.IADD R151, R151, 0x1, -R5 ;  /* 0x0000000197978824 */ /* 0x000fe200078e0a05 */
[----:B------:R-:W-:Y:S01]  /*c420*/  ISETP.GE.AND P0, PT, R73, RZ, PT ;  /* 0x000000ff4900720c */ /* 0x000fe20003f06270 */
[----:B------:R-:W-:Y:S02]  /*c430*/  IMAD.MOV R3, RZ, RZ, -R3 ;  /* 0x000000ffff037224 */ /* 0x000fe400078e0a03 */
[----:B------:R-:W-:Y:S01]  /*c440*/  @!P3 IMAD.IADD R120, R120, 0x1, -R5 ;  /* 0x000000017878b824 */ /* 0x000fe200078e0a05 */
[C---:B------:R-:W-:Y:S01]  /*c450*/  ISETP.GT.U32.AND P3, PT, R5.reuse, R198, PT ;  /* 0x000000c60500720c */ /* 0x040fe20003f64070 */
[----:B------:R-:W-:Y:S02]  /*c460*/  IMAD.MOV.U32 R73, RZ, RZ, R7 ;  /* 0x000000ffff497224 */ /* 0x000fe400078e0007 */
[----:B------:R-:W-:Y:S01]  /*c470*/  IMAD R246, R5, R3, R246 ;  /* 0x0000000305f67224 */ /* 0x000fe200078e02f6 */
[----:B------:R-:W2:Y:S01]  /*c480*/  LDL.LU R7, [R1+0xf94] ;  /* 0x000f940001077983 */ /* 0x000ea20000300800 */
[----:B------:R-:W-:-:S04]  /*c490*/  IMAD.HI.U32 R3, R2, R15, RZ ;  /* 0x0000000f02037227 */ /* 0x000fc800078e00ff */
[----:B------:R-:W-:Y:S01]  /*c4a0*/  @!P1 IMAD.MOV R238, RZ, RZ, -R238 ;  /* 0x000000ffffee9224 */ /* 0x000fe200078e0aee */
[----:B------:R-:W-:Y:S01]  /*c4b0*/  ISETP.GT.U32.AND P1, PT, R5, R182, PT ;  /* 0x000000b60500720c */ /* 0x000fe20003f24070 */
[----:B------:R-:W-:-:S04]  /*c4c0*/  IMAD.HI.U32 R2, R2, R73, RZ ;  /* 0x0000004902027227 */ /* 0x000fc800078e00ff */
[----:B------:R-:W-:Y:S02]  /*c4d0*/  @!P5 IMAD.IADD R214, R214, 0x1, -R5 ;  /* 0x00000001d6d6d824 */ /* 0x000fe400078e0a05 */
[----:B------:R-:W-:Y:S02]  /*c4e0*/  IMAD.MOV R2, RZ, RZ, -R2 ;  /* 0x000000ffff027224 */ /* 0x000fe400078e0a02 */
[----:B------:R-:W-:Y:S01]  /*c4f0*/  @!P2 IMAD.MOV R0, RZ, RZ, -R0 ;  /* 0x000000ffff00a224 */ /* 0x000fe200078e0a00 */
[C---:B------:R-:W-:Y:S01]  /*c500*/  ISETP.GT.U32.AND P2, PT, R5.reuse, R214, PT ;  /* 0x000000d60500720c */ /* 0x040fe20003f44070 */
[C---:B------:R-:W-:Y:S02]  /*c510*/  IMAD R73, R5.reuse, R2, R73 ;  /* 0x0000000205497224 */ /* 0x040fe400078e0249 */
[----:B------:R-:W-:Y:S01]  /*c520*/  @!P3 IMAD.IADD R198, R198, 0x1, -R5 ;  /* 0x00000001c6c6b824 */ /* 0x000fe200078e0a05 */
[----:B------:R-:W-:Y:S01]  /*c530*/  ISETP.GT.U32.AND P3, PT, R5, R89, PT ;  /* 0x000000590500720c */ /* 0x000fe20003f64070 */
[----:B------:R-:W-:-:S02]  /*c540*/  VIADD R2, R4, 0x8 ;  /* 0x0000000804027836 */ /* 0x000fc40000000000 */
[--C-:B------:R-:W-:Y:S01]  /*c550*/  @!P1 IMAD.IADD R182, R182, 0x1, -R5.reuse ;  /* 0x00000001b6b69824 */ /* 0x100fe200078e0a05 */
[C---:B------:R-:W-:Y:S01]  /*c560*/  ISETP.GT.U32.AND P5, PT, R5.reuse, R198, PT ;  /* 0x000000c60500720c */ /* 0x040fe20003fa4070 */
[----:B------:R-:W-:Y:S01]  /*c570*/  @!P6 IMAD.MOV R206, RZ, RZ, -R206 ;  /* 0x000000ffffcee224 */ /* 0x000fe200078e0ace */
[----:B------:R-:W-:Y:S01]  /*c580*/  ISETP.GE.AND P1, PT, R2, RZ, PT ;  /* 0x000000ff0200720c */ /* 0x000fe20003f26270 */
[----:B------:R-:W-:Y:S01]  /*c590*/  @!P4 IMAD.MOV R222, RZ, RZ, -R222 ;  /* 0x000000ffffdec224 */ /* 0x000fe200078e0ade */
[C---:B------:R-:W-:Y:S01]  /*c5a0*/  ISETP.GT.U32.AND P6, PT, R5.reuse, R120, PT ;  /* 0x000000780500720c */ /* 0x040fe20003fc4070 */
[----:B------:R-:W-:Y:S01]  /*c5b0*/  @!P2 IMAD.IADD R214, R214, 0x1, -R5 ;  /* 0x00000001d6d6a824 */ /* 0x000fe200078e0a05 */
[C---:B------:R-:W-:Y:S01]  /*c5c0*/  ISETP.GT.U32.AND P2, PT, R5.reuse, R73, PT ;  /* 0x000000490500720c */ /* 0x040fe20003f44070 */
[----:B------:R-:W-:Y:S01]  /*c5d0*/  IMAD.MOV R3, RZ, RZ, -R3 ;  /* 0x000000ffff037224 */ /* 0x000fe200078e0a03 */
[----:B------:R-:W-:Y:S01]  /*c5e0*/  ISETP.GT.U32.AND P4, PT, R5, R151, PT ;  /* 0x000000970500720c */ /* 0x000fe20003f84070 */
[----:B------:R-:W-:Y:S01]  /*c5f0*/  @!P3 IMAD.IADD R89, R89, 0x1, -R5 ;  /* 0x000000015959b824 */ /* 0x000fe200078e0a05 */
[C---:B------:R-:W-:Y:S01]  /*c600*/  ISETP.GT.U32.AND P3, PT, R5.reuse, R246, PT ;  /* 0x000000f60500720c */ /* 0x040fe20003f64070 */
[----:B------:R-:W-:-:S02]  /*c610*/  IMAD R15, R5, R3, R15 ;  /* 0x00000003050f7224 */ /* 0x000fc400078e020f */
[----:B------:R-:W-:Y:S02]  /*c620*/  VIADD R3, R4, 0x9 ;  /* 0x0000000904037836 */ /* 0x000fe40000000000 */
[----:B------:R-:W-:Y:S01]  /*c630*/  @!P1 IMAD.MOV R89, RZ, RZ, -R89 ;  /* 0x000000ffff599224 */ /* 0x000fe200078e0a59 */
[----:B------:R-:W-:Y:S01]  /*c640*/  ISETP.GE.AND P1, PT, R8, RZ, PT ;  /* 0x000000ff0800720c */ /* 0x000fe20003f26270 */
[--C-:B------:R-:W-:Y:S01]  /*c650*/  @!P6 IMAD.IADD R120, R120, 0x1, -R5.reuse ;  /* 0x000000017878e824 */ /* 0x100fe200078e0a05 */
[----:B------:R-:W0:Y:S01]  /*c660*/  S2R R8, SR_TID.X ;  /* 0x0000000000087919 */ /* 0x000e220000002100 */
[--C-:B------:R-:W-:Y:S01]  /*c670*/  @!P2 IMAD.IADD R73, R73, 0x1, -R5.reuse ;  /* 0x000000014949a824 */ /* 0x100fe200078e0a05 */
[----:B------:R-:W-:Y:S01]  /*c680*/  ISETP.GE.AND P2, PT, R21, RZ, PT ;  /* 0x000000ff1500720c */ /* 0x000fe20003f46270 */
[--C-:B------:R-:W-:Y:S01]  /*c690*/  @!P4 IMAD.IADD R151, R151, 0x1, -R5.reuse ;  /* 0x000000019797c824 */ /* 0x100fe200078e0a05 */
[----:B------:R-:W1:Y:S01]  /*c6a0*/  LDC R21, c[0x0][0x230] ;  /* 0x00008c00ff157b82 */ /* 0x000e620000000800 */
[----:B------:R-:W-:Y:S01]  /*c6b0*/  ISETP.GT.U32.AND P6, PT, R5, R15, PT ;  /* 0x0000000f0500720c */ /* 0x000fe20003fc4070 */
[--C-:B------:R-:W-:Y:S01]  /*c6c0*/  @!P3 IMAD.IADD R246, R246, 0x1, -R5.reuse ;  /* 0x00000001f6f6b824 */ /* 0x100fe200078e0a05 */
[----:B------:R-:W-:Y:S01]  /*c6d0*/  ISETP.GE.AND P4, PT, R3, RZ, PT ;  /* 0x000000ff0300720c */ /* 0x000fe20003f86270 */
[----:B------:R-:W-:Y:S01]  /*c6e0*/  VIADD R3, R4, 0x7 ;  /* 0x0000000704037836 */ /* 0x000fe20000000000 */
[----:B------:R-:W-:Y:S01]  /*c6f0*/  ISETP.GE.AND P3, PT, R29, RZ, PT ;  /* 0x000000ff1d00720c */ /* 0x000fe20003f66270 */
[----:B------:R-:W-:-:S02]  /*c700*/  @!P5 IMAD.IADD R198, R198, 0x1, -R5 ;  /* 0x00000001c6c6d824 */ /* 0x000fc400078e0a05 */
[----:B------:R-:W-:Y:S01]  /*c710*/  @!P0 IMAD.MOV R26, RZ, RZ, -R26 ;  /* 0x000000ffff1a8224 */ /* 0x000fe200078e0a1a */
[----:B------:R-:W-:Y:S02]  /*c720*/  ISETP.GE.AND P5, PT, R3, RZ, PT ;  /* 0x000000ff0300720c */ /* 0x000fe40003fa6270 */
[----:B------:R-:W-:-:S03]  /*c730*/  ISETP.GT.U32.AND P0, PT, R5, R246, PT ;  /* 0x000000f60500720c */ /* 0x000fc60003f04070 */
[----:B------:R-:W-:Y:S01]  /*c740*/  @!P6 IMAD.IADD R15, R15, 0x1, -R5 ;  /* 0x000000010f0fe824 */ /* 0x000fe200078e0a05 */
[----:B------:R-:W-:Y:S01]  /*c750*/  ISETP.GE.AND P6, PT, R27, RZ, PT ;  /* 0x000000ff1b00720c */ /* 0x000fe20003fc6270 */
[----:B------:R-:W-:-:S03]  /*c760*/  @!P4 IMAD.MOV R57, RZ, RZ, -R57 ;  /* 0x000000ffff39c224 */ /* 0x000fc600078e0a39 */
[----:B------:R-:W-:-:S03]  /*c770*/  ISETP.GT.U32.AND P4, PT, R5, R15, PT ;  /* 0x0000000f0500720c */ /* 0x000fc60003f84070 */
[----:B------:R-:W-:Y:S01]  /*c780*/  @!P5 IMAD.MOV R120, RZ, RZ, -R120 ;  /* 0x000000ffff78d224 */ /* 0x000fe200078e0a78 */
[----:B------:R-:W-:Y:S01]  /*c790*/  ISETP.GT.U32.AND P5, PT, R5, R73, PT ;  /* 0x000000490500720c */ /* 0x000fe20003fa4070 */
[----:B-1----:R-:W-:Y:S02]  /*c7a0*/  VIADD R21, R21, 0x7f ;  /* 0x0000007f15157836 */ /* 0x002fe40000000000 */
[----:B------:R-:W-:Y:S01]  /*c7b0*/  @!P0 IMAD.IADD R246, R246, 0x1, -R5 ;  /* 0x00000001f6f68824 */ /* 0x000fe200078e0a05 */
[----:B------:R-:W-:Y:S01]  /*c7c0*/  ISETP.GE.AND P0, PT, R25, RZ, PT ;  /* 0x000000ff1900720c */ /* 0x000fe20003f06270 */
[C---:B0-----:R-:W-:Y:S01]  /*c7d0*/  IMAD.SHL.U32 R2, R8.reuse, 0x2, RZ ;  /* 0x0000000208027824 */ /* 0x041fe200078e00ff */
[----:B------:R-:W-:Y:S02]  /*c7e0*/  LOP3.LUT R8, R8, 0x40, RZ, 0xc0, !PT ;  /* 0x0000004008087812 */ /* 0x000fe400078ec0ff */
[----:B------:R-:W-:Y:S01]  /*c7f0*/  SHF.R.S32.HI R3, RZ, 0x1f, R21 ;  /* 0x0000001fff037819 */ /* 0x000fe20000011415 */
[----:B------:R-:W-:Y:S01]  /*c800*/  @!P4 IMAD.IADD R15, R15, 0x1, -R5 ;  /* 0x000000010f0fc824 */ /* 0x000fe200078e0a05 */
[----:B------:R-:W-:-:S02]  /*c810*/  LOP3.LUT R2, R2, 0x7e, RZ, 0xc0, !PT ;  /* 0x0000007e02027812 */ /* 0x000fc400078ec0ff */
[----:B------:R-:W-:Y:S02]  /*c820*/  LEA.HI R21, R3, R21, RZ, 0x7 ;  /* 0x0000001503157211 */ /* 0x000fe400078f38ff */
[----:B------:R-:W-:Y:S01]  /*c830*/  ISETP.GE.AND P4, PT, R23, RZ, PT ;  /* 0x000000ff1700720c */ /* 0x000fe20003f86270 */
[C-C-:B------:R-:W-:Y:S02]  /*c840*/  IMAD R3, R8.reuse, 0x100, R2.reuse ;  /* 0x0000010008037824 */ /* 0x140fe400078e0202 */
[----:B------:R-:W-:-:S03]  /*c850*/  IMAD R2, R8, 0x200, R2 ;  /* 0x0000020008027824 */ /* 0x000fc600078e0202 */
[----:B------:R0:W-:Y:S04]  /*c860*/  STL [R1+0xf50], R3 ;  /* 0x000f500301007387 */ /* 0x0001e80000100800 */
[----:B------:R-:W3:Y:S04]  /*c870*/  LDL.LU R29, [R1+0x24] ;  /* 0x00002400011d7983 */ /* 0x000ee80000300800 */
[----:B------:R-:W4:Y:S04]  /*c880*/  LDL.LU R27, [R1+0x20] ;  /* 0x00002000011b7983 */ /* 0x000f280000300800 */
[----:B------:R-:W4:Y:S04]  /*c890*/  LDL.LU R25, [R1+0x1c] ;  /* 0x00001c0001197983 */ /* 0x000f280000300800 */
[----:B------:R-:W4:Y:S04]  /*c8a0*/  LDL.LU R23, [R1+0x18] ;  /* 0x0000180001177983 */ /* 0x000f280000300800 */
[----:B------:R-:W4:Y:S04]  /*c8b0*/  LDL.LU R21, [R1+0x14] ;  /* 0x0000140001157983 */ /* 0x000f280000300800 */
[----:B------:R-:W4:Y:S01]  /*c8c0*/  LDL.LU R8, [R1+0x10] ;  /* 0x0000100001087983 */ /* 0x000f220000300800 */
[----:B0-----:R-:W0:Y:S01]  /*c8d0*/  S2R R3, SR_TID.X ;  /* 0x0000000000037919 */ /* 0x001e220000002100 */
[----:B------:R-:W-:-:S02]  /*c8e0*/  @!P5 IMAD.IADD R73, R73, 0x1, -R5 ;  /* 0x000000014949d824 */ /* 0x000fc400078e0a05 */
[----:B------:R-:W-:Y:S01]  /*c8f0*/  @!P6 IMAD.MOV R182, RZ, RZ, -R182 ;  /* 0x000000ffffb6e224 */ /* 0x000fe200078e0ab6 */
[----:B------:R1:W-:Y:S01]  /*c900*/  STL [R1+0xf54], R2 ;  /* 0x000f540201007387 */ /* 0x0003e20000100800 */
[----:B------:R-:W-:Y:S01]  /*c910*/  @!P3 IMAD.MOV R151, RZ, RZ, -R151 ;  /* 0x000000ffff97b224 */ /* 0x000fe200078e0a97 */
[----:B------:R-:W-:Y:S02]  /*c920*/  ISETP.GE.AND P3, PT, R4, RZ, PT ;  /* 0x000000ff0400720c */ /* 0x000fe40003f66270 */
[----:B-1----:R-:W4:Y:S04]  /*c930*/  LDL.LU R2, [R1+0x4] ;  /* 0x0000040001027983 */ /* 0x002f280000300800 */
[----:B------:R1:W-:Y:S04]  /*c940*/  STL [R1+0xf58], R4 ;  /* 0x000f580401007387 */ /* 0x0003e80000100800 */
[----:B-1----:R-:W4:Y:S01]  /*c950*/  LDL.LU R4, [R1+0x8] ;  /* 0x0000080001047983 */ /* 0x002f220000300800 */
[----:B0-----:R-:W-:-:S05]  /*c960*/  LOP3.LUT R3, R3, 0x7f, RZ, 0xc0, !PT ;  /* 0x0000007f03037812 */ /* 0x001fca00078ec0ff */
[----:B------:R-:W-:-:S05]  /*c970*/  IMAD R3, R3, UR60, RZ ;  /* 0x0000003c03037c24 */ /* 0x000fca000f8e02ff */
[----:B------:R-:W-:-:S05]  /*c980*/  LEA R5, P6, R3, UR8, 0x1 ;  /* 0x0000000803057c11 */ /* 0x000fca000f8c08ff */
[----:B------:R0:W-:Y:S04]  /*c990*/  STL [R1+0xf64], R5 ;  /* 0x000f640501007387 */ /* 0x0001e80000100800 */
[----:B0-----:R-:W4:Y:S01]  /*c9a0*/  LDL.LU R5, [R1+0xc] ;  /* 0x00000c0001057983 */ /* 0x001f220000300800 */
[----:B--2---:R-:W-:Y:S02]  /*c9b0*/  ISETP.NE.AND P5, PT, R7, RZ, PT ;  /* 0x000000ff0700720c */ /* 0x004fe40003fa5270 */
[----:B------:R-:W-:-:S04]  /*c9c0*/  LOP3.LUT R7, RZ, R7, RZ, 0x33, !PT ;  /* 0x00000007ff077212 */ /* 0x000fc800078e33ff */
[C---:B---3--:R-:W-:Y:S02]  /*c9d0*/  SEL R29, R7.reuse, R29, !P5 ;  /* 0x0000001d071d7207 */ /* 0x048fe40006800000 */
[----:B----4-:R-:W-:-:S03]  /*c9e0*/  SEL R27, R7, R27, !P5 ;  /* 0x0000001b071b7207 */ /* 0x010fc60006800000 */
[----:B------:R0:W-:Y:S01]  /*c9f0*/  STL [R1+0x114], R29 ;  /* 0x0001141d01007387 */ /* 0x0001e20000100800 */
[C---:B------:R-:W-:Y:S02]  /*ca00*/  SEL R25, R7.reuse, R25, !P5 ;  /* 0x0000001907197207 */ /* 0x040fe40006800000 */
[C---:B------:R-:W-:Y:S01]  /*ca10*/  SEL R23, R7.reuse, R23, !P5 ;  /* 0x0000001707177207 */ /* 0x040fe20006800000 */
[----:B0-----:R-:W2:Y:S01]  /*ca20*/  LDL.LU R29, [R1+0xf90] ;  /* 0x000f9000011d7983 */ /* 0x001ea20000300800 */
[----:B------:R-:W-:-:S03]  /*ca30*/  SEL R21, R7, R21, !P5 ;  /* 0x0000001507157207 */ /* 0x000fc60006800000 */
[----:B------:R0:W-:Y:S01]  /*ca40*/  STL [R1+0x110], R27 ;  /* 0x0001101b01007387 */ /* 0x0001e20000100800 */
[----:B------:R-:W-:-:S03]  /*ca50*/  SEL R8, R7, R8, !P5 ;  /* 0x0000000807087207 */ /* 0x000fc60006800000 */
[----:B0-----:R-:W3:Y:S04]  /*ca60*/  LDL.LU R27, [R1+0xf8c] ;  /* 0x000f8c00011b7983 */ /* 0x001ee80000300800 */
[----:B------:R0:W-:Y:S04]  /*ca70*/  STL [R1+0x10c], R25 ;  /* 0x00010c1901007387 */ /* 0x0001e80000100800 */
[----:B0-----:R-:W4:Y:S04]  /*ca80*/  LDL.LU R25, [R1+0xf88] ;  /* 0x000f880001197983 */ /* 0x001f280000300800 */
[----:B------:R0:W-:Y:S04]  /*ca90*/  STL [R1+0x108], R23 ;  /* 0x0001081701007387 */ /* 0x0001e80000100800 */
[----:B0-----:R-:W2:Y:S04]  /*caa0*/  LDL.LU R23, [R1+0xf84] ;  /* 0x000f840001177983 */ /* 0x001ea80000300800 */
[----:B------:R0:W-:Y:S04]  /*cab0*/  STL [R1+0x104], R21 ;  /* 0x0001041501007387 */ /* 0x0001e80000100800 */
[----:B0-----:R-:W3:Y:S04]  /*cac0*/  LDL.LU R21, [R1+0xf80] ;  /* 0x000f800001157983 */ /* 0x001ee80000300800 */
[----:B------:R0:W-:Y:S04]  /*cad0*/  STL [R1+0x100], R8 ;  /* 0x0001000801007387 */ /* 0x0001e80000100800 */
[----:B0-----:R-:W4:Y:S01]  /*cae0*/  LDL.LU R8, [R1+0xf7c] ;  /* 0x000f7c0001087983 */ /* 0x001f220000300800 */
[----:B------:R-:W-:-:S05]  /*caf0*/  SEL R5, R7, R5, !P5 ;  /* 0x0000000507057207 */ /* 0x000fca0006800000 */
[----:B------:R0:W-:Y:S02]  /*cb00*/  STL [R1+0xfc], R5 ;  /* 0x0000fc0501007387 */ /* 0x0001e40000100800 */
[C---:B0-----:R-:W-:Y:S02]  /*cb10*/  SEL R5, R7.reuse, R4, !P5 ;  /* 0x0000000407057207 */ /* 0x041fe40006800000 */
[----:B------:R-:W-:-:S03]  /*cb20*/  SEL R4, R7, R2, !P5 ;  /* 0x0000000207047207 */ /* 0x000fc60006800000 */
[----:B------:R3:W-:Y:S01]  /*cb30*/  STL [R1+0xf8], R5 ;  /* 0x0000f80501007387 */ /* 0x0007e20000100800 */
[----:B----4-:R-:W-:-:S03]  /*cb40*/  SEL R2, R7, R8, !P5 ;  /* 0x0000000807027207 */ /* 0x010fc60006800000 */
[----:B------:R-:W4:Y:S01]  /*cb50*/  LDL.LU R8, [R1+0xf78] ;  /* 0x000f780001087983 */ /* 0x000f220000300800 */
[----:B---3--:R-:W-:-:S03]  /*cb60*/  SEL R5, R7, R21, !P5 ;  /* 0x0000001507057207 */ /* 0x008fc60006800000 */
[----:B------:R2:W-:Y:S04]  /*cb70*/  STL [R1+0xf4], R4 ;  /* 0x0000f40401007387 */ /* 0x0005e80000100800 */
[----:B------:R0:W-:Y:S01]  /*cb80*/  STL [R1+0xf0], R2 ;  /* 0x0000f00201007387 */ /* 0x0001e20000100800 */
[----:B--2---:R-:W-:-:S03]  /*cb90*/  SEL R4, R7, R23, !P5 ;  /* 0x0000001707047207 */ /* 0x004fc60006800000 */
[----:B------:R1:W-:Y:S01]  /*cba0*/  STL [R1+0xec], R5 ;  /* 0x0000ec0501007387 */ /* 0x0003e20000100800 */
[----:B0-----:R-:W-:-:S03]  /*cbb0*/  SEL R2, R7, R25, !P5 ;  /* 0x0000001907027207 */ /* 0x001fc60006800000 */
[----:B------:R0:W-:Y:S04]  /*cbc0*/  STL [R1+0xe8], R4 ;  /* 0x0000e80401007387 */ /* 0x0001e80000100800 */
[----:B------:R2:W-:Y:S01]  /*cbd0*/  STL [R1+0xe4], R2 ;  /* 0x0000e40201007387 */ /* 0x0005e20000100800 */
[C---:B-1----:R-:W-:Y:S02]  /*cbe0*/  SEL R5, R7.reuse, R27, !P5 ;  /* 0x0000001b07057207 */ /* 0x042fe40006800000 */
[----:B0-----:R-:W-:-:S03]  /*cbf0*/  SEL R4, R7, R29, !P5 ;  /* 0x0000001d07047207 */ /* 0x001fc60006800000 */
[----:B------:R0:W-:Y:S01]  /*cc00*/  STL [R1+0xe0], R5 ;  /* 0x0000e00501007387 */ /* 0x0001e20000100800 */
[----:B--2---:R-:W-:-:S03]  /*cc10*/  SEL R2, R7, R31, !P5 ;  /* 0x0000001f07027207 */ /* 0x004fc60006800000 */
[----:B------:R1:W-:Y:S04]  /*cc20*/  STL [R1+0xdc], R4 ;  /* 0x0000dc0401007387 */ /* 0x0003e80000100800 */
[----:B------:R2:W-:Y:S01]  /*cc30*/  STL [R1+0xd8], R2 ;  /* 0x0000d80201007387 */ /* 0x0005e20000100800 */
[C---:B0-----:R-:W-:Y:S02]  /*cc40*/  SEL R5, R7.reuse, R33, !P5 ;  /* 0x0000002107057207 */ /* 0x041fe40006800000 */
[----:B-1----:R-:W-:-:S03]  /*cc50*/  SEL R4, R7, R35, !P5 ;  /* 0x0000002307047207 */ /* 0x002fc60006800000 */
        /* <DEDUP_REMOVED lines=30> */
[----:B------:R-:W-:Y:S01]  /*ce40*/  STL [R1+0x98], R5 ;  /* 0x0000980501007387 */ /* 0x000fe20000100800 */
[----:B--2---:R-:W-:-:S03]  /*ce50*/  SEL R2, R7, R66, !P5 ;  /* 0x0000004207027207 */ /* 0x004fc60006800000 */
[----:B------:R-:W-:Y:S04]  /*ce60*/  STL [R1+0x94], R4 ;  /* 0x0000940401007387 */ /* 0x000fe80000100800 */
[----:B------:R0:W-:Y:S02]  /*ce70*/  STL [R1+0x90], R2 ;  /* 0x0000900201007387 */ /* 0x0001e40000100800 */
[----:B0-----:R-:W-:-:S05]  /*ce80*/  SEL R2, R7, R72, !P5 ;  /* 0x0000004807027207 */ /* 0x001fca0006800000 */
[----:B------:R0:W-:Y:S02]  /*ce90*/  STL [R1+0x8c], R2 ;  /* 0x00008c0201007387 */ /* 0x0001e40000100800 */
[----:B0-----:R-:W-:-:S05]  /*cea0*/  SEL R2, R7, R78, !P5 ;  /* 0x0000004e07027207 */ /* 0x001fca0006800000 */
[----:B------:R0:W-:Y:S02]  /*ceb0*/  STL [R1+0x88], R2 ;  /* 0x0000880201007387 */ /* 0x0001e40000100800 */
[----:B0-----:R-:W-:-:S05]  /*cec0*/  SEL R2, R7, R84, !P5 ;  /* 0x0000005407027207 */ /* 0x001fca0006800000 */
[----:B------:R0:W-:Y:S02]  /*ced0*/  STL [R1+0x84], R2 ;  /* 0x0000840201007387 */ /* 0x0001e40000100800 */
[----:B0-----:R-:W-:-:S05]  /*cee0*/  SEL R2, R7, R90, !P5 ;  /* 0x0000005a07027207 */ /* 0x001fca0006800000 */
[----:B------:R0:W-:Y:S01]  /*cef0*/  STL [R1+0x80], R2 ;  /* 0x0000800201007387 */ /* 0x0001e20000100800 */
[C---:B------:R-:W-:Y:S02]  /*cf00*/  SEL R5, R7.reuse, R109, !P5 ;  /* 0x0000006d07057207 */ /* 0x040fe40006800000 */
[----:B0-----:R-:W-:-:S05]  /*cf10*/  SEL R2, R7, R96, !P5 ;  /* 0x0000006007027207 */ /* 0x001fca0006800000 */
[----:B------:R0:W-:Y:S01]  /*cf20*/  STL [R1+0x7c], R2 ;  /* 0x00007c0201007387 */ /* 0x0001e20000100800 */
[C---:B------:R-:W-:Y:S02]  /*cf30*/  SEL R4, R7.reuse, R111, !P5 ;  /* 0x0000006f07047207 */ /* 0x040fe40006800000 */
[----:B0-----:R-:W-:-:S05]  /*cf40*/  SEL R2, R7, R105, !P5 ;  /* 0x0000006907027207 */ /* 0x001fca0006800000 */
[----:B------:R0:W-:Y:S04]  /*cf50*/  STL [R1+0x78], R2 ;  /* 0x0000780201007387 */ /* 0x0001e80000100800 */
[----:B------:R1:W-:Y:S01]  /*cf60*/  STL [R1+0x74], R5 ;  /* 0x0000740501007387 */ /* 0x0003e20000100800 */
[----:B0-----:R-:W-:-:S03]  /*cf70*/  SEL R2, R7, R113, !P5 ;  /* 0x0000007107027207 */ /* 0x001fc60006800000 */
[----:B------:R0:W-:Y:S01]  /*cf80*/  STL [R1+0x70], R4 ;  /* 0x0000700401007387 */ /* 0x0001e20000100800 */
[----:B-1----:R-:W-:-:S03]  /*cf90*/  SEL R5, R7, R115, !P5 ;  /* 0x0000007307057207 */ /* 0x002fc60006800000 */
        /* <DEDUP_REMOVED lines=45> */
[----:B------:R-:W-:-:S03]  /*d270*/  SEL R39, R7, R104, !P5 ;  /* 0x0000006807277207 */ /* 0x000fc60006800000 */
[----:B------:R-:W2:Y:S01]  /*d280*/  LDL.LU R105, [R1+0x114] ;  /* 0x0001140001697983 */ /* 0x000ea20000300800 */
[----:B0-----:R-:W-:-:S03]  /*d290*/  SEL R2, R7, R160, !P5 ;  /* 0x000000a007027207 */ /* 0x001fc60006800000 */
[----:B------:R0:W-:Y:S01]  /*d2a0*/  STL [R1+0x18], R4 ;  /* 0x0000180401007387 */ /* 0x0001e20000100800 */
[----:B------:R-:W-:-:S03]  /*d2b0*/  SEL R41, R7, R102, !P5 ;  /* 0x0000006607297207 */ /* 0x000fc60006800000 */
[----:B------:R-:W3:Y:S01]  /*d2c0*/  LDL.LU R104, [R1+0x110] ;  /* 0x0001100001687983 */ /* 0x000ee20000300800 */
[----:B------:R-:W-:-:S03]  /*d2d0*/  SEL R42, R7, R100, !P5 ;  /* 0x00000064072a7207 */ /* 0x000fc60006800000 */
[----:B------:R4:W-:Y:S04]  /*d2e0*/  STL [R1+0x14], R2 ;  /* 0x0000140201007387 */ /* 0x0009e80000100800 */
[----:B------:R-:W3:Y:S04]  /*d2f0*/  LDL.LU R102, [R1+0x10c] ;  /* 0x00010c0001667983 */ /* 0x000ee80000300800 */
[----:B------:R-:W3:Y:S01]  /*d300*/  LDL.LU R100, [R1+0x108] ;  /* 0x0001080001647983 */ /* 0x000ee20000300800 */
[C---:B-1----:R-:W-:Y:S02]  /*d310*/  SEL R5, R7.reuse, R162, !P5 ;  /* 0x000000a207057207 */ /* 0x042fe40006800000 */
[C---:B------:R-:W-:Y:S01]  /*d320*/  SEL R62, R7.reuse, R70, !P5 ;  /* 0x00000046073e7207 */ /* 0x040fe20006800000 */
[----:B------:R-:W3:Y:S01]  /*d330*/  LDL.LU R72, [R1+0x104] ;  /* 0x0001040001487983 */ /* 0x000ee20000300800 */
[----:B0-----:R-:W-:-:S02]  /*d340*/  SEL R4, R7, R164, !P5 ;  /* 0x000000a407047207 */ /* 0x001fc40006800000 */
[C---:B------:R-:W-:Y:S01]  /*d350*/  SEL R64, R7.reuse, R68, !P5 ;  /* 0x0000004407407207 */ /* 0x040fe20006800000 */
[----:B------:R-:W3:Y:S01]  /*d360*/  LDL.LU R70, [R1+0x100] ;  /* 0x0001000001467983 */ /* 0x000ee20000300800 */
[C---:B----4-:R-:W-:Y:S02]  /*d370*/  SEL R2, R7.reuse, R166, !P5 ;  /* 0x000000a607027207 */ /* 0x050fe40006800000 */
[C---:B------:R-:W-:Y:S01]  /*d380*/  SEL R167, R7.reuse, R167, !P5 ;  /* 0x000000a707a77207 */ /* 0x040fe20006800000 */
[----:B------:R-:W4:Y:S01]  /*d390*/  LDL.LU R68, [R1+0xfc] ;  /* 0x0000fc0001447983 */ /* 0x000f220000300800 */
[----:B------:R-:W-:Y:S02]  /*d3a0*/  SEL R144, R7, R0, !P5 ;  /* 0x0000000007907207 */ /* 0x000fe40006800000 */
[----:B------:R-:W-:Y:S01]  /*d3b0*/  LEA.HI.X.SX32 R0, R3, UR9, 0x1, P6 ;  /* 0x0000000903007c11 */ /* 0x000fe2000b0f0eff */
[----:B------:R-:W4:Y:S01]  /*d3c0*/  LDL.LU R66, [R1+0xf8] ;  /* 0x0000f80001427983 */ /* 0x000f220000300800 */
[----:B------:R-:W-:Y:S01]  /*d3d0*/  IMAD R3, R8, UR5, RZ ;  /* 0x0000000508037c24 */ /* 0x000fe2000f8e02ff */
[----:B------:R-:W-:-:S02]  /*d3e0*/  SEL R37, R7, R107, !P5 ;  /* 0x0000006b07257207 */ /* 0x000fc40006800000 */
[C---:B------:R-:W-:Y:S01]  /*d3f0*/  SEL R158, R7.reuse, R151, !P5 ;  /* 0x00000097079e7207 */ /* 0x040fe20006800000 */
[----:B------:R-:W-:Y:S01]  /*d400*/  STL [R1+0xf68], R5 ;  /* 0x000f680501007387 */ /* 0x000fe20000100800 */
[C---:B------:R-:W-:Y:S02]  /*d410*/  SEL R60, R7.reuse, R74, !P5 ;  /* 0x0000004a073c7207 */ /* 0x040fe40006800000 */
[C---:B------:R-:W-:Y:S01]  /*d420*/  SEL R35, R7.reuse, R24, !P5 ;  /* 0x0000001807237207 */ /* 0x040fe20006800000 */
[----:B------:R0:W-:Y:S01]  /*d430*/  STL [R1+0xf6c], R4 ;  /* 0x000f6c0401007387 */ /* 0x0001e20000100800 */
[C---:B------:R-:W-:Y:S02]  /*d440*/  SEL R33, R7.reuse, R20, !P5 ;  /* 0x0000001407217207 */ /* 0x040fe40006800000 */
[C---:B------:R-:W-:Y:S01]  /*d450*/  SEL R31, R7.reuse, R18, !P5 ;  /* 0x00000012071f7207 */ /* 0x040fe20006800000 */
[----:B------:R-:W-:Y:S01]  /*d460*/  STL [R1+0xf70], R2 ;  /* 0x000f700201007387 */ /* 0x000fe20000100800 */
[----:B------:R-:W-:-:S02]  /*d470*/  SEL R29, R7, R16, !P5 ;  /* 0x00000010071d7207 */ /* 0x000fc40006800000 */
[C---:B------:R-:W-:Y:S01]  /*d480*/  SEL R27, R7.reuse, R14, !P5 ;  /* 0x0000000e071b7207 */ /* 0x040fe20006800000 */
[----:B------:R1:W-:Y:S01]  /*d490*/  STL [R1+0xf74], R167 ;  /* 0x000f74a701007387 */ /* 0x0003e20000100800 */
[C---:B------:R-:W-:Y:S02]  /*d4a0*/  SEL R25, R7.reuse, R12, !P5 ;  /* 0x0000000c07197207 */ /* 0x040fe40006800000 */
[C---:B------:R-:W-:Y:S01]  /*d4b0*/  SEL R23, R7.reuse, R10, !P5 ;  /* 0x0000000a07177207 */ /* 0x040fe20006800000 */
[----:B------:R-:W-:Y:S01]  /*d4c0*/  STL [R1+0xf60], R0 ;  /* 0x000f600001007387 */ /* 0x000fe20000100800 */
[C---:B------:R-:W-:Y:S02]  /*d4d0*/  SEL R21, R7.reuse, R6, !P5 ;  /* 0x0000000607157207 */ /* 0x040fe40006800000 */
[C---:B------:R-:W-:Y:S01]  /*d4e0*/  SEL R135, R7.reuse, R128, !P5 ;  /* 0x0000008007877207 */ /* 0x040fe20006800000 */
[----:B------:R1:W-:Y:S01]  /*d4f0*/  STL [R1+0xf5c], R3 ;  /* 0x000f5c0301007387 */ /* 0x0003e20000100800 */
[----:B------:R-:W-:-:S02]  /*d500*/  SEL R154, R7, R120, !P5 ;  /* 0x00000078079a7207 */ /* 0x000fc40006800000 */
[----:B------:R-:W-:Y:S01]  /*d510*/  SEL R133, R7, R112, !P5 ;  /* 0x0000007007857207 */ /* 0x000fe20006800000 */
[----:B0-----:R-:W4:Y:S01]  /*d520*/  LDL.LU R4, [R1+0xf4] ;  /* 0x0000f40001047983 */ /* 0x001f220000300800 */
[----:B--2---:R-:W-:-:S03]  /*d530*/  IMAD R160, R105, UR10, RZ ;  /* 0x0000000a69a07c24 */ /* 0x004fc6000f8e02ff */
[----:B------:R-:W2:Y:S01]  /*d540*/  LDL.LU R127, [R1+0xf0] ;  /* 0x0000f000017f7983 */ /* 0x000ea20000300800 */
[----:B---3--:R-:W-:-:S03]  /*d550*/  IMAD R156, R104, UR10, RZ ;  /* 0x0000000a689c7c24 */ /* 0x008fc6000f8e02ff */
[----:B------:R-:W3:Y:S01]  /*d560*/  LDL.LU R164, [R1+0xec] ;  /* 0x0000ec0001a47983 */ /* 0x000ee20000300800 */
[----:B------:R-:W-:-:S03]  /*d570*/  IMAD R146, R100, UR10, RZ ;  /* 0x0000000a64927c24 */ /* 0x000fc6000f8e02ff */
[----:B------:R-:W2:Y:S01]  /*d580*/  LDL.LU R117, [R1+0xe8] ;  /* 0x0000e80001757983 */ /* 0x000ea20000300800 */
[----:B------:R-:W-:-:S03]  /*d590*/  IMAD R142, R72, UR10, RZ ;  /* 0x0000000a488e7c24 */ /* 0x000fc6000f8e02ff */
[----:B------:R-:W2:Y:S01]  /*d5a0*/  LDL.LU R113, [R1+0xe4] ;  /* 0x0000e40001717983 */ /* 0x000ea20000300800 */
[----:B------:R-:W-:-:S03]  /*d5b0*/  IMAD R140, R70, UR10, RZ ;  /* 0x0000000a468c7c24 */ /* 0x000fc6000f8e02ff */
[----:B------:R-:W2:Y:S01]  /*d5c0*/  LDL.LU R5, [R1+0xe0] ;  /* 0x0000e00001057983 */ /* 0x000ea20000300800 */
[----:B----4-:R-:W-:-:S03]  /*d5d0*/  IMAD R138, R68, UR10, RZ ;  /* 0x0000000a448a7c24 */ /* 0x010fc6000f8e02ff */
[----:B------:R-:W4:Y:S01]  /*d5e0*/  LDL.LU R111, [R1+0xdc] ;  /* 0x0000dc00016f7983 */ /* 0x000f220000300800 */
[----:B------:R-:W-:Y:S01]  /*d5f0*/  IMAD R151, R102, UR10, RZ ;  /* 0x0000000a66977c24 */ /* 0x000fe2000f8e02ff */
[C---:B------:R-:W-:Y:S02]  /*d600*/  SEL R84, R7.reuse, R38, !P5 ;  /* 0x0000002607547207 */ /* 0x040fe40006800000 */
[C---:B------:R-:W-:Y:S01]  /*d610*/  SEL R54, R7.reuse, R82, !P5 ;  /* 0x0000005207367207 */ /* 0x040fe20006800000 */
[----:B------:R-:W4:Y:S01]  /*d620*/  LDL.LU R109, [R1+0xd8] ;  /* 0x0000d800016d7983 */ /* 0x000f220000300800 */
[C---:B------:R-:W-:Y:S02]  /*d630*/  SEL R121, R7.reuse, R34, !P5 ;  /* 0x0000002207797207 */ /* 0x040fe40006800000 */
[C---:B------:R-:W-:Y:S01]  /*d640*/  SEL R44, R7.reuse, R98, !P5 ;  /* 0x00000062072c7207 */ /* 0x040fe20006800000 */
[----:B------:R-:W4:Y:S01]  /*d650*/  LDL.LU R107, [R1+0xd4] ;  /* 0x0000d400016b7983 */ /* 0x000f220000300800 */
[----:B------:R-:W-:-:S02]  /*d660*/  SEL R74, R7, R9, !P5 ;  /* 0x00000009074a7207 */ /* 0x000fc40006800000 */
[C---:B------:R-:W-:Y:S01]  /*d670*/  SEL R148, R7.reuse, R26, !P5 ;  /* 0x0000001a07947207 */ /* 0x040fe20006800000 */
[----:B------:R-:W4:Y:S01]  /*d680*/  LDL.LU R105, [R1+0xd0] ;  /* 0x0000d00001697983 */ /* 0x000f220000300800 */
[C---:B------:R-:W-:Y:S01]  /*d690*/  SEL R56, R7.reuse, R80, !P5 ;  /* 0x0000005007387207 */ /* 0x040fe20006800000 */
[----:B------:R-:W-:Y:S01]  /*d6a0*/  @!P0 IMAD.MOV R15, RZ, RZ, -R15 ;  /* 0x000000ffff0f8224 */ /* 0x000fe200078e0a0f */
[C---:B------:R-:W-:Y:S01]  /*d6b0*/  SEL R152, R7.reuse, R89, !P5 ;  /* 0x0000005907987207 */ /* 0x040fe20006800000 */
[----:B------:R-:W4:Y:S01]  /*d6c0*/  LDL.LU R104, [R1+0xcc] ;  /* 0x0000cc0001687983 */ /* 0x000f220000300800 */
[C---:B------:R-:W-:Y:S01]  /*d6d0*/  SEL R96, R7.reuse, R85, !P5 ;  /* 0x0000005507607207 */ /* 0x040fe20006800000 */
[----:B------:R-:W-:Y:S01]  /*d6e0*/  @!P4 IMAD.MOV R73, RZ, RZ, -R73 ;  /* 0x000000ffff49c224 */ /* 0x000fe200078e0a49 */
[C---:B------:R-:W-:Y:S01]  /*d6f0*/  SEL R119, R7.reuse, R19, !P5 ;  /* 0x0000001307777207 */ /* 0x040fe20006800000 */
[----:B------:R-:W4:Y:S01]  /*d700*/  LDL.LU R102, [R1+0xc8] ;  /* 0x0000c80001667983 */ /* 0x000f220000300800 */
[----:B------:R-:W-:-:S02]  /*d710*/  SEL R78, R7, R17, !P5 ;  /* 0x00000011074e7207 */ /* 0x000fc40006800000 */
[C---:B------:R-:W-:Y:S01]  /*d720*/  SEL R129, R7.reuse, R81, !P5 ;  /* 0x0000005107817207 */ /* 0x040fe20006800000 */
[----:B------:R-:W4:Y:S01]  /*d730*/  LDL.LU R100, [R1+0xc4] ;  /* 0x0000c40001647983 */ /* 0x000f220000300800 */
[C---:B------:R-:W-:Y:S02]  /*d740*/  SEL R46, R7.reuse, R94, !P5 ;  /* 0x0000005e072e7207 */ /* 0x040fe40006800000 */
[C---:B------:R-:W-:Y:S01]  /*d750*/  SEL R58, R7.reuse, R76, !P5 ;  /* 0x0000004c073a7207 */ /* 0x040fe20006800000 */
[----:B------:R-:W4:Y:S01]  /*d760*/  LDL.LU R9, [R1+0xc0] ;  /* 0x0000c00001097983 */ /* 0x000f220000300800 */
[----:B------:R-:W-:Y:S01]  /*d770*/  @!P1 IMAD.MOV R198, RZ, RZ, -R198 ;  /* 0x000000ffffc69224 */ /* 0x000fe200078e0ac6 */
[C---:B------:R-:W-:Y:S01]  /*d780*/  SEL R48, R7.reuse, R92, !P5 ;  /* 0x0000005c07307207 */ /* 0x040fe20006800000 */
[----:B------:R-:W-:Y:S01]  /*d790*/  @!P2 IMAD.MOV R214, RZ, RZ, -R214 ;  /* 0x000000ffffd6a224 */ /* 0x000fe200078e0ad6 */
[----:B------:R-:W4:Y:S01]  /*d7a0*/  LDL.LU R24, [R1+0xbc] ;  /* 0x0000bc0001187983 */ /* 0x000f220000300800 */
[----:B------:R-:W-:Y:S01]  /*d7b0*/  @!P3 IMAD.MOV R246, RZ, RZ, -R246 ;  /* 0x000000fffff6b224 */ /* 0x000fe200078e0af6 */
[----:B------:R-:W-:-:S02]  /*d7c0*/  SEL R115, R7, R11, !P5 ;  /* 0x0000000b07737207 */ /* 0x000fc40006800000 */
[C---:B------:R-:W-:Y:S01]  /*d7d0*/  SEL R131, R7.reuse, R97, !P5 ;  /* 0x0000006107837207 */ /* 0x040fe20006800000 */
[----:B------:R-:W4:Y:S01]  /*d7e0*/  LDL.LU R20, [R1+0xb8] ;  /* 0x0000b80001147983 */ /* 0x000f220000300800 */
        /* <DEDUP_REMOVED lines=12> */
[----:B------:R-:W-:Y:S01]  /*d8b0*/  IMAD R136, R66, UR10, RZ ;  /* 0x0000000a42887c24 */ /* 0x000fe2000f8e02ff */
        /* <DEDUP_REMOVED lines=12> */
[----:B------:R-:W-:Y:S01]  /*d980*/  IMAD R128, R4, UR10, RZ ;  /* 0x0000000a04807c24 */ /* 0x000fe2000f8e02ff */
        /* <DEDUP_REMOVED lines=8> */
[----:B-1----:R-:W4:Y:S01]  /*da10*/  LDL.LU R167, [R1+0x8c] ;  /* 0x00008c0001a77983 */ /* 0x002f220000300800 */
[----:B------:R-:W-:-:S02]  /*da20*/  SEL R209, R7, R209, !P5 ;  /* 0x000000d107d17207 */ /* 0x000fc40006800000 */
[C---:B------:R-:W-:Y:S01]  /*da30*/  SEL R211, R7.reuse, R211, !P5 ;  /* 0x000000d307d37207 */ /* 0x040fe20006800000 */
[----:B------:R-:W4:Y:S01]  /*da40*/  LDL.LU R2, [R1+0x88] ;  /* 0x0000880001027983 */ /* 0x000f220000300800 */
[C---:B------:R-:W-:Y:S02]  /*da50*/  SEL R213, R7.reuse, R213, !P5 ;  /* 0x000000d507d57207 */ /* 0x040fe40006800000 */
[C---:B------:R-:W-:Y:S01]  /*da60*/  SEL R215, R7.reuse, R215, !P5 ;  /* 0x000000d707d77207 */ /* 0x040fe20006800000 */
[----:B------:R-:W4:Y:S01]  /*da70*/  LDL.LU R4, [R1+0x84] ;  /* 0x0000840001047983 */ /* 0x000f220000300800 */
[C---:B------:R-:W-:Y:S02]  /*da80*/  SEL R217, R7.reuse, R217, !P5 ;  /* 0x000000d907d97207 */ /* 0x040fe40006800000 */
[C---:B------:R-:W-:Y:S02]  /*da90*/  SEL R219, R7.reuse, R219, !P5 ;  /* 0x000000db07db7207 */ /* 0x040fe40006800000 */
[----:B------:R-:W-:-:S02]  /*daa0*/  SEL R221, R7, R221, !P5 ;  /* 0x000000dd07dd7207 */ /* 0x000fc40006800000 */
[C---:B------:R-:W-:Y:S02]  /*dab0*/  SEL R223, R7.reuse, R223, !P5 ;  /* 0x000000df07df7207 */ /* 0x040fe40006800000 */
[C---:B------:R-:W-:Y:S02]  /*dac0*/  SEL R225, R7.reuse, R225, !P5 ;  /* 0x000000e107e17207 */ /* 0x040fe40006800000 */
[C---:B------:R-:W-:Y:S02]  /*dad0*/  SEL R227, R7.reuse, R227, !P5 ;  /* 0x000000e307e37207 */ /* 0x040fe40006800000 */
        /* <DEDUP_REMOVED lines=85> */
[C---:B------:R-:W-:Y:S01]  /*e030*/  SEL R202, R7.reuse, R202, !P5 ;  /* 0x000000ca07ca7207 */ /* 0x040fe20006800000 */
[----:B---3--:R-:W-:Y:S01]  /*e040*/  IMAD R120, R164, UR10, RZ ;  /* 0x0000000aa4787c24 */ /* 0x008fe2000f8e02ff */
[C---:B------:R-:W-:Y:S01]  /*e050*/  SEL R210, R7.reuse, R210, !P5 ;  /* 0x000000d207d27207 */ /* 0x040fe20006800000 */
[----:B------:R-:W3:Y:S01]  /*e060*/  LDL.LU R164, [R1+0x80] ;  /* 0x0000800001a47983 */ /* 0x000ee20000300800 */
        /* <DEDUP_REMOVED lines=8> */
[----:B------:R-:W-:Y:S01]  /*e0f0*/  SEL R159, R7, R159, !P5 ;  /* 0x0000009f079f7207 */ /* 0x000fe20006800000 */
[----:B--2---:R-:W-:Y:S01]  /*e100*/  IMAD R112, R5, UR10, RZ ;  /* 0x0000000a05707c24 */ /* 0x004fe2000f8e02ff */
[C---:B------:R-:W-:Y:S01]  /*e110*/  SEL R174, R7.reuse, R174, !P5 ;  /* 0x000000ae07ae7207 */ /* 0x040fe20006800000 */
[----:B------:R-:W2:Y:S01]  /*e120*/  LDL.LU R5, [R1+0x7c] ;  /* 0x00007c0001057983 */ /* 0x000ea20000300800 */
[C---:B------:R-:W-:Y:S02]  /*e130*/  SEL R82, R7.reuse, R30, !P5 ;  /* 0x0000001e07527207 */ /* 0x040fe40006800000 */
[C---:B------:R-:W-:Y:S01]  /*e140*/  SEL R190, R7.reuse, R190, !P5 ;  /* 0x000000be07be7207 */ /* 0x040fe20006800000 */
[----:B------:R-:W2:Y:S01]  /*e150*/  LDL.LU R38, [R1+0x78] ;  /* 0x0000780001267983 */ /* 0x000ea20000300800 */
[----:B------:R-:W-:-:S02]  /*e160*/  SEL R98, R7, R93, !P5 ;  /* 0x0000005d07627207 */ /* 0x000fc40006800000 */
[C---:B------:R-:W-:Y:S01]  /*e170*/  SEL R206, R7.reuse, R206, !P5 ;  /* 0x000000ce07ce7207 */ /* 0x040fe20006800000 */
[----:B------:R-:W2:Y:S01]  /*e180*/  LDL.LU R34, [R1+0x74] ;  /* 0x0000740001227983 */ /* 0x000ea20000300800 */
[C---:B------:R-:W-:Y:S02]  /*e190*/  SEL R80, R7.reuse, R22, !P5 ;  /* 0x0000001607507207 */ /* 0x040fe40006800000 */
[C---:B------:R-:W-:Y:S01]  /*e1a0*/  SEL R222, R7.reuse, R222, !P5 ;  /* 0x000000de07de7207 */ /* 0x040fe20006800000 */
[----:B------:R-:W2:Y:S01]  /*e1b0*/  LDL.LU R30, [R1+0x70] ;  /* 0x00007000011e7983 */ /* 0x000ea20000300800 */
[C---:B------:R-:W-:Y:S02]  /*e1c0*/  SEL R238, R7.reuse, R238, !P5 ;  /* 0x000000ee07ee7207 */ /* 0x040fe40006800000 */
[C---:B------:R-:W-:Y:S01]  /*e1d0*/  SEL R150, R7.reuse, R57, !P5 ;  /* 0x0000003907967207 */ /* 0x040fe20006800000 */
[----:B------:R-:W2:Y:S01]  /*e1e0*/  LDL.LU R26, [R1+0x6c] ;  /* 0x00006c00011a7983 */ /* 0x000ea20000300800 */
[----:B------:R-:W-:-:S02]  /*e1f0*/  SEL R94, R7, R77, !P5 ;  /* 0x0000004d075e7207 */ /* 0x000fc40006800000 */
[C---:B------:R-:W-:Y:S01]  /*e200*/  SEL R182, R7.reuse, R182, !P5 ;  /* 0x000000b607b67207 */ /* 0x040fe20006800000 */
[----:B------:R-:W-:Y:S01]  /*e210*/  IMAD R64, R64, UR10, RZ ;  /* 0x0000000a40407c24 */ /* 0x000fe2000f8e02ff */
[C---:B------:R-:W-:Y:S01]  /*e220*/  SEL R162, R7.reuse, R15, !P5 ;  /* 0x0000000f07a27207 */ /* 0x040fe20006800000 */
[----:B------:R-:W-:Y:S01]  /*e230*/  IMAD R62, R62, UR10, RZ ;  /* 0x0000000a3e3e7c24 */ /* 0x000fe2000f8e02ff */
[C---:B------:R-:W-:Y:S01]  /*e240*/  SEL R76, R7.reuse, R13, !P5 ;  /* 0x0000000d074c7207 */ /* 0x040fe20006800000 */
[----:B------:R-:W-:Y:S01]  /*e250*/  IMAD R42, R42, UR10, RZ ;  /* 0x0000000a2a2a7c24 */ /* 0x000fe2000f8e02ff */
[----:B------:R-:W-:Y:S01]  /*e260*/  SEL R166, R7, R73, !P5 ;  /* 0x0000004907a67207 */ /* 0x000fe20006800000 */
[----:B------:R-:W-:Y:S01]  /*e270*/  IMAD R41, R41, UR10, RZ ;  /* 0x0000000a29297c24 */ /* 0x000fe2000f8e02ff */
[----:B------:R-:W-:Y:S01]  /*e280*/  ULDC.64 UR8, c[0x0][0x210] ;  /* 0x0000840000087ab9 */ /* 0x000fe20000000a00 */
[----:B----4-:R-:W-:Y:S02]  /*e290*/  IMAD R93, R24, UR10, RZ ;  /* 0x0000000a185d7c24 */ /* 0x010fe4000f8e02ff */
[----:B------:R-:W4:Y:S01]  /*e2a0*/  LDL.LU R24, [R1+0x68] ;  /* 0x0000680001187983 */ /* 0x000f220000300800 */
[----:B------:R-:W-:-:S03]  /*e2b0*/  IMAD R89, R20, UR10, RZ ;  /* 0x0000000a14597c24 */ /* 0x000fc6000f8e02ff */
[----:B------:R-:W4:Y:S01]  /*e2c0*/  LDL.LU R22, [R1+0x64] ;  /* 0x0000640001167983 */ /* 0x000f220000300800 */
[----:B------:R-:W-:-:S03]  /*e2d0*/  IMAD R85, R18, UR10, RZ ;  /* 0x0000000a12557c24 */ /* 0x000fc6000f8e02ff */
[----:B------:R-:W4:Y:S04]  /*e2e0*/  LDL.LU R20, [R1+0x60] ;  /* 0x0000600001147983 */ /* 0x000f280000300800 */
[----:B------:R-:W4:Y:S01]  /*e2f0*/  LDL.LU R19, [R1+0x5c] ;  /* 0x00005c0001137983 */ /* 0x000f220000300800 */
[----:B------:R-:W-:-:S03]  /*e300*/  IMAD R81, R16, UR10, RZ ;  /* 0x0000000a10517c24 */ /* 0x000fc6000f8e02ff */
[----:B------:R-:W4:Y:S01]  /*e310*/  LDL.LU R18, [R1+0x58] ;  /* 0x0000580001127983 */ /* 0x000f220000300800 */
[----:B------:R-:W-:-:S03]  /*e320*/  IMAD R77, R14, UR10, RZ ;  /* 0x0000000a0e4d7c24 */ /* 0x000fc6000f8e02ff */
[----:B------:R-:W4:Y:S01]  /*e330*/  LDL.LU R17, [R1+0x54] ;  /* 0x0000540001117983 */ /* 0x000f220000300800 */
[----:B------:R-:W-:-:S03]  /*e340*/  IMAD R73, R12, UR10, RZ ;  /* 0x0000000a0c497c24 */ /* 0x000fc6000f8e02ff */
[----:B------:R-:W4:Y:S01]  /*e350*/  LDL.LU R16, [R1+0x50] ;  /* 0x0000500001107983 */ /* 0x000f220000300800 */
[----:B------:R-:W-:-:S03]  /*e360*/  SEL R92, R7, R69, !P5 ;  /* 0x00000045075c7207 */ /* 0x000fc60006800000 */
[----:B------:R-:W4:Y:S04]  /*e370*/  LDL.LU R15, [R1+0x4c] ;  /* 0x00004c00010f7983 */ /* 0x000f280000300800 */
[----:B------:R-:W4:Y:S01]  /*e380*/  LDL.LU R14, [R1+0x48] ;  /* 0x00004800010e7983 */ /* 0x000f220000300800 */
[----:B------:R-:W-:-:S03]  /*e390*/  IMAD R69, R10, UR10, RZ ;  /* 0x0000000a0a457c24 */ /* 0x000fc6000f8e02ff */
[----:B------:R-:W4:Y:S01]  /*e3a0*/  LDL.LU R13, [R1+0x44] ;  /* 0x00004400010d7983 */ /* 0x000f220000300800 */
[----:B------:R-:W-:-:S03]  /*e3b0*/  IMAD R97, R9, UR10, RZ ;  /* 0x0000000a09617c24 */ /* 0x000fc6000f8e02ff */
[----:B------:R-:W4:Y:S01]  /*e3c0*/  LDL.LU R12, [R1+0x40] ;  /* 0x00004000010c7983 */ /* 0x000f220000300800 */
[----:B------:R-:W-:-:S03]  /*e3d0*/  SEL R86, R7, R45, !P5 ;  /* 0x0000002d07567207 */ /* 0x000fc60006800000 */
[----:B------:R-:W4:Y:S01]  /*e3e0*/  LDL.LU R11, [R1+0x3c] ;  /* 0x00003c00010b7983 */ /* 0x000f220000300800 */
[----:B------:R-:W-:-:S03]  /*e3f0*/  SEL R88, R7, R53, !P5 ;  /* 0x0000003507587207 */ /* 0x000fc60006800000 */
[----:B------:R-:W4:Y:S01]  /*e400*/  LDL.LU R10, [R1+0x38] ;  /* 0x00003800010a7983 */ /* 0x000f220000300800 */
[C---:B------:R-:W-:Y:S01]  /*e410*/  SEL R198, R7.reuse, R198, !P5 ;  /* 0x000000c607c67207 */ /* 0x040fe20006800000 */
[----:B------:R-:W-:Y:S01]  /*e420*/  IMAD R65, R6, UR10, RZ ;  /* 0x0000000a06417c24 */ /* 0x000fe2000f8e02ff */
[C---:B------:R-:W-:Y:S01]  /*e430*/  SEL R214, R7.reuse, R214, !P5 ;  /* 0x000000d607d67207 */ /* 0x040fe20006800000 */
[----:B------:R-:W4:Y:S01]  /*e440*/  LDL.LU R9, [R1+0x34] ;  /* 0x0000340001097983 */ /* 0x000f220000300800 */
[----:B------:R-:W-:-:S03]  /*e450*/  SEL R246, R7, R246, !P5 ;  /* 0x000000f607f67207 */ /* 0x000fc60006800000 */
[----:B------:R-:W4:Y:S01]  /*e460*/  LDL.LU R8, [R1+0x30] ;  /* 0x0000300001087983 */ /* 0x000f220000300800 */
[----:B------:R-:W-:-:S03]  /*e470*/  IMAD R61, R167, UR10, RZ ;  /* 0x0000000aa73d7c24 */ /* 0x000fc6000f8e02ff */
[----:B------:R-:W4:Y:S01]  /*e480*/  LDL.LU R7, [R1+0x2c] ;  /* 0x00002c0001077983 */ /* 0x000f220000300800 */
[----:B------:R-:W-:-:S03]  /*e490*/  IMAD R57, R2, UR10, RZ ;  /* 0x0000000a02397c24 */ /* 0x000fc6000f8e02ff */
[----:B------:R-:W4:Y:S01]  /*e4a0*/  LDL.LU R6, [R1+0x28] ;  /* 0x0000280001067983 */ /* 0x000f220000300800 */
[----:B------:R-:W-:Y:S02]  /*e4b0*/  IMAD R53, R4, UR10, RZ ;  /* 0x0000000a04357c24 */ /* 0x000fe4000f8e02ff */
[----:B---3--:R-:W-:Y:S02]  /*e4c0*/  IMAD R49, R164, UR10, RZ ;  /* 0x0000000aa4317c24 */ /* 0x008fe4000f8e02ff */
[----:B------:R-:W3:Y:S04]  /*e4d0*/  LDL.LU R164, [R1+0x24] ;  /* 0x0000240001a47983 */ /* 0x000ee80000300800 */
[----:B------:R-:W4:Y:S04]  /*e4e0*/  LDL.LU R167, [R1+0x4] ;  /* 0x0000040001a77983 */ /* 0x000f280000300800 */
[----:B------:R-:W3:Y:S04]  /*e4f0*/  LDL.LU R2, [R1+0x10] ;  /* 0x0000100001027983 */ /* 0x000ee80000300800 */
[----:B------:R-:W3:Y:S01]  /*e500*/  LDL.LU R4, [R1+0x1c] ;  /* 0x00001c0001047983 */ /* 0x000ee20000300800 */
[----:B--2---:R-:W-:-:S03]  /*e510*/  IMAD R45, R5, UR10, RZ ;  /* 0x0000000a052d7c24 */ /* 0x004fc6000f8e02ff */
[----:B------:R-:W2:Y:S04]  /*e520*/  LDL.LU R5, [R1+0x20] ;  /* 0x0000200001057983 */ /* 0x000ea80000300800 */
[----:B------:R-:W2:Y:S04]  /*e530*/  LDL.LU R3, [R1+0x18] ;  /* 0x0000180001037983 */ /* 0x000ea80000300800 */
[----:B------:R-:W2:Y:S01]  /*e540*/  LDL.LU R0, [R1+0x14] ;  /* 0x0000140001007983 */ /* 0x000ea20000300800 */
[----:B----4-:R-:W-:Y:S02]  /*e550*/  IMAD R167, R167, UR10, RZ ;  /* 0x0000000aa7a77c24 */ /* 0x010fe4000f8e02ff */
[----:B---3--:R-:W-:-:S03]  /*e560*/  IMAD R2, R2, UR10, RZ ;  /* 0x0000000a02027c24 */ /* 0x008fc6000f8e02ff */
[----:B------:R0:W-:Y:S01]  /*e570*/  STL [R1+0x4], R167 ;  /* 0x000004a701007387 */ /* 0x0001e20000100800 */
[----:B------:R-:W-:-:S03]  /*e580*/  IMAD R4, R4, UR10, RZ ;  /* 0x0000000a04047c24 */ /* 0x000fc6000f8e02ff */
[----:B0-----:R-:W3:Y:S01]  /*e590*/  LDL.LU R167, [R1+0xf74] ;  /* 0x000f740001a77983 */ /* 0x001ee20000300800 */
[----:B--2---:R-:W-:-:S03]  /*e5a0*/  IMAD R5, R5, UR10, RZ ;  /* 0x0000000a05057c24 */ /* 0x004fc6000f8e02ff */
[----:B------:R0:W-:Y:S04]  /*e5b0*/  STL [R1+0x10], R2 ;  /* 0x0000100201007387 */ /* 0x0001e80000100800 */
[----:B0-----:R-:W2:Y:S04]  /*e5c0*/  LDL.LU R2, [R1+0xf70] ;  /* 0x000f700001027983 */ /* 0x001ea80000300800 */
[----:B------:R0:W-:Y:S04]  /*e5d0*/  STL [R1+0x1c], R4 ;  /* 0x00001c0401007387 */ /* 0x0001e80000100800 */
[----:B0-----:R-:W4:Y:S04]  /*e5e0*/  LDL.LU R4, [R1+0xf6c] ;  /* 0x000f6c0001047983 */ /* 0x001f280000300800 */
[----:B------:R0:W-:Y:S04]  /*e5f0*/  STL [R1+0x20], R5 ;  /* 0x0000200501007387 */ /* 0x0001e80000100800 */
[----:B0-----:R-:W3:Y:S01]  /*e600*/  LDL.LU R5, [R1+0xf68] ;  /* 0x000f680001057983 */ /* 0x001ee20000300800 */
[----:B------:R-:W-:-:S05]  /*e610*/  IMAD R3, R3, UR10, RZ ;  /* 0x0000000a03037c24 */ /* 0x000fca000f8e02ff */
[----:B------:R3:W-:Y:S02]  /*e620*/  STL [R1+0x18], R3 ;  /* 0x0000180301007387 */ /* 0x0007e40000100800 */
[----:B---3--:R-:W-:Y:S02]  /*e630*/  IMAD R3, R5, UR10, RZ ;  /* 0x0000000a05037c24 */ /* 0x008fe4000f8e02ff */
[----:B------:R-:W3:Y:S01]  /*e640*/  LDL.LU R5, [R1+0xf64] ;  /* 0x000f640001057983 */ /* 0x000ee20000300800 */
[----:B------:R-:W-:-:S05]  /*e650*/  IMAD R0, R0, UR10, RZ ;  /* 0x0000000a00007c24 */ /* 0x000fca000f8e02ff */
[----:B------:R3:W-:Y:S02]  /*e660*/  STL [R1+0x14], R0 ;  /* 0x0000140001007387 */ /* 0x0007e40000100800 */
[----:B---3--:R-:W-:-:S05]  /*e670*/  LEA R0, P5, R160, R5, 0x1 ;  /* 0x00000005a0007211 */ /* 0x008fca00078a08ff */
[----:B------:R0:W-:Y:S02]  /*e680*/  STL [R1+0x2fc], R0 ;  /* 0x0002fc0001007387 */ /* 0x0001e40000100800 */
[----:B0-----:R-:W-:-:S05]  /*e690*/  LEA R0, P3, R156, R5, 0x1 ;  /* 0x000000059c007211 */ /* 0x001fca00078608ff */
        /* <DEDUP_REMOVED lines=10> */
[----:B------:R0:W-:Y:S04]  /*e740*/  STL [R1+0x32c], R0 ;  /* 0x00032c0001007387 */ /* 0x0001e80000100800 */
[----:B0-----:R-:W3:Y:S01]  /*e750*/  LDL.LU R0, [R1+0xf60] ;  /* 0x000f600001007983 */ /* 0x001ee20000300800 */
[----:B------:R-:W-:Y:S02]  /*e760*/  IMAD R127, R127, UR10, RZ ;  /* 0x0000000a7f7f7c24 */ /* 0x000fe4000f8e02ff */
[----:B------:R-:W-:Y:S02]  /*e770*/  IMAD R117, R117, UR10, RZ ;  /* 0x0000000a75757c24 */ /* 0x000fe4000f8e02ff */
[----:B------:R-:W-:Y:S02]  /*e780*/  IMAD R113, R113, UR10, RZ ;  /* 0x0000000a71717c24 */ /* 0x000fe4000f8e02ff */
[----:B------:R-:W-:-:S02]  /*e790*/  IMAD R111, R111, UR10, RZ ;  /* 0x0000000a6f6f7c24 */ /* 0x000fc4000f8e02ff */
[----:B------:R-:W-:Y:S02]  /*e7a0*/  IMAD R109, R109, UR10, RZ ;  /* 0x0000000a6d6d7c24 */ /* 0x000fe4000f8e02ff */
[----:B------:R-:W-:Y:S02]  /*e7b0*/  IMAD R107, R107, UR10, RZ ;  /* 0x0000000a6b6b7c24 */ /* 0x000fe4000f8e02ff */
        /* <DEDUP_REMOVED lines=30> */
[----:B------:R-:W-:Y:S01]  /*e9a0*/  IMAD R15, R15, UR10, RZ ;  /* 0x0000000a0f0f7c24 */ /* 0x000fe2000f8e02ff */
[-C--:B---3--:R-:W-:Y:S02]  /*e9b0*/  LEA.HI.X.SX32 R160, R160, R0.reuse, 0x1, P5 ;  /* 0x00000000a0a07211 */ /* 0x088fe400028f0eff */
[----:B------:R-:W-:-:S03]  /*e9c0*/  LEA.HI.X.SX32 R156, R156, R0, 0x1, P3 ;  /* 0x000000009c9c7211 */ /* 0x000fc600018f0eff */
[----:B------:R0:W-:Y:S01]  /*e9d0*/  STL [R1+0x2f8], R160 ;  /* 0x0002f8a001007387 */ /* 0x0001e20000100800 */
[----:B------:R-:W-:Y:S02]  /*e9e0*/  LEA.HI.X.SX32 R146, R146, R0, 0x1, P1 ;  /* 0x0000000092927211 */ /* 0x000fe400008f0eff */
[----:B0-----:R-:W-:-:S05]  /*e9f0*/  LEA R160, P5, R136, R5, 0x1 ;  /* 0x0000000588a07211 */ /* 0x001fca00078a08ff */
[----:B------:R0:W-:Y:S04]  /*ea00*/  STL [R1+0x334], R160 ;  /* 0x000334a001007387 */ /* 0x0001e80000100800 */
[----:B------:R1:W-:Y:S01]  /*ea10*/  STL [R1+0x300], R156 ;  /* 0x0003009c01007387 */ /* 0x0003e20000100800 */
[-C--:B0-----:R-:W-:Y:S02]  /*ea20*/  LEA R160, P3, R128, R5.reuse, 0x1 ;  /* 0x0000000580a07211 */ /* 0x081fe400078608ff */
[----:B-1----:R-:W-:Y:S02]  /*ea30*/  LEA.HI.X.SX32 R156, R151, R0, 0x1, P2 ;  /* 0x00000000979c7211 */ /* 0x002fe400010f0eff */
[-C--:B------:R-:W-:Y:S01]  /*ea40*/  LEA R151, P2, R127, R5.reuse, 0x1 ;  /* 0x000000057f977211 */ /* 0x080fe200078408ff */
[----:B------:R-:W-:Y:S04]  /*ea50*/  STL [R1+0x33c], R160 ;  /* 0x00033ca001007387 */ /* 0x000fe80000100800 */
[----:B------:R0:W-:Y:S04]  /*ea60*/  STL [R1+0x308], R156 ;  /* 0x0003089c01007387 */ /* 0x0001e80000100800 */
[----:B------:R1:W-:Y:S04]  /*ea70*/  STL [R1+0x344], R151 ;  /* 0x0003449701007387 */ /* 0x0003e80000100800 */
[----:B------:R3:W-:Y:S01]  /*ea80*/  STL [R1+0x310], R146 ;  /* 0x0003109201007387 */ /* 0x0007e20000100800 */
[----:B0-----:R-:W-:-:S02]  /*ea90*/  LEA R156, P1, R120, R5, 0x1 ;  /* 0x00000005789c7211 */ /* 0x001fc400078208ff */
[-C--:B-1----:R-:W-:Y:S02]  /*eaa0*/  LEA.HI.X.SX32 R151, R142, R0.reuse, 0x1, P0 ;  /* 0x000000008e977211 */ /* 0x082fe400000f0eff */
[-C--:B------:R-:W-:Y:S02]  /*eab0*/  LEA.HI.X.SX32 R142, R140, R0.reuse, 0x1, P4 ;  /* 0x000000008c8e7211 */ /* 0x080fe400020f0eff */
[-C--:B---3--:R-:W-:Y:S01]  /*eac0*/  LEA R146, P0, R117, R5.reuse, 0x1 ;  /* 0x0000000575927211 */ /* 0x088fe200078008ff */
[----:B------:R-:W-:Y:S01]  /*ead0*/  STL [R1+0x34c], R156 ;  /* 0x00034c9c01007387 */ /* 0x000fe20000100800 */
[-C--:B------:R-:W-:Y:S02]  /*eae0*/  LEA R140, P4, R113, R5.reuse, 0x1 ;  /* 0x00000005718c7211 */ /* 0x080fe400078808ff */
[----:B------:R-:W-:Y:S01]  /*eaf0*/  LEA.HI.X.SX32 R138, R138, R0, 0x1, P6 ;  /* 0x000000008a8a7211 */ /* 0x000fe200030f0eff */
[----:B------:R-:W-:Y:S04]  /*eb00*/  STL [R1+0x318], R151 ;  /* 0x0003189701007387 */ /* 0x000fe80000100800 */
        /* <DEDUP_REMOVED lines=197> */
[----:B-1----:R-:W-:-:S03]  /*f760*/  LEA.HI.X.SX32 R38, R34, R0, 0x1, P6 ;  /* 0x0000000022267211 */ /* 0x002fc600030f0eff */
[----:B------:R-:W-:Y:S01]  /*f770*/  STL [R1+0x4e8], R39 ;  /* 0x0004e82701007387 */ /* 0x000fe20000100800 */
[-C--:B------:R-:W-:Y:S02]  /*f780*/  LEA.HI.X.SX32 R34, R30, R0.reuse, 0x1, P5 ;  /* 0x000000001e227211 */ /* 0x080fe400028f0eff */
[-C--:B---3--:R-:W-:Y:S01]  /*f790*/  LEA R37, P6, R18, R5.reuse, 0x1 ;  /* 0x0000000512257211 */ /* 0x088fe200078c08ff */
[----:B------:R-:W-:Y:S01]  /*f7a0*/  STL [R1+0x4b4], R38 ;  /* 0x0004b42601007387 */ /* 0x000fe20000100800 */
[-C--:B------:R-:W-:Y:S02]  /*f7b0*/  LEA R30, P5, R17, R5.reuse, 0x1 ;  /* 0x00000005111e7211 */ /* 0x080fe400078a08ff */
[----:B------:R-:W-:Y:S01]  /*f7c0*/  LEA.HI.X.SX32 R26, R26, R0, 0x1, P3 ;  /* 0x000000001a1a7211 */ /* 0x000fe200018f0eff */
[----:B------:R-:W-:Y:S04]  /*f7d0*/  STL [R1+0x4f0], R37 ;  /* 0x0004f02501007387 */ /* 0x000fe80000100800 */
[----:B------:R-:W3:Y:S04]  /*f7e0*/  LDL.LU R140, [R1+0x4] ;  /* 0x00000400018c7983 */ /* 0x000ee80000300800 */
[----:B------:R-:W-:Y:S04]  /*f7f0*/  STL [R1+0x4bc], R34 ;  /* 0x0004bc2201007387 */ /* 0x000fe80000100800 */
[----:B------:R0:W-:Y:S04]  /*f800*/  STL [R1+0x4f8], R30 ;  /* 0x0004f81e01007387 */ /* 0x0001e80000100800 */
[----:B------:R-:W3:Y:S04]  /*f810*/  LDL.LU R142, [R1+0x10] ;  /* 0x00001000018e7983 */ /* 0x000ee80000300800 */
[----:B------:R1:W-:Y:S01]  /*f820*/  STL [R1+0x4c4], R26 ;  /* 0x0004c41a01007387 */ /* 0x0003e20000100800 */
[----:B0-----:R-:W-:-:S03]  /*f830*/  LEA R30, P3, R16, R5, 0x1 ;  /* 0x00000005101e7211 */ /* 0x001fc600078608ff */
[----:B------:R-:W3:Y:S01]  /*f840*/  LDL.LU R146, [R1+0x1c] ;  /* 0x00001c0001927983 */ /* 0x000ee20000300800 */
[----:B-1----:R-:W-:-:S03]  /*f850*/  LEA.HI.X.SX32 R26, R24, R0, 0x1, P2 ;  /* 0x00000000181a7211 */ /* 0x002fc600010f0eff */
[----:B------:R-:W-:Y:S01]  /*f860*/  STL [R1+0x500], R30 ;  /* 0x0005001e01007387 */ /* 0x000fe20000100800 */
[----:B------:R-:W-:-:S03]  /*f870*/  LEA R24, P2, R15, R5, 0x1 ;  /* 0x000000050f187211 */ /* 0x000fc600078408ff */
[----:B------:R-:W3:Y:S04]  /*f880*/  LDL.LU R151, [R1+0x20] ;  /* 0x0000200001977983 */ /* 0x000ee80000300800 */
[----:B------:R0:W-:Y:S04]  /*f890*/  STL [R1+0x4cc], R26 ;  /* 0x0004cc1a01007387 */ /* 0x0001e80000100800 */
[----:B------:R-:W3:Y:S04]  /*f8a0*/  LDL.LU R156, [R1+0x18] ;  /* 0x00001800019c7983 */ /* 0x000ee80000300800 */
[----:B------:R1:W-:Y:S04]  /*f8b0*/  STL [R1+0x508], R24 ;  /* 0x0005081801007387 */ /* 0x0003e80000100800 */
[----:B------:R-:W3:Y:S01]  /*f8c0*/  LDL.LU R160, [R1+0x14] ;  /* 0x0000140001a07983 */ /* 0x000ee20000300800 */
[----:B------:R-:W-:Y:S01]  /*f8d0*/  IMAD R14, R14, UR10, RZ ;  /* 0x0000000a0e0e7c24 */ /* 0x000fe2000f8e02ff */
[----:B------:R-:W-:Y:S01]  /*f8e0*/  LEA.HI.X.SX32 R22, R22, R0, 0x1, P1 ;  /* 0x0000000016167211 */ /* 0x000fe200008f0eff */
[----:B------:R-:W-:-:S02]  /*f8f0*/  IMAD R13, R13, UR10, RZ ;  /* 0x0000000a0d0d7c24 */ /* 0x000fc4000f8e02ff */
[----:B------:R-:W-:Y:S01]  /*f900*/  IMAD R12, R12, UR10, RZ ;  /* 0x0000000a0c0c7c24 */ /* 0x000fe2000f8e02ff */
[-C--:B0-----:R-:W-:Y:S01]  /*f910*/  LEA R26, P1, R14, R5.reuse, 0x1 ;  /* 0x000000050e1a7211 */ /* 0x081fe200078208ff */
[----:B------:R0:W-:Y:S01]  /*f920*/  STL [R1+0x4d4], R22 ;  /* 0x0004d41601007387 */ /* 0x0001e20000100800 */
[-C--:B-1----:R-:W-:Y:S01]  /*f930*/  LEA.HI.X.SX32 R24, R20, R0.reuse, 0x1, P0 ;  /* 0x0000000014187211 */ /* 0x082fe200000f0eff */
[----:B------:R-:W-:Y:S01]  /*f940*/  IMAD R11, R11, UR10, RZ ;  /* 0x0000000a0b0b7c24 */ /* 0x000fe2000f8e02ff */
[-C--:B------:R-:W-:Y:S01]  /*f950*/  LEA.HI.X.SX32 R20, R19, R0.reuse, 0x1, P4 ;  /* 0x0000000013147211 */ /* 0x080fe200020f0eff */
[----:B------:R-:W-:Y:S01]  /*f960*/  STL [R1+0x510], R26 ;  /* 0x0005101a01007387 */ /* 0x000fe20000100800 */
[-C--:B------:R-:W-:Y:S01]  /*f970*/  LEA R19, P4, R12, R5.reuse, 0x1 ;  /* 0x000000050c137211 */ /* 0x080fe200078808ff */
[----:B------:R-:W-:Y:S01]  /*f980*/  IMAD R10, R10, UR10, RZ ;  /* 0x0000000a0a0a7c24 */ /* 0x000fe2000f8e02ff */
[----:B------:R-:W-:Y:S02]  /*f990*/  LEA.HI.X.SX32 R18, R18, R0, 0x1, P6 ;  /* 0x0000000012127211 */ /* 0x000fe400030f0eff */
[----:B0-----:R-:W-:Y:S01]  /*f9a0*/  LEA R22, P0, R13, R5, 0x1 ;  /* 0x000000050d167211 */ /* 0x001fe200078008ff */
[----:B------:R-:W-:Y:S01]  /*f9b0*/  STL [R1+0x4dc], R24 ;  /* 0x0004dc1801007387 */ /* 0x000fe20000100800 */
[----:B------:R-:W-:-:S03]  /*f9c0*/  IMAD R9, R9, UR10, RZ ;  /* 0x0000000a09097c24 */ /* 0x000fc6000f8e02ff */
[----:B------:R-:W-:Y:S04]  /*f9d0*/  STL [R1+0x518], R22 ;  /* 0x0005181601007387 */ /* 0x000fe80000100800 */
[----:B------:R0:W-:Y:S04]  /*f9e0*/  STL [R1+0x4e4], R20 ;  /* 0x0004e41401007387 */ /* 0x0001e80000100800 */
[----:B------:R1:W-:Y:S01]  /*f9f0*/  STL [R1+0x520], R19 ;  /* 0x0005201301007387 */ /* 0x0003e20000100800 */
[----:B------:R-:W-:-:S03]  /*fa00*/  IMAD R8, R8, UR10, RZ ;  /* 0x0000000a08087c24 */ /* 0x000fc6000f8e02ff */
[----:B------:R2:W-:Y:S01]  /*fa10*/  STL [R1+0x4ec], R18 ;  /* 0x0004ec1201007387 */ /* 0x0005e20000100800 */
[-C--:B0-----:R-:W-:Y:S02]  /*fa20*/  LEA R20, P6, R11, R5.reuse, 0x1 ;  /* 0x000000050b147211 */ /* 0x081fe400078c08ff */
[-C--:B-1----:R-:W-:Y:S02]  /*fa30*/  LEA.HI.X.SX32 R19, R17, R0.reuse, 0x1, P5 ;  /* 0x0000000011137211 */ /* 0x082fe400028f0eff */
[-C--:B------:R-:W-:Y:S02]  /*fa40*/  LEA.HI.X.SX32 R17, R16, R0.reuse, 0x1, P3 ;  /* 0x0000000010117211 */ /* 0x080fe400018f0eff */
[-C--:B--2---:R-:W-:Y:S01]  /*fa50*/  LEA R18, P5, R10, R5.reuse, 0x1 ;  /* 0x000000050a127211 */ /* 0x084fe200078a08ff */
[----:B------:R-:W-:Y:S01]  /*fa60*/  STL [R1+0x528], R20 ;  /* 0x0005281401007387 */ /* 0x000fe20000100800 */
[----:B------:R-:W-:Y:S01]  /*fa70*/  LEA R16, P3, R9, R5, 0x1 ;  /* 0x0000000509107211 */ /* 0x000fe200078608ff */
[----:B------:R-:W-:Y:S01]  /*fa80*/  IMAD R7, R7, UR10, RZ ;  /* 0x0000000a07077c24 */ /* 0x000fe2000f8e02ff */
[----:B------:R-:W-:Y:S01]  /*fa90*/  LEA.HI.X.SX32 R15, R15, R0, 0x1, P2 ;  /* 0x000000000f0f7211 */ /* 0x000fe200010f0eff */
        /* <DEDUP_REMOVED lines=21> */
[-C--:B------:R-:W-:Y:S01]  /*fbf0*/  LEA.HI.X.SX32 R11, R10, R0.reuse, 0x1, P5 ;  /* 0x000000000a0b7211 */ /* 0x080fe200028f0eff */
[----:B------:R-:W-:Y:S01]  /*fc00*/  STL [R1+0x558], R14 ;  /* 0x0005580e01007387 */ /* 0x000fe20000100800 */
[----:B------:R-:W-:-:S03]  /*fc10*/  LEA.HI.X.SX32 R9, R9, R0, 0x1, P3 ;  /* 0x0000000009097211 */ /* 0x000fc600018f0eff */
[----:B------:R-:W-:Y:S01]  /*fc20*/  STL [R1+0x524], R13 ;  /* 0x0005240d01007387 */ /* 0x000fe20000100800 */
[----:B------:R-:W-:Y:S01]  /*fc30*/  LEA.HI.X.SX32 R6, R6, R0, 0x1, P0 ;  /* 0x0000000006067211 */ /* 0x000fe200000f0eff */
[----:B----4-:R-:W-:Y:S02]  /*fc40*/  IMAD R4, R4, UR10, RZ ;  /* 0x0000000a04047c24 */ /* 0x010fe4000f8e02ff */
        /* <DEDUP_REMOVED lines=19> */
[----:B---3--:R-:W-:-:S05]  /*fd80*/  LEA R12, P6, R140, R5, 0x1 ;  /* 0x000000058c0c7211 */ /* 0x008fca00078c08ff */
[----:B------:R-:W-:Y:S01]  /*fd90*/  STL [R1+0x560], R12 ;  /* 0x0005600c01007387 */ /* 0x000fe20000100800 */
[----:B------:R-:W-:-:S03]  /*fda0*/  LEA R10, P5, R142, R5, 0x1 ;  /* 0x000000058e0a7211 */ /* 0x000fc600078a08ff */
[----:B------:R0:W-:Y:S04]  /*fdb0*/  STL [R1+0x52c], R11 ;  /* 0x00052c0b01007387 */ /* 0x0001e80000100800 */
[----:B------:R1:W-:Y:S04]  /*fdc0*/  STL [R1+0x568], R10 ;  /* 0x0005680a01007387 */ /* 0x0003e80000100800 */
[----:B------:R2:W-:Y:S01]  /*fdd0*/  STL [R1+0x534], R9 ;  /* 0x0005340901007387 */ /* 0x0005e20000100800 */
[----:B0-----:R-:W-:Y:S02]  /*fde0*/  LEA R11, P3, R146, R5, 0x1 ;  /* 0x00000005920b7211 */ /* 0x001fe400078608ff */
[----:B-1----:R-:W-:-:S02]  /*fdf0*/  LEA.HI.X.SX32 R10, R8, R0, 0x1, P2 ;  /* 0x00000000080a7211 */ /* 0x002fc400010f0eff */
[----:B------:R-:W-:Y:S02]  /*fe00*/  LEA.HI.X.SX32 R8, R7, R0, 0x1, P1 ;  /* 0x0000000007087211 */ /* 0x000fe400008f0eff */
[-C--:B--2---:R-:W-:Y:S01]  /*fe10*/  LEA R9, P2, R151, R5.reuse, 0x1 ;  /* 0x0000000597097211 */ /* 0x084fe200078408ff */
[----:B------:R-:W-:Y:S04]  /*fe20*/  STL [R1+0x570], R11 ;  /* 0x0005700b01007387 */ /* 0x000fe80000100800 */
[----:B------:R-:W-:Y:S01]  /*fe30*/  STL [R1+0x53c], R10 ;  /* 0x00053c0a01007387 */ /* 0x000fe20000100800 */
[----:B------:R-:W-:-:S03]  /*fe40*/  LEA R7, P1, R156, R5, 0x1 ;  /* 0x000000059c077211 */ /* 0x000fc600078208ff */
[----:B------:R-:W-:Y:S04]  /*fe50*/  STL [R1+0x578], R9 ;  /* 0x0005780901007387 */ /* 0x000fe80000100800 */
[----:B------:R0:W-:Y:S04]  /*fe60*/  STL [R1+0x544], R8 ;  /* 0x0005440801007387 */ /* 0x0001e80000100800 */
[----:B------:R1:W-:Y:S04]  /*fe70*/  STL [R1+0x580], R7 ;  /* 0x0005800701007387 */ /* 0x0003e80000100800 */
[----:B------:R2:W-:Y:S01]  /*fe80*/  STL [R1+0x54c], R6 ;  /* 0x00054c0601007387 */ /* 0x0005e20000100800 */
[----:B0-----:R-:W-:-:S02]  /*fe90*/  LEA R8, P0, R160, R5, 0x1 ;  /* 0x00000005a0087211 */ /* 0x001fc400078008ff */
[----:B-1----:R-:W-:-:S03]  /*fea0*/  LEA.HI.X.SX32 R7, R164, R0, 0x1, P4 ;  /* 0x00000000a4077211 */ /* 0x002fc600020f0eff */
[----:B------:R0:W-:Y:S01]  /*feb0*/  STL [R1+0x588], R8 ;  /* 0x0005880801007387 */ /* 0x0001e20000100800 */
[----:B--2---:R-:W-:-:S03]  /*fec0*/  LEA R6, P4, R3, R5, 0x1 ;  /* 0x0000000503067211 */ /* 0x004fc600078808ff */
[----:B------:R1:W-:Y:S04]  /*fed0*/  STL [R1+0x554], R7 ;  /* 0x0005540701007387 */ /* 0x0003e80000100800 */
[----:B------:R2:W-:Y:S01]  /*fee0*/  STL [R1+0x590], R6 ;  /* 0x0005900601007387 */ /* 0x0005e20000100800 */
[----:B0-----:R-:W-:Y:S02]  /*fef0*/  LEA.HI.X.SX32 R8, R140, R0, 0x1, P6 ;  /* 0x000000008c087211 */ /* 0x001fe400030f0eff */
[----:B-1----:R-:W-:-:S03]  /*ff00*/  LEA R7, P6, R4, R5, 0x1 ;  /* 0x0000000504077211 */ /* 0x002fc600078c08ff */
[----:B------:R0:W-:Y:S01]  /*ff10*/  STL [R1+0x55c], R8 ;  /* 0x00055c0801007387 */ /* 0x0001e20000100800 */
[----:B--2---:R-:W-:-:S03]  /*ff20*/  LEA.HI.X.SX32 R6, R142, R0, 0x1, P5 ;  /* 0x000000008e067211 */ /* 0x004fc600028f0eff */
[----:B------:R1:W-:Y:S04]  /*ff30*/  STL [R1+0x598], R7 ;  /* 0x0005980701007387 */ /* 0x0003e80000100800 */
[----:B------:R2:W-:Y:S01]  /*ff40*/  STL [R1+0x564], R6 ;  /* 0x0005640601007387 */ /* 0x0005e20000100800 */
[----:B0-----:R-:W-:Y:S02]  /*ff50*/  LEA R8, P5, R2, R5, 0x1 ;  /* 0x0000000502087211 */ /* 0x001fe400078a08ff */
        /* <DEDUP_REMOVED lines=15> */
[----:B------:R1:W-:Y:S01]  /*10050*/  STL [R1+0x584], R7 ;  /* 0x0005840701007387 */ /* 0x0003e20000100800 */
[----:B0-----:R-:W-:-:S03]  /*10060*/  LEA.HI.X.SX32 R8, R3, R0, 0x1, P4 ;  /* 0x0000000003087211 */ /* 0x001fc600020f0eff */
[----:B------:R-:W2:Y:S04]  /*10070*/  LDL.LU R3, [R1+0xf5c] ;  /* 0x000f5c0001037983 */ /* 0x000ea80000300800 */
[----:B------:R0:W-:Y:S01]  /*10080*/  STL [R1+0x5c0], R6 ;  /* 0x0005c00601007387 */ /* 0x0001e20000100800 */
[----:B-1----:R-:W-:-:S03]  /*10090*/  LEA.HI.X.SX32 R7, R4, R0, 0x1, P6 ;  /* 0x0000000004077211 */ /* 0x002fc600030f0eff */
[----:B------:R1:W-:Y:S04]  /*100a0*/  STL [R1+0x58c], R8 ;  /* 0x00058c0801007387 */ /* 0x0003e80000100800 */
[----:B------:R3:W5:Y:S01]  /*100b0*/  LDL.LU R4, [R1+0xf58] ;  /* 0x000f580001047983 */ /* 0x0007620000300800 */
[----:B0-----:R-:W-:-:S05]  /*100c0*/  LEA R6, P4, R175, R5, 0x1 ;  /* 0x00000005af067211 */ /* 0x001fca00078808ff */
[----:B------:R0:W-:Y:S01]  /*100d0*/  STL [R1+0x5c8], R6 ;  /* 0x0005c80601007387 */ /* 0x0001e20000100800 */
[----:B-1----:R-:W-:-:S03]  /*100e0*/  LEA.HI.X.SX32 R8, R2, R0, 0x1, P5 ;  /* 0x0000000002087211 */ /* 0x002fc600028f0eff */
[----:B------:R1:W-:Y:S04]  /*100f0*/  STL [R1+0x594], R7 ;  /* 0x0005940701007387 */ /* 0x0003e80000100800 */
[----:B------:R-:W4:Y:S01]  /*10100*/  LDL.LU R2, [R1+0xf54] ;  /* 0x000f540001027983 */ /* 0x000f220000300800 */
[-C--:B0-----:R-:W-:Y:S02]  /*10110*/  LEA R6, P6, R177, R5.reuse, 0x1 ;  /* 0x00000005b1067211 */ /* 0x081fe400078c08ff */
[----:B-1----:R-:W-:-:S03]  /*10120*/  LEA R7, P5, R179, R5, 0x1 ;  /* 0x00000005b3077211 */ /* 0x002fc600078a08ff */
[----:B------:R0:W-:Y:S04]  /*10130*/  STL [R1+0x5d0], R6 ;  /* 0x0005d00601007387 */ /* 0x0001e80000100800 */
[----:B------:R1:W-:Y:S01]  /*10140*/  STL [R1+0x59c], R8 ;  /* 0x00059c0801007387 */ /* 0x0003e20000100800 */
[----:B0-----:R-:W-:-:S03]  /*10150*/  LEA.HI.X.SX32 R6, R167, R0, 0x1, P3 ;  /* 0x00000000a7067211 */ /* 0x001fc600018f0eff */
[----:B------:R0:W-:Y:S01]  /*10160*/  STL [R1+0x5d8], R7 ;  /* 0x0005d80701007387 */ /* 0x0001e20000100800 */
[----:B-1----:R-:W-:-:S03]  /*10170*/  LEA R8, P3, R181, R5, 0x1 ;  /* 0x00000005b5087211 */ /* 0x002fc600078608ff */
[----:B------:R1:W-:Y:S01]  /*10180*/  STL [R1+0x5a4], R6 ;  /* 0x0005a40601007387 */ /* 0x0003e20000100800 */
[----:B0-----:R-:W-:-:S03]  /*10190*/  LEA.HI.X.SX32 R7, R169, R0, 0x1, P2 ;  /* 0x00000000a9077211 */ /* 0x001fc600010f0eff */
[----:B------:R0:W-:Y:S01]  /*101a0*/  STL [R1+0x5e0], R8 ;  /* 0x0005e00801007387 */ /* 0x0001e20000100800 */
[----:B-1----:R-:W-:-:S03]  /*101b0*/  LEA R6, P2, R183, R5, 0x1 ;  /* 0x00000005b7067211 */ /* 0x002fc600078408ff */
[----:B------:R1:W-:Y:S04]  /*101c0*/  STL [R1+0x5ac], R7 ;  /* 0x0005ac0701007387 */ /* 0x0003e80000100800 */
[----:B------:R3:W-:Y:S01]  /*101d0*/  STL [R1+0x5e8], R6 ;  /* 0x0005e80601007387 */ /* 0x0007e20000100800 */
[----:B0-----:R-:W-:Y:S02]  /*101e0*/  LEA.HI.X.SX32 R8, R171, R0, 0x1, P1 ;  /* 0x00000000ab087211 */ /* 0x001fe400008f0eff */
[----:B-1----:R-:W-:-:S03]  /*101f0*/  LEA R7, P1, R185, R5, 0x1 ;  /* 0x00000005b9077211 */ /* 0x002fc600078208ff */
[----:B------:R0:W-:Y:S01]  /*10200*/  STL [R1+0x5b4], R8 ;  /* 0x0005b40801007387 */ /* 0x0001e20000100800 */
[----:B---3--:R-:W-:-:S03]  /*10210*/  LEA.HI.X.SX32 R6, R173, R0, 0x1, P0 ;  /* 0x00000000ad067211 */ /* 0x008fc600000f0eff */
[----:B------:R1:W-:Y:S04]  /*10220*/  STL [R1+0x5f0], R7 ;  /* 0x0005f00701007387 */ /* 0x0003e80000100800 */
[----:B------:R3:W-:Y:S01]  /*10230*/  STL [R1+0x5bc], R6 ;  /* 0x0005bc0601007387 */ /* 0x0007e20000100800 */
[----:B0-----:R-:W-:Y:S02]  /*10240*/  LEA R8, P0, R187, R5, 0x1 ;  /* 0x00000005bb087211 */ /* 0x001fe400078008ff */
[----:B-1----:R-:W-:-:S03]  /*10250*/  LEA.HI.X.SX32 R7, R175, R0, 0x1, P4 ;  /* 0x00000000af077211 */ /* 0x002fc600020f0eff */
[----:B------:R0:W-:Y:S01]  /*10260*/  STL [R1+0x5f8], R8 ;  /* 0x0005f80801007387 */ /* 0x0001e20000100800 */
[----:B---3--:R-:W-:-:S03]  /*10270*/  LEA R6, P4, R189, R5, 0x1 ;  /* 0x00000005bd067211 */ /* 0x008fc600078808ff */
        /* <DEDUP_REMOVED lines=18> */
[----:B------:R1:W-:Y:S01]  /*103a0*/  STL [R1+0x620], R7 ;  /* 0x0006200701007387 */ /* 0x0003e20000100800 */
[----:B------:R-:W-:-:S03]  /*103b0*/  IMAD R203, R203, UR10, RZ ;  /* 0x0000000acbcb7c24 */ /* 0x000fc6000f8e02ff */
[----:B------:R3:W-:Y:S01]  /*103c0*/  STL [R1+0x5ec], R6 ;  /* 0x0005ec0601007387 */ /* 0x0007e20000100800 */
[----:B0-----:R-:W-:Y:S02]  /*103d0*/  LEA R8, P1, R199, R5, 0x1 ;  /* 0x00000005c7087211 */ /* 0x001fe400078208ff */
[----:B-1----:R-:W-:-:S03]  /*103e0*/  LEA.HI.X.SX32 R7, R187, R0, 0x1, P0 ;  /* 0x00000000bb077211 */ /* 0x002fc600000f0eff */
[----:B------:R0:W-:Y:S01]  /*103f0*/  STL [R1+0x628], R8 ;  /* 0x0006280801007387 */ /* 0x0001e20000100800 */
[----:B---3--:R-:W-:-:S03]  /*10400*/  LEA R6, P0, R201, R5, 0x1 ;  /* 0x00000005c9067211 */ /* 0x008fc600078008ff */
[----:B------:R1:W-:Y:S01]  /*10410*/  STL [R1+0x5f4], R7 ;  /* 0x0005f40701007387 */ /* 0x0003e20000100800 */
[----:B------:R-:W-:-:S03]  /*10420*/  IMAD R205, R205, UR10, RZ ;  /* 0x0000000acdcd7c24 */ /* 0x000fc6000f8e02ff */
[----:B------:R3:W-:Y:S01]  /*10430*/  STL [R1+0x630], R6 ;  /* 0x0006300601007387 */ /* 0x0007e20000100800 */
[----:B0-----:R-:W-:Y:S01]  /*10440*/  LEA.HI.X.SX32 R8, R189, R0, 0x1, P4 ;  /* 0x00000000bd087211 */ /* 0x001fe200020f0eff */
[----:B------:R-:W-:Y:S01]  /*10450*/  IMAD R207, R207, UR10, RZ ;  /* 0x0000000acfcf7c24 */ /* 0x000fe2000f8e02ff */
        /* <DEDUP_REMOVED lines=753> */
[----:B------:R1:W-:Y:S04]  /*13370*/  STL [R1+0xee8], R7 ;  /* 0x000ee80701007387 */ /* 0x0003e80000100800 */
[----:B------:R3:W-:Y:S01]  /*13380*/  STL [R1+0xecc], R6 ;  /* 0x000ecc0601007387 */ /* 0x0007e20000100800 */
[----:B0-----:R-:W-:Y:S02]  /*13390*/  LEA R8, P2, R162, R5, 0x1 ;  /* 0x00000005a2087211 */ /* 0x001fe400078408ff */
[----:B-1----:R-:W-:-:S03]  /*133a0*/  LEA.HI.X.SX32 R7, R154, R0, 0x1, P1 ;  /* 0x000000009a077211 */ /* 0x002fc600008f0eff */
[----:B------:R-:W-:Y:S01]  /*133b0*/  STL [R1+0xeec], R8 ;  /* 0x000eec0801007387 */ /* 0x000fe20000100800 */
[----:B---3--:R-:W-:Y:S02]  /*133c0*/  LEA R6, P1, R166, R5, 0x1 ;  /* 0x00000005a6067211 */ /* 0x008fe400078208ff */
[-C--:B------:R-:W-:Y:S01]  /*133d0*/  LEA.HI.X.SX32 R5, R158, R0.reuse, 0x1, P0 ;  /* 0x000000009e057211 */ /* 0x080fe200000f0eff */
[----:B------:R-:W-:Y:S04]  /*133e0*/  STL [R1+0xed4], R7 ;  /* 0x000ed40701007387 */ /* 0x000fe80000100800 */
[----:B------:R0:W-:Y:S04]  /*133f0*/  STL [R1+0xae8], R6 ;  /* 0x000ae80601007387 */ /* 0x0001e80000100800 */
[----:B------:R1:W-:Y:S01]  /*13400*/  STL [R1+0xad4], R5 ;  /* 0x000ad40501007387 */ /* 0x0003e20000100800 */
[----:B0-----:R-:W-:-:S02]  /*13410*/  LEA.HI.X.SX32 R6, R182, R0, 0x1, P4 ;  /* 0x00000000b6067211 */ /* 0x001fc400020f0eff */
[----:B-1----:R-:W-:-:S03]  /*13420*/  LEA.HI.X.SX32 R5, R198, R0, 0x1, P6 ;  /* 0x00000000c6057211 */ /* 0x002fc600030f0eff */
[----:B------:R0:W-:Y:S01]  /*13430*/  STL [R1+0xad8], R6 ;  /* 0x000ad80601007387 */ /* 0x0001e20000100800 */
[----:B------:R-:W-:-:S03]  /*13440*/  LEA.HI.X.SX32 R7, R246, R0, 0x1, P5 ;  /* 0x00000000f6077211 */ /* 0x000fc600028f0eff */
[----:B------:R1:W-:Y:S01]  /*13450*/  STL [R1+0xadc], R5 ;  /* 0x000adc0501007387 */ /* 0x0003e20000100800 */
[C---:B--2---:R-:W-:Y:S02]  /*13460*/  LEA R16, P0, R3.reuse, UR8, 0x1 ;  /* 0x0000000803107c11 */ /* 0x044fe4000f8008ff */
[-C--:B0-----:R-:W-:Y:S01]  /*13470*/  LEA.HI.X.SX32 R6, R214, R0.reuse, 0x1, P3 ;  /* 0x00000000d6067211 */ /* 0x081fe200018f0eff */
[----:B------:R-:W-:Y:S01]  /*13480*/  STL [R1+0xaec], R7 ;  /* 0x000aec0701007387 */ /* 0x000fe20000100800 */
[-C--:B-1----:R-:W-:Y:S02]  /*13490*/  LEA.HI.X.SX32 R5, R162, R0.reuse, 0x1, P2 ;  /* 0x00000000a2057211 */ /* 0x082fe400010f0eff */
[----:B------:R-:W-:Y:S01]  /*134a0*/  LEA.HI.X.SX32 R0, R166, R0, 0x1, P1 ;  /* 0x00000000a6007211 */ /* 0x000fe200008f0eff */
[----:B------:R-:W-:Y:S01]  /*134b0*/  STL [R1+0xae0], R6 ;  /* 0x000ae00601007387 */ /* 0x000fe20000100800 */
[----:B------:R-:W-:-:S03]  /*134c0*/  LEA.HI.X.SX32 R15, R3, UR9, 0x1, P0 ;  /* 0x00000009030f7c11 */ /* 0x000fc600080f0eff */
[----:B------:R0:W-:Y:S04]  /*134d0*/  STL [R1+0xae4], R5 ;  /* 0x000ae40501007387 */ /* 0x0001e80000100800 */
[----:B------:R1:W-:Y:S04]  /*134e0*/  STL [R1+0x6d8], R0 ;  /* 0x0006d80001007387 */ /* 0x0003e80000100800 */
[----:B------:R-:W2:Y:S01]  /*134f0*/  LDL.LU R3, [R1+0xf50] ;  /* 0x000f500001037983 */ /* 0x000ea20000300800 */
[----:B0-----:R-:W0:Y:S03]  /*13500*/  LDC R5, c[0x0][0x238] ;  /* 0x00008e00ff057b82 */ /* 0x001e260000000800 */
[----:B------:R-:W-:Y:S04]  /*13510*/  STL [R1+0x2f4], RZ ;  /* 0x0002f4ff01007387 */ /* 0x000fe80000100800 */
[----:B------:R-:W-:Y:S04]  /*13520*/  STL [R1], RZ ;  /* 0x000000ff01007387 */ /* 0x000fe80000100800 */
[----:B------:R-:W-:Y:S04]  /*13530*/  STL [R1+0x4], RZ ;  /* 0x000004ff01007387 */ /* 0x000fe80000100800 */
        /* <DEDUP_REMOVED lines=125> */
[----:B------:R-:W-:Y:S01]  /*13d10*/  STL [R1+0x1fc], RZ ;  /* 0x0001fcff01007387 */ /* 0x000fe20000100800 */
[----:B------:R-:W-:Y:S01]  /*13d20*/  UIADD3 UR5, UR4, 0x10000, URZ ;  /* 0x0001000004057890 */ /* 0x000fe2000fffe03f */
        /* <DEDUP_REMOVED lines=41> */
[----:B------:R-:W-:Y:S01]  /*13fc0*/  USHF.R.U32.HI UR38, URZ, 0x4, UR4 ;  /* 0x000000043f267899 */ /* 0x000fe20008011604 */
[----:B------:R-:W-:Y:S01]  /*13fd0*/  UMOV UR8, URZ ;  /* 0x0000003f00087c82 */ /* 0x000fe20008000000 */
[----:B------:R-:W-:Y:S01]  /*13fe0*/  UMOV UR9, URZ ;  /* 0x0000003f00097c82 */ /* 0x000fe20008000000 */
[----:B------:R-:W-:-:S02]  /*13ff0*/  USHF.L.U32 UR60, UR60, 0x7, URZ ;  /* 0x000000073c3c7899 */ /* 0x000fc4000800063f */
[----:B------:R-:W-:Y:S01]  /*14000*/  USHF.R.U32.HI UR5, URZ, 0x4, UR5 ;  /* 0x000000043f057899 */ /* 0x000fe20008011605 */
[----:B-1----:R-:W1:Y:S01]  /*14010*/  LDC R0, c[0x0][0x230] ;  /* 0x00008c00ff007b82 */ /* 0x002e620000000800 */
[C---:B0-----:R-:W-:Y:S01]  /*14020*/  IMAD R151, R5.reuse, 0xfe, RZ ;  /* 0x000000fe05977824 */ /* 0x041fe200078e02ff */
[----:B------:R-:W-:Y:S01]  /*14030*/  USGXT.U32 UR38, UR38, 0xe ;  /* 0x0000000e2626789a */ /* 0x000fe20008000000 */
[C---:B------:R-:W-:Y:S01]  /*14040*/  IMAD R152, R5.reuse, 0xfa, RZ ;  /* 0x000000fa05987824 */ /* 0x040fe200078e02ff */
[----:B------:R-:W-:Y:S01]  /*14050*/  USGXT.U32 UR36, UR5, 0xe ;  /* 0x0000000e0524789a */ /* 0x000fe20008000000 */
[C---:B------:R-:W-:Y:S01]  /*14060*/  IMAD R153, R5.reuse, 0xf6, RZ ;  /* 0x000000f605997824 */ /* 0x040fe200078e02ff */
[----:B------:R-:W-:Y:S01]  /*14070*/  UIADD3 UR13, UP0, UR38, 0x2, URZ ;  /* 0x00000002260d7890 */ /* 0x000fe2000ff1e03f */
[C---:B------:R-:W-:Y:S01]  /*14080*/  IMAD R154, R5.reuse, 0xf2, RZ ;  /* 0x000000f2059a7824 */ /* 0x040fe200078e02ff */
[----:B------:R-:W-:Y:S01]  /*14090*/  USHF.R.S32.HI UR10, URZ, 0x1f, UR60 ;  /* 0x0000001f3f0a7899 */ /* 0x000fe2000801143c */
[C---:B------:R-:W-:Y:S01]  /*140a0*/  IMAD R155, R5.reuse, 0xee, RZ ;  /* 0x000000ee059b7824 */ /* 0x040fe200078e02ff */
[----:B------:R-:W-:Y:S01]  /*140b0*/  UIADD3.X UR11, UR9, 0x40000040, URZ, UP0, !UPT ;  /* 0x40000040090b7890 */ /* 0x000fe200087fe43f */
[C---:B------:R-:W-:Y:S01]  /*140c0*/  IMAD R156, R5.reuse, 0xea, RZ ;  /* 0x000000ea059c7824 */ /* 0x040fe200078e02ff */
[----:B------:R-:W-:Y:S01]  /*140d0*/  UIADD3 UR12, UP0, UR36, 0x80, URZ ;  /* 0x00000080240c7890 */ /* 0x000fe2000ff1e03f */
[C---:B------:R-:W-:Y:S01]  /*140e0*/  IMAD R157, R5.reuse, 0xe6, RZ ;  /* 0x000000e6059d7824 */ /* 0x040fe200078e02ff */
[----:B------:R-:W-:Y:S01]  /*140f0*/  USHF.L.U32 UR5, UR60, 0x1, URZ ;  /* 0x000000013c057899 */ /* 0x000fe2000800063f */
[C---:B------:R-:W-:Y:S01]  /*14100*/  IMAD R158, R5.reuse, 0x7f, RZ ;  /* 0x0000007f059e7824 */ /* 0x040fe200078e02ff */
[----:B------:R-:W-:Y:S01]  /*14110*/  UIADD3.X UR9, UR8, 0x40000040, URZ, UP0, !UPT ;  /* 0x4000004008097890 */ /* 0x000fe200087fe43f */
[C---:B------:R-:W-:Y:S01]  /*14120*/  IMAD R159, R5.reuse, 0xe2, RZ ;  /* 0x000000e2059f7824 */ /* 0x040fe200078e02ff */
[----:B------:R-:W-:Y:S01]  /*14130*/  USHF.L.U64.HI UR60, UR60, 0x1, UR10 ;  /* 0x000000013c3c7899 */ /* 0x000fe2000801020a */
[C---:B------:R-:W-:Y:S01]  /*14140*/  IMAD R160, R5.reuse, 0x7d, RZ ;  /* 0x0000007d05a07824 */ /* 0x040fe200078e02ff */
[----:B------:R-:W-:Y:S01]  /*14150*/  UMOV UR8, UR12 ;  /* 0x0000000c00087c82 */ /* 0x000fe20008000000 */
[C---:B------:R-:W-:Y:S01]  /*14160*/  IMAD R161, R5.reuse, 0xde, RZ ;  /* 0x000000de05a17824 */ /* 0x040fe200078e02ff */
[----:B------:R-:W-:Y:S01]  /*14170*/  UMOV UR10, UR13 ;  /* 0x0000000d000a7c82 */ /* 0x000fe20008000000 */
[C---:B------:R-:W-:Y:S01]  /*14180*/  IMAD R162, R5.reuse, 0x7b, RZ ;  /* 0x0000007b05a27824 */ /* 0x040fe200078e02ff */
[----:B------:R-:W-:Y:S01]  /*14190*/  UIADD3.64 UR42, UR8, 0x380, URZ ;  /* 0x00000380082a7897 */ /* 0x000fe2000fffe03f */
[----:B-1----:R-:W-:Y:S01]  /*141a0*/  VIADD R0, R0, 0x7f ;  /* 0x0000007f00007836 */ /* 0x002fe20000000000 */
[----:B------:R-:W-:Y:S01]  /*141b0*/  UIADD3.64 UR40, UR8, 0x400, URZ ;  /* 0x0000040008287897 */ /* 0x000fe2000fffe03f */
[C---:B------:R-:W-:Y:S01]  /*141c0*/  IMAD R163, R5.reuse, 0xda, RZ ;  /* 0x000000da05a37824 */ /* 0x040fe200078e02ff */
[----:B------:R-:W-:Y:S01]  /*141d0*/  UIADD3.64 UR14, UR10, 0x2, URZ ;  /* 0x000000020a0e7897 */ /* 0x000fe2000fffe03f */
[C---:B------:R-:W-:Y:S01]  /*141e0*/  IMAD R164, R5.reuse, 0x79, RZ ;  /* 0x0000007905a47824 */ /* 0x040fe200078e02ff */
[----:B------:R-:W-:Y:S01]  /*141f0*/  SHF.R.S32.HI R7, RZ, 0x1f, R0 ;  /* 0x0000001fff077819 */ /* 0x000fe20000011400 */
[C---:B------:R-:W-:Y:S01]  /*14200*/  IMAD R165, R5.reuse, 0xd6, RZ ;  /* 0x000000d605a57824 */ /* 0x040fe200078e02ff */
[----:B------:R-:W-:Y:S01]  /*14210*/  UIADD3.64 UR18, UR10, 0x4, URZ ;  /* 0x000000040a127897 */ /* 0x000fe2000fffe03f */
[----:B------:R-:W-:Y:S01]  /*14220*/  IMAD R166, R5, 0x77, RZ ;  /* 0x0000007705a67824 */ /* 0x000fe200078e02ff */
[----:B------:R-:W-:Y:S01]  /*14230*/  LEA.HI R7, R7, R0, RZ, 0x7 ;  /* 0x0000000007077211 */ /* 0x000fe200078f38ff */
[C---:B------:R-:W-:Y:S01]  /*14240*/  IMAD R167, R5.reuse, 0xd2, RZ ;  /* 0x000000d205a77824 */ /* 0x040fe200078e02ff */
[----:B------:R-:W-:Y:S01]  /*14250*/  UIADD3.64 UR22, UR10, 0x7fe, URZ ;  /* 0x000007fe0a167897 */ /* 0x000fe2000fffe03f */
[C---:B------:R-:W-:Y:S01]  /*14260*/  IMAD R168, R5.reuse, 0x75, RZ ;  /* 0x0000007505a87824 */ /* 0x040fe200078e02ff */
[----:B------:R-:W-:Y:S01]  /*14270*/  SHF.R.S32.HI R6, RZ, 0x7, R7 ;  /* 0x00000007ff067819 */ /* 0x000fe20000011407 */
[----:B------:R-:W-:Y:S01]  /*14280*/  IMAD R169, R5, 0xce, RZ ;  /* 0x000000ce05a97824 */ /* 0x000fe200078e02ff */
[-C--:B------:R-:W-:Y:S01]  /*14290*/  IADD3 R6, P2, R151, R16.reuse, RZ ;  /* 0x0000001097067210 */ /* 0x080fe20007f5e0ff */
[C---:B------:R-:W-:Y:S01]  /*142a0*/  IMAD R170, R5.reuse, 0x73, RZ ;  /* 0x0000007305aa7824 */ /* 0x040fe200078e02ff */
[-C--:B------:R-:W-:Y:S01]  /*142b0*/  IADD3 R7, P4, R152, R16.reuse, RZ ;  /* 0x0000001098077210 */ /* 0x080fe20007f9e0ff */
[----:B------:R-:W-:Y:S01]  /*142c0*/  IMAD R171, R5, 0xca, RZ ;  /* 0x000000ca05ab7824 */ /* 0x000fe200078e02ff */
[-C--:B------:R-:W-:Y:S01]  /*142d0*/  IADD3 R151, P5, R153, R16.reuse, RZ ;  /* 0x0000001099977210 */ /* 0x080fe20007fbe0ff */
[----:B------:R0:W-:Y:S01]  /*142e0*/  STL [R1+0x6e0], R6 ;  /* 0x0006e00601007387 */ /* 0x0001e20000100800 */
[C---:B------:R-:W-:Y:S01]  /*142f0*/  IMAD R172, R5.reuse, 0x71, RZ ;  /* 0x0000007105ac7824 */ /* 0x040fe200078e02ff */
[----:B------:R-:W-:Y:S01]  /*14300*/  UIADD3.64 UR26, UR10, 0x800, URZ ;  /* 0x000008000a1a7897 */ /* 0x000fe2000fffe03f */
[C---:B------:R-:W-:Y:S01]  /*14310*/  IMAD R173, R5.reuse, 0xc6, RZ ;  /* 0x000000c605ad7824 */ /* 0x040fe200078e02ff */
[----:B------:R1:W-:Y:S01]  /*14320*/  STL [R1+0x6f0], R7 ;  /* 0x0006f00701007387 */ /* 0x0003e20000100800 */
[C---:B------:R-:W-:Y:S01]  /*14330*/  IMAD R174, R5.reuse, 0x6f, RZ ;  /* 0x0000006f05ae7824 */ /* 0x040fe200078e02ff */
[----:B------:R-:W-:Y:S01]  /*14340*/  UIADD3.64 UR30, UR10, 0x802, URZ ;  /* 0x000008020a1e7897 */ /* 0x000fe2000fffe03f */
[C---:B------:R-:W-:Y:S01]  /*14350*/  IMAD R175, R5.reuse, 0xc2, RZ ;  /* 0x000000c205af7824 */ /* 0x040fe200078e02ff */
[----:B------:R3:W-:Y:S01]  /*14360*/  STL [R1+0x700], R151 ;  /* 0x0007009701007387 */ /* 0x0007e20000100800 */
[C---:B------:R-:W-:Y:S01]  /*14370*/  IMAD R176, R5.reuse, 0x6d, RZ ;  /* 0x0000006d05b07824 */ /* 0x040fe200078e02ff */
[-C--:B0-----:R-:W-:Y:S01]  /*14380*/  IADD3 R6, P6, R154, R16.reuse, RZ ;  /* 0x000000109a067210 */ /* 0x081fe20007fde0ff */
[C---:B------:R-:W-:Y:S01]  /*14390*/  IMAD R177, R5.reuse, 0xbe, RZ ;  /* 0x000000be05b17824 */ /* 0x040fe200078e02ff */
[----:B------:R-:W-:Y:S01]  /*143a0*/  UIADD3.64 UR34, UR10, 0x804, URZ ;  /* 0x000008040a227897 */ /* 0x000fe2000fffe03f */
[----:B------:R-:W-:Y:S01]  /*143b0*/  IMAD R178, R5, 0x6b, RZ ;  /* 0x0000006b05b27824 */ /* 0x000fe200078e02ff */
[-C--:B-1----:R-:W-:Y:S01]  /*143c0*/  IADD3 R7, P0, R155, R16.reuse, RZ ;  /* 0x000000109b077210 */ /* 0x082fe20007f1e0ff */
[----:B------:R0:W-:Y:S01]  /*143d0*/  STL [R1+0x710], R6 ;  /* 0x0007100601007387 */ /* 0x0001e20000100800 */
[C---:B------:R-:W-:Y:S01]  /*143e0*/  IMAD R179, R5.reuse, 0xba, RZ ;  /* 0x000000ba05b37824 */ /* 0x040fe200078e02ff */
[----:B------:R-:W-:Y:S01]  /*143f0*/  UIADD3.64 UR12, UR8, 0x80, URZ ;  /* 0x00000080080c7897 */ /* 0x000fe2000fffe03f */
[-C--:B---3--:R-:W-:Y:S01]  /*14400*/  IADD3 R151, P3, R156, R16.reuse, RZ ;  /* 0x000000109c977210 */ /* 0x088fe20007f7e0ff */
[----:B------:R1:W-:Y:S01]  /*14410*/  STL [R1+0x720], R7 ;  /* 0x0007200701007387 */ /* 0x0003e20000100800 */
[C---:B------:R-:W-:Y:S01]  /*14420*/  IMAD R180, R5.reuse, 0x69, RZ ;  /* 0x0000006905b47824 */ /* 0x040fe200078e02ff */
[----:B------:R-:W-:Y:S01]  /*14430*/  UIADD3.64 UR16, UR8, 0x100, URZ ;  /* 0x0000010008107897 */ /* 0x000fe2000fffe03f */
[C---:B------:R-:W-:Y:S01]  /*14440*/  IMAD R181, R5.reuse, 0xb6, RZ ;  /* 0x000000b605b57824 */ /* 0x040fe200078e02ff */
[----:B------:R3:W-:Y:S01]  /*14450*/  STL [R1+0x730], R151 ;  /* 0x0007309701007387 */ /* 0x0007e20000100800 */
[----:B------:R-:W-:Y:S01]  /*14460*/  IMAD R182, R5, 0x67, RZ ;  /* 0x0000006705b67824 */ /* 0x000fe200078e02ff */
[-C--:B0-----:R-:W-:Y:S01]  /*14470*/  IADD3 R6, P1, R157, R16.reuse, RZ ;  /* 0x000000109d067210 */ /* 0x081fe20007f3e0ff */
[C---:B------:R-:W-:Y:S01]  /*14480*/  IMAD R183, R5.reuse, 0xb2, RZ ;  /* 0x000000b205b77824 */ /* 0x040fe200078e02ff */
[----:B------:R-:W-:Y:S01]  /*14490*/  UIADD3.64 UR20, UR8, 0x180, URZ ;  /* 0x0000018008147897 */ /* 0x000fe2000fffe03f */
[C---:B------:R-:W-:Y:S01]  /*144a0*/  IMAD R184, R5.reuse, 0x65, RZ ;  /* 0x0000006505b87824 */ /* 0x040fe200078e02ff */
[-C--:B-1----:R-:W-:Y:S01]  /*144b0*/  LEA.HI.X.SX32 R7, R158, R15.reuse, 0x1, P2 ;  /* 0x0000000f9e077211 */ /* 0x082fe200010f0eff */
[----:B------:R0:W-:Y:S01]  /*144c0*/  STL [R1+0x740], R6 ;  /* 0x0007400601007387 */ /* 0x0001e20000100800 */
[----:B------:R-:W-:Y:S01]  /*144d0*/  IMAD R185, R5, 0xae, RZ ;  /* 0x000000ae05b97824 */ /* 0x000fe200078e02ff */
[----:B------:R-:W-:Y:S01]  /*144e0*/  UIADD3.64 UR24, UR8, 0x200, URZ ;  /* 0x0000020008187897 */ /* 0x000fe2000fffe03f */
[-C--:B---3--:R-:W-:Y:S01]  /*144f0*/  IADD3 R151, P2, R159, R16.reuse, RZ ;  /* 0x000000109f977210 */ /* 0x088fe20007f5e0ff */
[----:B------:R1:W-:Y:S01]  /*14500*/  STL [R1+0x6dc], R7 ;  /* 0x0006dc0701007387 */ /* 0x0003e20000100800 */
[C---:B------:R-:W-:Y:S01]  /*14510*/  IMAD R186, R5.reuse, 0x63, RZ ;  /* 0x0000006305ba7824 */ /* 0x040fe200078e02ff */
[----:B------:R-:W-:Y:S01]  /*14520*/  UIADD3.64 UR28, UR8, 0x280, URZ ;  /* 0x00000280081c7897 */ /* 0x000fe2000fffe03f */
[C---:B------:R-:W-:Y:S01]  /*14530*/  IMAD R187, R5.reuse, 0xaa, RZ ;  /* 0x000000aa05bb7824 */ /* 0x040fe200078e02ff */
[----:B------:R3:W-:Y:S01]  /*14540*/  STL [R1+0x750], R151 ;  /* 0x0007509701007387 */ /* 0x0007e20000100800 */
[C---:B------:R-:W-:Y:S01]  /*14550*/  IMAD R188, R5.reuse, 0x61, RZ ;  /* 0x0000006105bc7824 */ /* 0x040fe200078e02ff */
[-C--:B0-----:R-:W-:Y:S01]  /*14560*/  LEA.HI.X.SX32 R6, R160, R15.reuse, 0x1, P4 ;  /* 0x0000000fa0067211 */ /* 0x081fe200020f0eff */
[C---:B------:R-:W-:Y:S01]  /*14570*/  IMAD R189, R5.reuse, 0xa6, RZ ;  /* 0x000000a605bd7824 */ /* 0x040fe200078e02ff */
[----:B------:R-:W-:Y:S01]  /*14580*/  UIADD3.64 UR32, UR8, 0x300, URZ ;  /* 0x0000030008207897 */ /* 0x000fe2000fffe03f */
[----:B------:R-:W-:Y:S01]  /*14590*/  IMAD R190, R5, 0x5f, RZ ;  /* 0x0000005f05be7824 */ /* 0x000fe200078e02ff */
[-C--:B-1----:R-:W-:Y:S01]  /*145a0*/  IADD3 R7, P4, R161, R16.reuse, RZ ;  /* 0x00000010a1077210 */ /* 0x082fe20007f9e0ff */
[----:B------:R0:W-:Y:S01]  /*145b0*/  STL [R1+0x6ec], R6 ;  /* 0x0006ec0601007387 */ /* 0x0001e20000100800 */
[C---:B------:R-:W-:Y:S01]  /*145c0*/  IMAD R191, R5.reuse, 0xa2, RZ ;  /* 0x000000a205bf7824 */ /* 0x040fe200078e02ff */
[----:B------:R-:W-:Y:S01]  /*145d0*/  UIADD3.64 UR42, UR8, 0x480, URZ ;  /* 0x00000480082a7897 */ /* 0x000fe2000fffe03f */
[-C--:B---3--:R-:W-:Y:S01]  /*145e0*/  LEA.HI.X.SX32 R151, R162, R15.reuse, 0x1, P5 ;  /* 0x0000000fa2977211 */ /* 0x088fe200028f0eff */
        /* <DEDUP_REMOVED lines=25> */
[----:B-1----:R-:W-:Y:S01]  /*14780*/  IADD3 R7, P0, R167, R16, RZ ;  /* 0x00000010a7077210 */ /* 0x002fe20007f1e0ff */
[----:B------:R0:W-:Y:S01]  /*14790*/  STL [R1+0x71c], R6 ;  /* 0x00071c0601007387 */ /* 0x0001e20000100800 */
[C---:B------:R-:W-:Y:S01]  /*147a0*/  IMAD R203, R5.reuse, 0x8a, RZ ;  /* 0x0000008a05cb7824 */ /* 0x040fe200078e02ff */
[----:B------:R-:W-:Y:S01]  /*147b0*/  UMOV UR39, 0x40000040 ;  /* 0x4000004000277882 */ /* 0x000fe20000000000 */
[----:B---3--:R-:W-:Y:S01]  /*147c0*/  LEA.HI.X.SX32 R151, R168, R15, 0x1, P3 ;  /* 0x0000000fa8977211 */ /* 0x008fe200018f0eff */
[----:B------:R1:W-:Y:S01]  /*147d0*/  STL [R1+0x790], R7 ;  /* 0x0007900701007387 */ /* 0x0003e20000100800 */
[----:B------:R-:W-:-:S02]  /*147e0*/  IMAD R204, R5, 0x51, RZ ;  /* 0x0000005105cc7824 */ /* 0x000fc400078e02ff */
[C---:B------:R-:W-:Y:S01]  /*147f0*/  IMAD R205, R5.reuse, 0x86, RZ ;  /* 0x0000008605cd7824 */ /* 0x040fe200078e02ff */
[----:B------:R3:W-:Y:S01]  /*14800*/  STL [R1+0x72c], R151 ;  /* 0x00072c9701007387 */ /* 0x0007e20000100800 */
[----:B------:R-:W-:Y:S01]  /*14810*/  IMAD R206, R5, 0x4f, RZ ;  /* 0x0000004f05ce7824 */ /* 0x000fe200078e02ff */
[-C--:B0-----:R-:W-:Y:S01]  /*14820*/  IADD3 R6, P3, R169, R16.reuse, RZ ;  /* 0x00000010a9067210 */ /* 0x081fe20007f7e0ff */
[C---:B------:R-:W-:Y:S02]  /*14830*/  IMAD R207, R5.reuse, 0x82, RZ ;  /* 0x0000008205cf7824 */ /* 0x040fe400078e02ff */
[C---:B------:R-:W-:Y:S01]  /*14840*/  IMAD R208, R5.reuse, 0x4d, RZ ;  /* 0x0000004d05d07824 */ /* 0x040fe200078e02ff */
[----:B-1----:R-:W-:Y:S01]  /*14850*/  LEA.HI.X.SX32 R7, R170, R15, 0x1, P1 ;  /* 0x0000000faa077211 */ /* 0x002fe200008f0eff */
[----:B------:R0:W-:Y:S01]  /*14860*/  STL [R1+0x7a0], R6 ;  /* 0x0007a00601007387 */ /* 0x0001e20000100800 */
[----:B------:R-:W-:Y:S01]  /*14870*/  IMAD R209, R5, 0xfc, RZ ;  /* 0x000000fc05d17824 */ /* 0x000fe200078e02ff */
[----:B---3--:R-:W-:-:S02]  /*14880*/  IADD3 R151, P1, R171, R16, RZ ;  /* 0x00000010ab977210 */ /* 0x008fc40007f3e0ff */
[----:B------:R1:W-:Y:S01]  /*14890*/  STL [R1+0x73c], R7 ;  /* 0x00073c0701007387 */ /* 0x0003e20000100800 */
[C---:B------:R-:W-:Y:S02]  /*148a0*/  IMAD R210, R5.reuse, 0x4b, RZ ;  /* 0x0000004b05d27824 */ /* 0x040fe400078e02ff */
[C---:B------:R-:W-:Y:S01]  /*148b0*/  IMAD R211, R5.reuse, 0xf4, RZ ;  /* 0x000000f405d37824 */ /* 0x040fe200078e02ff */
[----:B------:R3:W-:Y:S01]  /*148c0*/  STL [R1+0x7b0], R151 ;  /* 0x0007b09701007387 */ /* 0x0007e20000100800 */
[C---:B------:R-:W-:Y:S01]  /*148d0*/  IMAD R212, R5.reuse, 0x49, RZ ;  /* 0x0000004905d47824 */ /* 0x040fe200078e02ff */
[-C--:B0-----:R-:W-:Y:S01]  /*148e0*/  LEA.HI.X.SX32 R6, R172, R15.reuse, 0x1, P2 ;  /* 0x0000000fac067211 */ /* 0x081fe200010f0eff */
[C---:B------:R-:W-:Y:S02]  /*148f0*/  IMAD R213, R5.reuse, 0xec, RZ ;  /* 0x000000ec05d57824 */ /* 0x040fe400078e02ff */
[----:B------:R-:W-:Y:S01]  /*14900*/  IMAD R214, R5, 0x47, RZ ;  /* 0x0000004705d67824 */ /* 0x000fe200078e02ff */
[----:B-1----:R-:W-:Y:S01]  /*14910*/  IADD3 R7, P2, R173, R16, RZ ;  /* 0x00000010ad077210 */ /* 0x002fe20007f5e0ff */
[----:B------:R0:W-:Y:S01]  /*14920*/  STL [R1+0x74c], R6 ;  /* 0x00074c0601007387 */ /* 0x0001e20000100800 */
[----:B------:R-:W-:Y:S01]  /*14930*/  IMAD R215, R5, 0xe4, RZ ;  /* 0x000000e405d77824 */ /* 0x000fe200078e02ff */
[----:B---3--:R-:W-:-:S02]  /*14940*/  LEA.HI.X.SX32 R151, R174, R15, 0x1, P4 ;  /* 0x0000000fae977211 */ /* 0x008fc400020f0eff */
[----:B------:R1:W-:Y:S01]  /*14950*/  STL [R1+0x7c0], R7 ;  /* 0x0007c00701007387 */ /* 0x0003e20000100800 */
[C---:B------:R-:W-:Y:S02]  /*14960*/  IMAD R216, R5.reuse, 0x45, RZ ;  /* 0x0000004505d87824 */ /* 0x040fe400078e02ff */
        /* <DEDUP_REMOVED lines=179> */
[-C--:B------:R-:W-:Y:S01]  /*154a0*/  LEA.HI.X.SX32 R9, R9, R15.reuse, 0x1, P0 ;  /* 0x0000000f09097211 */ /* 0x080fe200000f0eff */
[C---:B------:R-:W-:Y:S02]  /*154b0*/  IMAD R146, R5.reuse, 0x30, RZ ;  /* 0x0000003005927824 */ /* 0x040fe400078e02ff */
[----:B------:R3:W-:Y:S01]  /*154c0*/  STL [R1+0x8e0], R151 ;  /* 0x0008e09701007387 */ /* 0x0007e20000100800 */
[----:B------:R-:W-:Y:S01]  /*154d0*/  IMAD R147, R5, 0x18, RZ ;  /* 0x0000001805937824 */ /* 0x000fe200078e02ff */
[----:B0-----:R-:W-:Y:S01]  /*154e0*/  LEA.HI.X.SX32 R6, R219, R15, 0x1, P6 ;  /* 0x0000000fdb067211 */ /* 0x001fe200030f0eff */
[C---:B------:R-:W-:Y:S02]  /*154f0*/  IMAD R148, R5.reuse, 0xc, RZ ;  /* 0x0000000c05947824 */ /* 0x040fe400078e02ff */
[C---:B------:R-:W-:Y:S01]  /*15500*/  IMAD R149, R5.reuse, 0x6, RZ ;  /* 0x0000000605957824 */ /* 0x040fe200078e02ff */
[----:B-1----:R-:W-:Y:S01]  /*15510*/  IADD3 R7, P6, R220, R16, RZ ;  /* 0x00000010dc077210 */ /* 0x002fe20007fde0ff */
[----:B------:R0:W-:Y:S01]  /*15520*/  STL [R1+0x8cc], R6 ;  /* 0x0008cc0601007387 */ /* 0x0001e20000100800 */
[----:B------:R-:W-:-:S02]  /*15530*/  IMAD.SHL.U32 R150, R5, 0x2, RZ ;  /* 0x0000000205967824 */ /* 0x000fc400078e00ff */
[C---:B------:R-:W-:Y:S01]  /*15540*/  IMAD.SHL.U32 R152, R5.reuse, 0x20, RZ ;  /* 0x0000002005987824 */ /* 0x040fe200078e00ff */
[----:B------:R1:W-:Y:S01]  /*15550*/  STL [R1+0x788], R7 ;  /* 0x0007880701007387 */ /* 0x0003e20000100800 */
[C---:B---3--:R-:W-:Y:S02]  /*15560*/  IMAD.SHL.U32 R151, R5.reuse, 0x10, RZ ;  /* 0x0000001005977824 */ /* 0x048fe400078e00ff */
[----:B------:R-:W-:Y:S01]  /*15570*/  IMAD.SHL.U32 R8, R5, 0x80, RZ ;  /* 0x0000008005087824 */ /* 0x000fe200078e00ff */
[----:B------:R3:W-:Y:S01]  /*15580*/  STL [R1+0x6e4], R9 ;  /* 0x0006e40901007387 */ /* 0x0007e20000100800 */
[----:B0-----:R-:W-:-:S03]  /*15590*/  IADD3 R6, P0, R10, R16, RZ ;  /* 0x000000100a067210 */ /* 0x001fc60007f1e0ff */
[----:B------:R-:W-:Y:S02]  /*155a0*/  SHF.R.S32.HI R0, RZ, 0x1f, R8 ;  /* 0x0000001fff007819 */ /* 0x000fe40000011408 */
[-C--:B-1----:R-:W-:Y:S01]  /*155b0*/  LEA.HI.X.SX32 R7, R221, R15.reuse, 0x1, P5 ;  /* 0x0000000fdd077211 */ /* 0x082fe200028f0eff */
[----:B------:R0:W-:Y:S01]  /*155c0*/  STL [R1+0x8f0], R6 ;  /* 0x0008f00601007387 */ /* 0x0001e20000100800 */
[C---:B------:R-:W-:Y:S01]  /*155d0*/  SHF.L.U64.HI R0, R8.reuse, 0x1, R0 ;  /* 0x0000000108007819 */ /* 0x040fe20000010200 */
[----:B------:R-:W-:Y:S01]  /*155e0*/  IMAD.SHL.U32 R8, R8, 0x2, RZ ;  /* 0x0000000208087824 */ /* 0x000fe200078e00ff */
[----:B---3--:R-:W-:Y:S01]  /*155f0*/  IADD3 R9, P5, R222, R16, RZ ;  /* 0x00000010de097210 */ /* 0x008fe20007fbe0ff */
[----:B------:R1:W-:Y:S04]  /*15600*/  STL [R1+0x8dc], R7 ;  /* 0x0008dc0701007387 */ /* 0x0003e80000100800 */
[----:B------:R3:W-:Y:S01]  /*15610*/  STL [R1+0x7a8], R9 ;  /* 0x0007a80901007387 */ /* 0x0007e20000100800 */
[----:B0-----:R-:W-:-:S02]  /*15620*/  LEA.HI.X.SX32 R6, R10, R15, 0x1, P3 ;  /* 0x0000000f0a067211 */ /* 0x001fc400018f0eff */
[----:B-1----:R-:W-:-:S03]  /*15630*/  IADD3 R7, P3, R11, R16, RZ ;  /* 0x000000100b077210 */ /* 0x002fc60007f7e0ff */
[----:B------:R0:W-:Y:S01]  /*15640*/  STL [R1+0x704], R6 ;  /* 0x0007040601007387 */ /* 0x0001e20000100800 */
[----:B---3--:R-:W-:-:S03]  /*15650*/  LEA.HI.X.SX32 R9, R223, R15, 0x1, P0 ;  /* 0x0000000fdf097211 */ /* 0x008fc600000f0eff */
[----:B------:R1:W-:Y:S04]  /*15660*/  STL [R1+0x900], R7 ;  /* 0x0009000701007387 */ /* 0x0003e80000100800 */
[----:B------:R3:W-:Y:S01]  /*15670*/  STL [R1+0x8ec], R9 ;  /* 0x0008ec0901007387 */ /* 0x0007e20000100800 */
[----:B0-----:R-:W-:Y:S02]  /*15680*/  IADD3 R6, P0, R224, R16, RZ ;  /* 0x00000010e0067210 */ /* 0x001fe40007f1e0ff */
[----:B-1----:R-:W-:-:S03]  /*15690*/  LEA.HI.X.SX32 R7, R11, R15, 0x1, P1 ;  /* 0x0000000f0b077211 */ /* 0x002fc600008f0eff */
[----:B------:R0:W-:Y:S01]  /*156a0*/  STL [R1+0x7c8], R6 ;  /* 0x0007c80601007387 */ /* 0x0001e20000100800 */
[----:B---3--:R-:W-:-:S03]  /*156b0*/  IADD3 R9, P1, R12, R16, RZ ;  /* 0x000000100c097210 */ /* 0x008fc60007f3e0ff */
[----:B------:R1:W-:Y:S04]  /*156c0*/  STL [R1+0x724], R7 ;  /* 0x0007240701007387 */ /* 0x0003e80000100800 */
[----:B------:R3:W-:Y:S01]  /*156d0*/  STL [R1+0x910], R9 ;  /* 0x0009100901007387 */ /* 0x0007e20000100800 */
[----:B0-----:R-:W-:Y:S02]  /*156e0*/  LEA.HI.X.SX32 R6, R225, R15, 0x1, P3 ;  /* 0x0000000fe1067211 */ /* 0x001fe400018f0eff */
        /* <DEDUP_REMOVED lines=92> */
[----:B------:R-:W-:Y:S02]  /*15cb0*/  CS2R R106, SRZ ;  /* 0x00000000006a7805 */ /* 0x000fe4000001ff00 */
[-C--:B---3--:R-:W-:Y:S01]  /*15cc0*/  IADD3 R9, P0, R108, R16.reuse, RZ ;  /* 0x000000106c097210 */ /* 0x088fe20007f1e0ff */
        /* <DEDUP_REMOVED lines=13> */
[----:B------:R-:W-:Y:S01]  /*15da0*/  STL [R1+0x9e0], R9 ;  /* 0x0009e00901007387 */ /* 0x000fe20000100800 */
[-C--:B0-----:R-:W-:Y:S02]  /*15db0*/  LEA.HI.X.SX32 R6, R109, R15.reuse, 0x1, P1 ;  /* 0x0000000f6d067211 */ /* 0x081fe400008f0eff */
[----:B------:R-:W-:Y:S02]  /*15dc0*/  CS2R R108, SRZ ;  /* 0x00000000006c7805 */ /* 0x000fe4000001ff00 */
[----:B------:R-:W-:Y:S01]  /*15dd0*/  IADD3 R10, P1, R252, R16, RZ ;  /* 0x00000010fc0a7210 */ /* 0x000fe20007f3e0ff */
[----:B-1----:R-:W-:Y:S01]  /*15de0*/  IMAD R7, R5, 0x1f, RZ ;  /* 0x0000001f05077824 */ /* 0x002fe200078e02ff */
[----:B------:R0:W-:Y:S04]  /*15df0*/  STL [R1+0x6f4], R6 ;  /* 0x0006f40601007387 */ /* 0x0001e80000100800 */
[----:B------:R1:W-:Y:S01]  /*15e00*/  STL [R1+0x838], R10 ;  /* 0x0008380a01007387 */ /* 0x0003e20000100800 */
[----:B------:R-:W-:-:S02]  /*15e10*/  LEA.HI.X.SX32 R7, R7, R15, 0x1, P0 ;  /* 0x0000000f07077211 */ /* 0x000fc400000f0eff */
[----:B0-----:R-:W-:Y:S02]  /*15e20*/  LEA.HI.X.SX32 R6, R110, R15, 0x1, P3 ;  /* 0x0000000f6e067211 */ /* 0x001fe400018f0eff */
[-C--:B------:R-:W-:Y:S02]  /*15e30*/  IADD3 R9, P3, R111, R16.reuse, RZ ;  /* 0x000000106f097210 */ /* 0x080fe40007f7e0ff */
[----:B-1----:R-:W-:Y:S01]  /*15e40*/  IADD3 R10, P0, R112, R16, RZ ;  /* 0x00000010700a7210 */ /* 0x002fe20007f1e0ff */
[----:B------:R0:W-:Y:S04]  /*15e50*/  STL [R1+0x8e4], R6 ;  /* 0x0008e40601007387 */ /* 0x0001e80000100800 */
[----:B------:R1:W-:Y:S04]  /*15e60*/  STL [R1+0x908], R9 ;  /* 0x0009080901007387 */ /* 0x0003e80000100800 */
[----:B------:R3:W-:Y:S01]  /*15e70*/  STL [R1+0x9dc], R7 ;  /* 0x0009dc0701007387 */ /* 0x0007e20000100800 */
[----:B0-----:R-:W-:-:S03]  /*15e80*/  IMAD R6, R5, 0x98, RZ ;  /* 0x0000009805067824 */ /* 0x001fc600078e02ff */
[----:B------:R0:W-:Y:S01]  /*15e90*/  STL [R1+0x9f0], R10 ;  /* 0x0009f00a01007387 */ /* 0x0001e20000100800 */
[-C--:B-1----:R-:W-:Y:S02]  /*15ea0*/  LEA.HI.X.SX32 R9, R111, R15.reuse, 0x1, P2 ;  /* 0x0000000f6f097211 */ /* 0x082fe400010f0eff */
[----:B------:R-:W-:Y:S01]  /*15eb0*/  CS2R R110, SRZ ;  /* 0x00000000006e7805 */ /* 0x000fe2000001ff00 */
[----:B---3--:R-:W-:Y:S02]  /*15ec0*/  IMAD R7, R5, 0x1d, RZ ;  /* 0x0000001d05077824 */ /* 0x008fe400078e02ff */
[----:B------:R1:W-:Y:S01]  /*15ed0*/  STL [R1+0x734], R9 ;  /* 0x0007340901007387 */ /* 0x0003e20000100800 */
[-C--:B0-----:R-:W-:Y:S02]  /*15ee0*/  IADD3 R10, P2, R6, R16.reuse, RZ ;  /* 0x00000010060a7210 */ /* 0x081fe40007f5e0ff */
[-C--:B------:R-:W-:Y:S02]  /*15ef0*/  LEA.HI.X.SX32 R6, R112, R15.reuse, 0x1, P3 ;  /* 0x0000000f70067211 */ /* 0x080fe400018f0eff */
[----:B------:R-:W-:Y:S01]  /*15f00*/  LEA.HI.X.SX32 R7, R7, R15, 0x1, P0 ;  /* 0x0000000f07077211 */ /* 0x000fe200000f0eff */
[----:B------:R0:W-:Y:S01]  /*15f10*/  STL [R1+0x878], R10 ;  /* 0x0008780a01007387 */ /* 0x0001e20000100800 */
[----:B-1----:R-:W-:-:S03]  /*15f20*/  IADD3 R9, P3, R113, R16, RZ ;  /* 0x0000001071097210 */ /* 0x002fc60007f7e0ff */
[----:B------:R1:W-:Y:S04]  /*15f30*/  STL [R1+0x904], R6 ;  /* 0x0009040601007387 */ /* 0x0003e80000100800 */
[----:B------:R3:W-:Y:S01]  /*15f40*/  STL [R1+0x928], R9 ;  /* 0x0009280901007387 */ /* 0x0007e20000100800 */
[----:B0-----:R-:W-:-:S03]  /*15f50*/  IADD3 R10, P0, R114, R16, RZ ;  /* 0x00000010720a7210 */ /* 0x001fc60007f1e0ff */
[----:B------:R0:W-:Y:S01]  /*15f60*/  STL [R1+0x9ec], R7 ;  /* 0x0009ec0701007387 */ /* 0x0001e20000100800 */
[----:B-1----:R-:W-:-:S03]  /*15f70*/  IMAD R6, R5, 0x88, RZ ;  /* 0x0000008805067824 */ /* 0x002fc600078e02ff */
[----:B------:R1:W-:Y:S01]  /*15f80*/  STL [R1+0xa00], R10 ;  /* 0x000a000a01007387 */ /* 0x0003e20000100800 */
[-C--:B---3--:R-:W-:Y:S02]  /*15f90*/  LEA.HI.X.SX32 R9, R113, R15.reuse, 0x1, P4 ;  /* 0x0000000f71097211 */ /* 0x088fe400020f0eff */
[----:B------:R-:W-:Y:S01]  /*15fa0*/  CS2R R112, SRZ ;  /* 0x0000000000707805 */ /* 0x000fe2000001ff00 */
[----:B0-----:R-:W-:Y:S02]  /*15fb0*/  IMAD R7, R5, 0x1b, RZ ;  /* 0x0000001b05077824 */ /* 0x001fe400078e02ff */
[----:B------:R0:W-:Y:S01]  /*15fc0*/  STL [R1+0x774], R9 ;  /* 0x0007740901007387 */ /* 0x0001e20000100800 */
[-C--:B-1----:R-:W-:Y:S02]  /*15fd0*/  IADD3 R10, P4, R6, R16.reuse, RZ ;  /* 0x00000010060a7210 */ /* 0x082fe40007f9e0ff */
[-C--:B------:R-:W-:Y:S02]  /*15fe0*/  LEA.HI.X.SX32 R6, R114, R15.reuse, 0x1, P3 ;  /* 0x0000000f72067211 */ /* 0x080fe400018f0eff */
[----:B------:R-:W-:Y:S01]  /*15ff0*/  LEA.HI.X.SX32 R7, R7, R15, 0x1, P0 ;  /* 0x0000000f07077211 */ /* 0x000fe200000f0eff */
[----:B------:R1:W-:Y:S01]  /*16000*/  STL [R1+0x8b8], R10 ;  /* 0x0008b80a01007387 */ /* 0x0003e20000100800 */
[----:B0-----:R-:W-:-:S03]  /*16010*/  IADD3 R9, P3, R115, R16, RZ ;  /* 0x0000001073097210 */ /* 0x001fc60007f7e0ff */
[----:B------:R0:W-:Y:S04]  /*16020*/  STL [R1+0x924], R6 ;  /* 0x0009240601007387 */ /* 0x0001e80000100800 */
[----:B------:R3:W-:Y:S01]  /*16030*/  STL [R1+0x948], R9 ;  /* 0x0009480901007387 */ /* 0x0007e20000100800 */
[----:B-1----:R-:W-:-:S03]  /*16040*/  IADD3 R10, P0, R116, R16, RZ ;  /* 0x00000010740a7210 */ /* 0x002fc60007f1e0ff */
[----:B------:R1:W-:Y:S01]  /*16050*/  STL [R1+0x9fc], R7 ;  /* 0x0009fc0701007387 */ /* 0x0003e20000100800 */
[----:B0-----:R-:W-:-:S03]  /*16060*/  IMAD R6, R5, 0xf0, RZ ;  /* 0x000000f005067824 */ /* 0x001fc600078e02ff */
[----:B------:R0:W-:Y:S01]  /*16070*/  STL [R1+0xa10], R10 ;  /* 0x000a100a01007387 */ /* 0x0001e20000100800 */
[-C--:B---3--:R-:W-:Y:S02]  /*16080*/  LEA.HI.X.SX32 R9, R115, R15.reuse, 0x1, P6 ;  /* 0x0000000f73097211 */ /* 0x088fe400030f0eff */
[----:B------:R-:W-:Y:S01]  /*16090*/  CS2R R114, SRZ ;  /* 0x0000000000727805 */ /* 0x000fe2000001ff00 */
[----:B-1----:R-:W-:Y:S02]  /*160a0*/  IMAD R7, R5, 0x19, RZ ;  /* 0x0000001905077824 */ /* 0x002fe400078e02ff */
        /* <DEDUP_REMOVED lines=56> */
[----:B------:R-:W-:Y:S01]  /*16430*/  STL [R1+0xa50], R10 ;  /* 0x000a500a01007387 */ /* 0x000fe20000100800 */
[-C--:B---3--:R-:W-:Y:S02]  /*16440*/  LEA.HI.X.SX32 R9, R123, R15.reuse, 0x1, P4 ;  /* 0x0000000f7b097211 */ /* 0x088fe400020f0eff */
[----:B------:R-:W-:Y:S02]  /*16450*/  CS2R R122, SRZ ;  /* 0x00000000007a7805 */ /* 0x000fe4000001ff00 */
[----:B------:R-:W-:Y:S01]  /*16460*/  IADD3 R6, P4, R6, R16, RZ ;  /* 0x0000001006067210 */ /* 0x000fe20007f9e0ff */
[----:B-1----:R-:W-:Y:S01]  /*16470*/  IMAD R7, R5, 0x11, RZ ;  /* 0x0000001105077824 */ /* 0x002fe200078e02ff */
[----:B------:R0:W-:Y:S04]  /*16480*/  STL [R1+0x8b4], R9 ;  /* 0x0008b40901007387 */ /* 0x0001e80000100800 */
[----:B------:R1:W-:Y:S01]  /*16490*/  STL [R1+0x758], R6 ;  /* 0x0007580601007387 */ /* 0x0003e20000100800 */
[----:B0-----:R-:W-:-:S02]  /*164a0*/  LEA.HI.X.SX32 R9, R124, R15, 0x1, P3 ;  /* 0x0000000f7c097211 */ /* 0x001fc400018f0eff */
[-C--:B------:R-:W-:Y:S02]  /*164b0*/  IADD3 R10, P3, R125, R16.reuse, RZ ;  /* 0x000000107d0a7210 */ /* 0x080fe40007f7e0ff */
[-C--:B-1----:R-:W-:Y:S01]  /*164c0*/  LEA.HI.X.SX32 R6, R7, R15.reuse, 0x1, P0 ;  /* 0x0000000f07067211 */ /* 0x082fe200000f0eff */
[----:B------:R0:W-:Y:S01]  /*164d0*/  STL [R1+0x9c4], R9 ;  /* 0x0009c40901007387 */ /* 0x0001e20000100800 */
[----:B------:R-:W-:Y:S02]  /*164e0*/  LEA.HI.X.SX32 R7, R125, R15, 0x1, P6 ;  /* 0x0000000f7d077211 */ /* 0x000fe400030f0eff */
[----:B------:R-:W-:Y:S01]  /*164f0*/  CS2R R124, SRZ ;  /* 0x00000000007c7805 */ /* 0x000fe2000001ff00 */
[----:B------:R1:W-:Y:S04]  /*16500*/  STL [R1+0x8f8], R10 ;  /* 0x0008f80a01007387 */ /* 0x0003e80000100800 */
[----:B------:R3:W-:Y:S01]  /*16510*/  STL [R1+0xa4c], R6 ;  /* 0x000a4c0601007387 */ /* 0x0007e20000100800 */
[----:B0-----:R-:W-:-:S02]  /*16520*/  IADD3 R9, P0, R126, R16, RZ ;  /* 0x000000107e097210 */ /* 0x001fc40007f1e0ff */
[----:B-1----:R-:W-:-:S03]  /*16530*/  IADD3 R10, P6, R127, R16, RZ ;  /* 0x000000107f0a7210 */ /* 0x002fc60007fde0ff */
[----:B------:R0:W-:Y:S01]  /*16540*/  STL [R1+0x9e8], R9 ;  /* 0x0009e80901007387 */ /* 0x0001e20000100800 */
[----:B---3--:R-:W-:-:S03]  /*16550*/  IMAD R6, R5, 0xa0, RZ ;  /* 0x000000a005067824 */ /* 0x008fc600078e02ff */
[----:B------:R1:W-:Y:S04]  /*16560*/  STL [R1+0x714], R7 ;  /* 0x0007140701007387 */ /* 0x0003e80000100800 */
[----:B------:R-:W-:Y:S01]  /*16570*/  STL [R1+0xa60], R10 ;  /* 0x000a600a01007387 */ /* 0x000fe20000100800 */
[-C--:B0-----:R-:W-:Y:S02]  /*16580*/  LEA.HI.X.SX32 R9, R126, R15.reuse, 0x1, P3 ;  /* 0x0000000f7e097211 */ /* 0x081fe400018f0eff */
[----:B------:R-:W-:Y:S01]  /*16590*/  IADD3 R6, P3, R6, R16, RZ ;  /* 0x0000001006067210 */ /* 0x000fe20007f7e0ff */
[----:B-1----:R-:W-:Y:S02]  /*165a0*/  IMAD R7, R5, 0xf, RZ ;  /* 0x0000000f05077824 */ /* 0x002fe400078e02ff */
[----:B------:R0:W-:Y:S04]  /*165b0*/  STL [R1+0x8f4], R9 ;  /* 0x0008f40901007387 */ /* 0x0001e80000100800 */
[----:B------:R1:W-:Y:S01]  /*165c0*/  STL [R1+0x858], R6 ;  /* 0x0008580601007387 */ /* 0x0003e20000100800 */
[----:B0-----:R-:W-:-:S02]  /*165d0*/  LEA.HI.X.SX32 R9, R127, R15, 0x1, P0 ;  /* 0x0000000f7f097211 */ /* 0x001fc400000f0eff */
[----:B------:R-:W-:Y:S02]  /*165e0*/  CS2R R126, SRZ ;  /* 0x00000000007e7805 */ /* 0x000fe4000001ff00 */
[C---:B------:R-:W-:Y:S02]  /*165f0*/  IADD3 R10, P0, R128.reuse, R16, RZ ;  /* 0x00000010800a7210 */ /* 0x040fe40007f1e0ff */
[-C--:B-1----:R-:W-:Y:S01]  /*16600*/  LEA.HI.X.SX32 R6, R7, R15.reuse, 0x1, P6 ;  /* 0x0000000f07067211 */ /* 0x082fe200030f0eff */
[----:B------:R0:W-:Y:S01]  /*16610*/  STL [R1+0x9e4], R9 ;  /* 0x0009e40901007387 */ /* 0x0001e20000100800 */
[----:B------:R-:W-:-:S03]  /*16620*/  LEA.HI.X.SX32 R7, R128, R15, 0x1, P5 ;  /* 0x0000000f80077211 */ /* 0x000fc600028f0eff */
[----:B------:R1:W-:Y:S04]  /*16630*/  STL [R1+0x938], R10 ;  /* 0x0009380a01007387 */ /* 0x0003e80000100800 */
[----:B------:R3:W-:Y:S01]  /*16640*/  STL [R1+0xa5c], R6 ;  /* 0x000a5c0601007387 */ /* 0x0007e20000100800 */
[C---:B0-----:R-:W-:Y:S02]  /*16650*/  IADD3 R9, P6, R129.reuse, R16, RZ ;  /* 0x0000001081097210 */ /* 0x041fe40007fde0ff */
[----:B-1----:R-:W-:-:S03]  /*16660*/  LEA.HI.X.SX32 R10, R129, R15, 0x1, P0 ;  /* 0x0000000f810a7211 */ /* 0x002fc600000f0eff */
[----:B------:R0:W-:Y:S01]  /*16670*/  STL [R1+0xa08], R9 ;  /* 0x000a080901007387 */ /* 0x0001e20000100800 */
[----:B------:R-:W-:Y:S01]  /*16680*/  CS2R R128, SRZ ;  /* 0x0000000000807805 */ /* 0x000fe2000001ff00 */
[C---:B---3--:R-:W-:Y:S02]  /*16690*/  IMAD R6, R5.reuse, 0xc0, RZ ;  /* 0x000000c005067824 */ /* 0x048fe400078e02ff */
[----:B------:R1:W-:Y:S01]  /*166a0*/  STL [R1+0x794], R7 ;  /* 0x0007940701007387 */ /* 0x0003e20000100800 */
[----:B0-----:R-:W-:Y:S01]  /*166b0*/  IADD3 R9, P5, R130, R16, RZ ;  /* 0x0000001082097210 */ /* 0x001fe20007fbe0ff */
[----:B-1----:R-:W-:-:S04]  /*166c0*/  IMAD R7, R5, 0xd, RZ ;  /* 0x0000000d05077824 */ /* 0x002fc800078e02ff */
[----:B------:R0:W-:Y:S04]  /*166d0*/  STL [R1+0xa70], R9 ;  /* 0x000a700901007387 */ /* 0x0001e80000100800 */
[----:B------:R1:W-:Y:S01]  /*166e0*/  STL [R1+0x934], R10 ;  /* 0x0009340a01007387 */ /* 0x0003e20000100800 */
[-C--:B0-----:R-:W-:Y:S02]  /*166f0*/  IADD3 R9, P0, R6, R16.reuse, RZ ;  /* 0x0000001006097210 */ /* 0x081fe40007f1e0ff */
[-C--:B------:R-:W-:Y:S02]  /*16700*/  LEA.HI.X.SX32 R6, R130, R15.reuse, 0x1, P6 ;  /* 0x0000000f82067211 */ /* 0x080fe400030f0eff */
[----:B-1----:R-:W-:Y:S01]  /*16710*/  IADD3 R10, P6, R131, R16, RZ ;  /* 0x00000010830a7210 */ /* 0x002fe20007fde0ff */
[----:B------:R0:W-:Y:S04]  /*16720*/  STL [R1+0x7d8], R9 ;  /* 0x0007d80901007387 */ /* 0x0001e80000100800 */
[----:B------:R1:W-:Y:S04]  /*16730*/  STL [R1+0xa04], R6 ;  /* 0x000a040601007387 */ /* 0x0003e80000100800 */
[----:B------:R-:W-:Y:S01]  /*16740*/  STL [R1+0x978], R10 ;  /* 0x0009780a01007387 */ /* 0x000fe20000100800 */
[----:B0-----:R-:W-:-:S02]  /*16750*/  LEA.HI.X.SX32 R9, R7, R15, 0x1, P5 ;  /* 0x0000000f07097211 */ /* 0x001fc400028f0eff */
[----:B------:R-:W-:Y:S02]  /*16760*/  LEA.HI.X.SX32 R7, R131, R15, 0x1, P1 ;  /* 0x0000000f83077211 */ /* 0x000fe400008f0eff */
[----:B------:R-:W-:Y:S02]  /*16770*/  CS2R R130, SRZ ;  /* 0x0000000000827805 */ /* 0x000fe4000001ff00 */
[-C--:B-1----:R-:W-:Y:S01]  /*16780*/  IADD3 R6, P5, R132, R16.reuse, RZ ;  /* 0x0000001084067210 */ /* 0x082fe20007fbe0ff */
[----:B------:R0:W-:Y:S04]  /*16790*/  STL [R1+0xa6c], R9 ;  /* 0x000a6c0901007387 */ /* 0x0001e80000100800 */
[----:B------:R1:W-:Y:S04]  /*167a0*/  STL [R1+0xa28], R6 ;  /* 0x000a280601007387 */ /* 0x0003e80000100800 */
[----:B------:R3:W-:Y:S01]  /*167b0*/  STL [R1+0x814], R7 ;  /* 0x0008140701007387 */ /* 0x0007e20000100800 */
[----:B0-----:R-:W-:-:S02]  /*167c0*/  IADD3 R9, P1, R133, R16, RZ ;  /* 0x0000001085097210 */ /* 0x001fc40007f3e0ff */
[----:B-1----:R-:W-:-:S03]  /*167d0*/  LEA.HI.X.SX32 R6, R132, R15, 0x1, P6 ;  /* 0x0000000f84067211 */ /* 0x002fc600030f0eff */
[----:B------:R0:W-:Y:S01]  /*167e0*/  STL [R1+0xa80], R9 ;  /* 0x000a800901007387 */ /* 0x0001e20000100800 */
[----:B---3--:R-:W-:-:S03]  /*167f0*/  IMAD R7, R5, 0xb, RZ ;  /* 0x0000000b05077824 */ /* 0x008fc600078e02ff */
[----:B------:R1:W-:Y:S01]  /*16800*/  STL [R1+0x974], R6 ;  /* 0x0009740601007387 */ /* 0x0003e20000100800 */
[----:B0-----:R-:W-:Y:S02]  /*16810*/  IADD3 R9, P6, R134, R16, RZ ;  /* 0x0000001086097210 */ /* 0x001fe40007fde0ff */
[----:B-1----:R-:W-:-:S03]  /*16820*/  LEA.HI.X.SX32 R6, R133, R15, 0x1, P5 ;  /* 0x0000000f85067211 */ /* 0x002fc600028f0eff */
[----:B------:R0:W-:Y:S01]  /*16830*/  STL [R1+0x9b8], R9 ;  /* 0x0009b80901007387 */ /* 0x0001e20000100800 */
[----:B------:R-:W-:Y:S02]  /*16840*/  IADD3 R10, P5, R135, R16, RZ ;  /* 0x00000010870a7210 */ /* 0x000fe40007fbe0ff */
[----:B------:R-:W-:Y:S01]  /*16850*/  CS2R R132, SRZ ;  /* 0x0000000000847805 */ /* 0x000fe2000001ff00 */
[----:B------:R1:W-:Y:S04]  /*16860*/  STL [R1+0xa24], R6 ;  /* 0x000a240601007387 */ /* 0x0003e80000100800 */
[----:B------:R3:W-:Y:S01]  /*16870*/  STL [R1+0xa48], R10 ;  /* 0x000a480a01007387 */ /* 0x0007e20000100800 */
[-C--:B0-----:R-:W-:Y:S02]  /*16880*/  LEA.HI.X.SX32 R9, R7, R15.reuse, 0x1, P1 ;  /* 0x0000000f07097211 */ /* 0x081fe400008f0eff */
[----:B------:R-:W-:-:S02]  /*16890*/  LEA.HI.X.SX32 R7, R134, R15, 0x1, P2 ;  /* 0x0000000f86077211 */ /* 0x000fc400010f0eff */
[C---:B-1----:R-:W-:Y:S01]  /*168a0*/  IADD3 R6, P1, R136.reuse, R16, RZ ;  /* 0x0000001088067210 */ /* 0x042fe20007f3e0ff */
[----:B------:R0:W-:Y:S01]  /*168b0*/  STL [R1+0xa7c], R9 ;  /* 0x000a7c0901007387 */ /* 0x0001e20000100800 */
[----:B---3--:R-:W-:-:S03]  /*168c0*/  LEA.HI.X.SX32 R10, R136, R15, 0x1, P5 ;  /* 0x0000000f880a7211 */ /* 0x008fc600028f0eff */
[----:B------:R1:W-:Y:S04]  /*168d0*/  STL [R1+0xa90], R6 ;  /* 0x000a900601007387 */ /* 0x0003e80000100800 */
[----:B------:R3:W-:Y:S01]  /*168e0*/  STL [R1+0x894], R7 ;  /* 0x0008940701007387 */ /* 0x0007e20000100800 */
[----:B0-----:R-:W-:Y:S02]  /*168f0*/  IADD3 R9, P2, R137, R16, RZ ;  /* 0x0000001089097210 */ /* 0x001fe40007f5e0ff */
[----:B-1----:R-:W-:-:S03]  /*16900*/  LEA.HI.X.SX32 R6, R135, R15, 0x1, P6 ;  /* 0x0000000f87067211 */ /* 0x002fc600030f0eff */
[----:B------:R0:W-:Y:S01]  /*16910*/  STL [R1+0x918], R9 ;  /* 0x0009180901007387 */ /* 0x0001e20000100800 */
[----:B------:R-:W-:Y:S01]  /*16920*/  CS2R R134, SRZ ;  /* 0x0000000000867805 */ /* 0x000fe2000001ff00 */
[----:B---3--:R-:W-:Y:S02]  /*16930*/  IMAD R7, R5, 0x9, RZ ;  /* 0x0000000905077824 */ /* 0x008fe400078e02ff */
[----:B------:R1:W-:Y:S01]  /*16940*/  STL [R1+0x9b4], R6 ;  /* 0x0009b40601007387 */ /* 0x0003e20000100800 */
[-C--:B0-----:R-:W-:Y:S02]  /*16950*/  IADD3 R9, P6, R138, R16.reuse, RZ ;  /* 0x000000108a097210 */ /* 0x081fe40007fde0ff */
[----:B-1----:R-:W-:-:S03]  /*16960*/  IADD3 R6, P5, R139, R16, RZ ;  /* 0x000000108b067210 */ /* 0x002fc60007fbe0ff */
[----:B------:R0:W-:Y:S04]  /*16970*/  STL [R1+0x9f8], R9 ;  /* 0x0009f80901007387 */ /* 0x0001e80000100800 */
[----:B------:R1:W-:Y:S04]  /*16980*/  STL [R1+0xa44], R10 ;  /* 0x000a440a01007387 */ /* 0x0003e80000100800 */
[----:B------:R3:W-:Y:S01]  /*16990*/  STL [R1+0xa68], R6 ;  /* 0x000a680601007387 */ /* 0x0007e20000100800 */
[----:B0-----:R-:W-:Y:S02]  /*169a0*/  LEA.HI.X.SX32 R9, R7, R15, 0x1, P1 ;  /* 0x0000000f07097211 */ /* 0x001fe400008f0eff */
[----:B------:R-:W-:-:S02]  /*169b0*/  IADD3 R7, P1, R140, R16, RZ ;  /* 0x000000108c077210 */ /* 0x000fc40007f3e0ff */
[-C--:B-1----:R-:W-:Y:S01]  /*169c0*/  LEA.HI.X.SX32 R10, R140, R15.reuse, 0x1, P5 ;  /* 0x0000000f8c0a7211 */ /* 0x082fe200028f0eff */
[----:B------:R0:W-:Y:S01]  /*169d0*/  STL [R1+0xa8c], R9 ;  /* 0x000a8c0901007387 */ /* 0x0001e20000100800 */
[----:B---3--:R-:W-:-:S03]  /*169e0*/  LEA.HI.X.SX32 R6, R137, R15, 0x1, P4 ;  /* 0x0000000f89067211 */ /* 0x008fc600020f0eff */
[----:B------:R1:W-:Y:S01]  /*169f0*/  STL [R1+0xaa0], R7 ;  /* 0x000aa00701007387 */ /* 0x0003e20000100800 */
[----:B------:R-:W-:-:S03]  /*16a00*/  CS2R R136, SRZ ;  /* 0x0000000000887805 */ /* 0x000fc6000001ff00 */
        /* <DEDUP_REMOVED lines=8> */
[----:B------:R-:W-:Y:S01]  /*16a90*/  CS2R R138, SRZ ;  /* 0x00000000008a7805 */ /* 0x000fe2000001ff00 */
[----:B-1----:R-:W-:Y:S02]  /*16aa0*/  IMAD R7, R5, 0x7, RZ ;  /* 0x0000000705077824 */ /* 0x002fe400078e02ff */
[----:B------:R0:W-:Y:S01]  /*16ab0*/  STL [R1+0x9f4], R9 ;  /* 0x0009f40901007387 */ /* 0x0001e20000100800 */
[----:B---3--:R-:W-:-:S05]  /*16ac0*/  IADD3 R6, P6, R143, R16, RZ ;  /* 0x000000108f067210 */ /* 0x008fca0007fde0ff */
[----:B------:R1:W-:Y:S01]  /*16ad0*/  STL [R1+0xa88], R6 ;  /* 0x000a880601007387 */ /* 0x0003e20000100800 */
[----:B0-----:R-:W-:-:S03]  /*16ae0*/  IADD3 R9, P5, R144, R16, RZ ;  /* 0x0000001090097210 */ /* 0x001fc60007fbe0ff */
[----:B------:R-:W-:Y:S04]  /*16af0*/  STL [R1+0xa64], R10 ;  /* 0x000a640a01007387 */ /* 0x000fe80000100800 */
[----:B------:R0:W-:Y:S01]  /*16b00*/  STL [R1+0xab0], R9 ;  /* 0x000ab00901007387 */ /* 0x0001e20000100800 */
[----:B-1----:R-:W-:Y:S02]  /*16b10*/  LEA.HI.X.SX32 R6, R7, R15, 0x1, P1 ;  /* 0x0000000f07067211 */ /* 0x002fe400008f0eff */
[----:B------:R-:W-:-:S03]  /*16b20*/  IADD3 R7, P1, R145, R16, RZ ;  /* 0x0000001091077210 */ /* 0x000fc60007f3e0ff */
[----:B------:R1:W-:Y:S01]  /*16b30*/  STL [R1+0xa9c], R6 ;  /* 0x000a9c0601007387 */ /* 0x0003e20000100800 */
[----:B0-----:R-:W-:-:S03]  /*16b40*/  LEA.HI.X.SX32 R9, R141, R15, 0x1, P3 ;  /* 0x0000000f8d097211 */ /* 0x001fc600018f0eff */
[----:B------:R0:W-:Y:S01]  /*16b50*/  STL [R1+0x958], R7 ;  /* 0x0009580701007387 */ /* 0x0001e20000100800 */
[----:B------:R-:W-:-:S03]  /*16b60*/  CS2R R140, SRZ ;  /* 0x00000000008c7805 */ /* 0x000fc6000001ff00 */
[----:B------:R3:W-:Y:S01]  /*16b70*/  STL [R1+0x854], R9 ;  /* 0x0008540901007387 */ /* 0x0007e20000100800 */
[----:B-1----:R-:W-:Y:S02]  /*16b80*/  IADD3 R6, P3, R146, R16, RZ ;  /* 0x0000001092067210 */ /* 0x002fe40007f7e0ff */
[----:B0-----:R-:W-:-:S03]  /*16b90*/  LEA.HI.X.SX32 R7, R142, R15, 0x1, P4 ;  /* 0x0000000f8e077211 */ /* 0x001fc600020f0eff */
        /* <DEDUP_REMOVED lines=9> */
[-C--:B------:R-:W-:Y:S01]  /*16c30*/  LEA.HI.X.SX32 R7, R7, R15.reuse, 0x1, P5 ;  /* 0x0000000f07077211 */ /* 0x080fe200028f0eff */
[----:B------:R-:W-:Y:S01]  /*16c40*/  STL [R1+0xaa8], R10 ;  /* 0x000aa80a01007387 */ /* 0x000fe20000100800 */
[----:B0-----:R-:W-:-:S02]  /*16c50*/  LEA.HI.X.SX32 R6, R144, R15, 0x1, P6 ;  /* 0x0000000f90067211 */ /* 0x001fc400030f0eff */
[----:B------:R-:W-:-:S03]  /*16c60*/  IADD3 R9, P6, R149, R16, RZ ;  /* 0x0000001095097210 */ /* 0x000fc60007fde0ff */
[----:B------:R0:W-:Y:S04]  /*16c70*/  STL [R1+0xa84], R6 ;  /* 0x000a840601007387 */ /* 0x0001e80000100800 */
[----:B------:R1:W-:Y:S04]  /*16c80*/  STL [R1+0xac0], R9 ;  /* 0x000ac00901007387 */ /* 0x0003e80000100800 */
[----:B------:R3:W-:Y:S01]  /*16c90*/  STL [R1+0xaac], R7 ;  /* 0x000aac0701007387 */ /* 0x0007e20000100800 */
[----:B0-----:R-:W-:Y:S02]  /*16ca0*/  LEA R6, P5, R5, R16, 0x7 ;  /* 0x0000001005067211 */ /* 0x001fe400078a38ff */
[----:B-1----:R-:W-:-:S03]  /*16cb0*/  LEA.HI.X.SX32 R9, R145, R15, 0x1, P0 ;  /* 0x0000000f91097211 */ /* 0x002fc600000f0eff */
[----:B------:R0:W-:Y:S01]  /*16cc0*/  STL [R1+0x8d8], R6 ;  /* 0x0008d80601007387 */ /* 0x0001e20000100800 */
[----:B------:R-:W-:Y:S02]  /*16cd0*/  CS2R R144, SRZ ;  /* 0x0000000000907805 */ /* 0x000fe4000001ff00 */
[CC--:B---3--:R-:W-:Y:S01]  /*16ce0*/  LEA R7, P0, R5.reuse, R16.reuse, 0x6 ;  /* 0x0000001005077211 */ /* 0x0c8fe200078030ff */
[----:B------:R1:W-:Y:S04]  /*16cf0*/  STL [R1+0x7d4], R9 ;  /* 0x0007d40901007387 */ /* 0x0003e80000100800 */
[----:B------:R3:W-:Y:S01]  /*16d00*/  STL [R1+0x9d8], R7 ;  /* 0x0009d80701007387 */ /* 0x0007e20000100800 */
[----:B0-----:R-:W-:Y:S02]  /*16d10*/  LEA.HI.X.SX32 R6, R146, R15, 0x1, P1 ;  /* 0x0000000f92067211 */ /* 0x001fe400008f0eff */
[----:B-1----:R-:W-:-:S03]  /*16d20*/  LEA R9, P1, R5, R16, 0x5 ;  /* 0x0000001005097211 */ /* 0x002fc600078228ff */
[----:B------:R0:W-:Y:S01]  /*16d30*/  STL [R1+0x954], R6 ;  /* 0x0009540601007387 */ /* 0x0001e20000100800 */
[----:B---3--:R-:W-:-:S03]  /*16d40*/  LEA.HI.X.SX32 R7, R147, R15, 0x1, P3 ;  /* 0x0000000f93077211 */ /* 0x008fc600018f0eff */
[----:B------:R1:W-:Y:S01]  /*16d50*/  STL [R1+0xa58], R9 ;  /* 0x000a580901007387 */ /* 0x0003e20000100800 */
[----:B------:R-:W-:-:S03]  /*16d60*/  CS2R R146, SRZ ;  /* 0x0000000000927805 */ /* 0x000fc6000001ff00 */
[----:B------:R3:W-:Y:S01]  /*16d70*/  STL [R1+0xa14], R7 ;  /* 0x000a140701007387 */ /* 0x0007e20000100800 */
[----:B0-----:R-:W-:Y:S02]  /*16d80*/  LEA R6, P3, R5, R16, 0x4 ;  /* 0x0000001005067211 */ /* 0x001fe400078620ff */
[----:B-1----:R-:W-:-:S03]  /*16d90*/  LEA.HI.X.SX32 R9, R148, R15, 0x1, P4 ;  /* 0x0000000f94097211 */ /* 0x002fc600020f0eff */
[----:B------:R0:W-:Y:S01]  /*16da0*/  STL [R1+0xa98], R6 ;  /* 0x000a980601007387 */ /* 0x0001e20000100800 */
[----:B---3--:R-:W-:-:S03]  /*16db0*/  LEA R7, P4, R5, R16, 0x3 ;  /* 0x0000001005077211 */ /* 0x008fc600078818ff */
[----:B------:R1:W-:Y:S04]  /*16dc0*/  STL [R1+0xa74], R9 ;  /* 0x000a740901007387 */ /* 0x0003e80000100800 */
[----:B------:R3:W-:Y:S01]  /*16dd0*/  STL [R1+0xab8], R7 ;  /* 0x000ab80701007387 */ /* 0x0007e20000100800 */
[----:B0-----:R-:W-:Y:S01]  /*16de0*/  IMAD R6, R5, 0x3, RZ ;  /* 0x0000000305067824 */ /* 0x001fe200078e02ff */
[-C--:B-1----:R-:W-:Y:S02]  /*16df0*/  LEA.HI.X.SX32 R9, R149, R15.reuse, 0x1, P2 ;  /* 0x0000000f95097211 */ /* 0x082fe400010f0eff */
[----:B------:R-:W-:Y:S02]  /*16e00*/  CS2R R148, SRZ ;  /* 0x0000000000947805 */ /* 0x000fe4000001ff00 */
[----:B------:R-:W-:Y:S01]  /*16e10*/  IADD3 R11, P2, R150, R16, RZ ;  /* 0x00000010960b7210 */ /* 0x000fe20007f5e0ff */
[----:B---3--:R-:W-:Y:S01]  /*16e20*/  IMAD.SHL.U32 R7, R5, 0x40, RZ ;  /* 0x0000004005077824 */ /* 0x008fe200078e00ff */
[----:B------:R0:W-:Y:S01]  /*16e30*/  STL [R1+0xaa4], R9 ;  /* 0x000aa40901007387 */ /* 0x0001e20000100800 */
[----:B------:R-:W-:-:S03]  /*16e40*/  LEA.HI.X.SX32 R10, R6, R15, 0x1, P6 ;  /* 0x0000000f060a7211 */ /* 0x000fc600030f0eff */
[----:B------:R-:W-:Y:S01]  /*16e50*/  LEA.HI.X.SX32 R6, R7, R15, 0x1, P5 ;  /* 0x0000000f07067211 */ /* 0x000fe200028f0eff */
[----:B------:R1:W-:Y:S01]  /*16e60*/  STL [R1+0xad0], R11 ;  /* 0x000ad00b01007387 */ /* 0x0003e20000100800 */
[----:B------:R-:W-:-:S03]  /*16e70*/  IMAD.SHL.U32 R7, R5, 0x4, RZ ;  /* 0x0000000405077824 */ /* 0x000fc600078e00ff */
[----:B------:R3:W-:Y:S01]  /*16e80*/  STL [R1+0xabc], R10 ;  /* 0x000abc0a01007387 */ /* 0x0007e20000100800 */
[----:B0-----:R-:W-:Y:S02]  /*16e90*/  LEA R9, P6, R5, R16, 0x2 ;  /* 0x0000001005097211 */ /* 0x001fe400078c10ff */
[----:B------:R-:W-:-:S03]  /*16ea0*/  LEA.HI.X.SX32 R7, R7, R15, 0x1, P4 ;  /* 0x0000000f07077211 */ /* 0x000fc600020f0eff */
[----:B------:R-:W-:Y:S01]  /*16eb0*/  STL [R1+0xac8], R9 ;  /* 0x000ac80901007387 */ /* 0x000fe20000100800 */
[----:B-1----:R-:W-:-:S03]  /*16ec0*/  LEA.HI.X.SX32 R11, R152, R15, 0x1, P0 ;  /* 0x0000000f980b7211 */ /* 0x002fc600000f0eff */
[----:B------:R0:W-:Y:S01]  /*16ed0*/  STL [R1+0x8d4], R6 ;  /* 0x0008d40601007387 */ /* 0x0001e20000100800 */
[----:B---3--:R-:W-:-:S03]  /*16ee0*/  LEA.HI.X.SX32 R10, R151, R15, 0x1, P1 ;  /* 0x0000000f970a7211 */ /* 0x008fc600008f0eff */
[----:B------:R-:W-:Y:S04]  /*16ef0*/  STL [R1+0x9d4], R11 ;  /* 0x0009d40b01007387 */ /* 0x000fe80000100800 */
[----:B------:R-:W-:Y:S01]  /*16f00*/  STL [R1+0xa54], R10 ;  /* 0x000a540a01007387 */ /* 0x000fe20000100800 */
[----:B0-----:R-:W-:-:S05]  /*16f10*/  IMAD.SHL.U32 R6, R5, 0x8, RZ ;  /* 0x0000000805067824 */ /* 0x001fca00078e00ff */
[-C--:B------:R-:W-:Y:S02]  /*16f20*/  LEA.HI.X.SX32 R9, R6, R15.reuse, 0x1, P3 ;  /* 0x0000000f06097211 */ /* 0x080fe400018f0eff */
[-C--:B------:R-:W-:Y:S02]  /*16f30*/  LEA.HI.X.SX32 R6, R5, R15.reuse, 0x1, P2 ;  /* 0x0000000f05067211 */ /* 0x080fe400010f0eff */
[----:B------:R-:W-:Y:S01]  /*16f40*/  LEA.HI.X.SX32 R5, R150, R15, 0x1, P6 ;  /* 0x0000000f96057211 */ /* 0x000fe200030f0eff */
[----:B------:R-:W-:Y:S01]  /*16f50*/  STL [R1+0xa94], R9 ;  /* 0x000a940901007387 */ /* 0x000fe20000100800 */
[----:B------:R-:W-:-:S03]  /*16f60*/  CS2R R150, SRZ ;  /* 0x0000000000967805 */ /* 0x000fc6000001ff00 */
[----:B------:R2:W-:Y:S04]  /*16f70*/  STL [R1+0xab4], R7 ;  /* 0x000ab40701007387 */ /* 0x0005e80000100800 */
[----:B------:R0:W-:Y:S04]  /*16f80*/  STL [R1+0xacc], R6 ;  /* 0x000acc0601007387 */ /* 0x0001e80000100800 */
[----:B------:R1:W-:Y:S01]  /*16f90*/  STL [R1+0xac4], R5 ;  /* 0x000ac40501007387 */ /* 0x0003e20000100800 */
[C---:B--2---:R-:W-:Y:S02]  /*16fa0*/  LOP3.LUT R7, R3.reuse, 0x30, RZ, 0x3c, !PT ;  /* 0x0000003003077812 */ /* 0x044fe400078e3cff */
[----:B------:R-:W-:-:S02]  /*16fb0*/  LOP3.LUT R7, R3, 0x60, RZ, 0x3c, !PT ;  /* 0x0000006003077812 */ /* 0x000fc400078e3cff */
[C---:B0-----:R-:W-:Y:S02]  /*16fc0*/  LOP3.LUT R6, R3.reuse, 0x10, RZ, 0x3c, !PT ;  /* 0x0000001003067812 */ /* 0x041fe400078e3cff */
[C---:B------:R-:W-:Y:S02]  /*16fd0*/  LOP3.LUT R6, R3.reuse, 0x40, RZ, 0x3c, !PT ;  /* 0x0000004003067812 */ /* 0x040fe400078e3cff */
[C---:B-1----:R-:W-:Y:S02]  /*16fe0*/  LOP3.LUT R5, R3.reuse, 0x20, RZ, 0x3c, !PT ;  /* 0x0000002003057812 */ /* 0x042fe400078e3cff */
[C---:B------:R-:W-:Y:S02]  /*16ff0*/  LOP3.LUT R5, R3.reuse, 0x50, RZ, 0x3c, !PT ;  /* 0x0000005003057812 */ /* 0x040fe400078e3cff */
[----:B------:R-:W-:Y:S02]  /*17000*/  LOP3.LUT R6, R3, 0x70, RZ, 0x3c, !PT ;  /* 0x0000007003067812 */ /* 0x000fe400078e3cff */
[----:B----4-:R-:W-:-:S02]  /*17010*/  LOP3.LUT R5, R2, 0x10, RZ, 0x3c, !PT ;  /* 0x0000001002057812 */ /* 0x010fc400078e3cff */
[C---:B------:R-:W-:Y:S02]  /*17020*/  LOP3.LUT R7, R2.reuse, 0x20, RZ, 0x3c, !PT ;  /* 0x0000002002077812 */ /* 0x040fe400078e3cff */
[C---:B------:R-:W-:Y:S02]  /*17030*/  LOP3.LUT R6, R2.reuse, 0x30, RZ, 0x3c, !PT ;  /* 0x0000003002067812 */ /* 0x040fe400078e3cff */
[C---:B------:R-:W-:Y:S02]  /*17040*/  LOP3.LUT R5, R2.reuse, 0x40, RZ, 0x3c, !PT ;  /* 0x0000004002057812 */ /* 0x040fe400078e3cff */
[C---:B------:R-:W-:Y:S02]  /*17050*/  LOP3.LUT R7, R2.reuse, 0x50, RZ, 0x3c, !PT ;  /* 0x0000005002077812 */ /* 0x040fe400078e3cff */
[C---:B------:R-:W-:Y:S02]  /*17060*/  LOP3.LUT R6, R2.reuse, 0x60, RZ, 0x3c, !PT ;  /* 0x0000006002067812 */ /* 0x040fe400078e3cff */
[----:B------:R-:W-:-:S07]  /*17070*/  LOP3.LUT R5, R2, 0x70, RZ, 0x3c, !PT ;  /* 0x0000007002057812 */ /* 0x000fce00078e3cff */
.L_x_1:
[----:B-----5:R-:W-:Y:S04]  /*17080*/  STL [R1+0x140c], R2 ;  /* 0x00140c0201007387 */ /* 0x020fe80000100800 */
[----:B------:R-:W-:Y:S04]  /*17090*/  STL [R1+0x1408], R130 ;  /* 0x0014088201007387 */ /* 0x000fe80000100800 */
        /* <DEDUP_REMOVED lines=142> */
[----:B------:R-:W2:Y:S01]  /*17980*/  LDL.LU R8, [R1+0x2f4] ;  /* 0x0002f40001087983 */ /* 0x000ea20000300800 */
[----:B------:R-:W-:-:S02]  /*17990*/  MOV R5, UR49 ;  /* 0x0000003100057c02 */ /* 0x000fc40008000f00 */
[----:B------:R-:W-:Y:S01]  /*179a0*/  MOV R7, UR53 ;  /* 0x0000003500077c02 */ /* 0x000fe20008000f00 */
[----:B------:R0:W-:Y:S01]  /*179b0*/  STL [R1+0xfe0], R0 ;  /* 0x000fe00001007387 */ /* 0x0001e20000100800 */
[----:B------:R-:W-:-:S03]  /*179c0*/  MOV R6, UR52 ;  /* 0x0000003400067c02 */ /* 0x000fc60008000f00 */
[----:B0-----:R-:W3:Y:S01]  /*179d0*/  LDL.LU R0, [R1+0xab8] ;  /* 0x000ab80001007983 */ /* 0x001ee20000300800 */
[----:B------:R-:W-:Y:S02]  /*179e0*/  PRMT R14, RZ, 0x7610, R14 ;  /* 0x00007610ff0e7816 */ /* 0x000fe4000000000e */
[----:B------:R-:W-:Y:S01]  /*179f0*/  PRMT R61, RZ, 0x7610, R61 ;  /* 0x00007610ff3d7816 */ /* 0x000fe2000000003d */
[----:B-----5:R-:W-:Y:S01]  /*17a00*/  STL [R1+0xf50], R4 ;  /* 0x000f500401007387 */ /* 0x020fe20000100800 */
[----:B------:R-:W-:Y:S02]  /*17a10*/  PRMT R130, RZ, 0x7610, R130 ;  /* 0x00007610ff827816 */ /* 0x000fe40000000082 */
[----:B------:R-:W-:Y:S01]  /*17a20*/  PRMT R121, RZ, 0x7610, R121 ;  /* 0x00007610ff797816 */ /* 0x000fe20000000079 */
[----:B------:R0:W-:Y:S01]  /*17a30*/  STL [R1+0xf08], R5 ;  /* 0x000f080501007387 */ /* 0x0001e20000100800 */
[----:B------:R-:W-:Y:S02]  /*17a40*/  PRMT R111, RZ, 0x7610, R111 ;  /* 0x00007610ff6f7816 */ /* 0x000fe4000000006f */
[----:B------:R-:W-:Y:S01]  /*17a50*/  PRMT R101, RZ, 0x7610, R101 ;  /* 0x00007610ff657816 */ /* 0x000fe20000000065 */
[----:B------:R-:W-:Y:S01]  /*17a60*/  STL [R1+0xf00], R7 ;  /* 0x000f000701007387 */ /* 0x000fe20000100800 */
[----:B------:R-:W-:-:S02]  /*17a70*/  PRMT R88, RZ, 0x7610, R88 ;  /* 0x00007610ff587816 */ /* 0x000fc40000000058 */
[----:B------:R-:W-:Y:S01]  /*17a80*/  PRMT R78, RZ, 0x7610, R78 ;  /* 0x00007610ff4e7816 */ /* 0x000fe2000000004e */
[----:B------:R-:W4:Y:S01]  /*17a90*/  LDL R146, [R1+0xad0] ;  /* 0x000ad00001927983 */ /* 0x000f220000100800 */
[----:B------:R-:W-:Y:S02]  /*17aa0*/  PRMT R13, RZ, 0x7610, R13 ;  /* 0x00007610ff0d7816 */ /* 0x000fe4000000000d */
[----:B0-----:R-:W-:Y:S01]  /*17ab0*/  MOV R5, UR57 ;  /* 0x0000003900057c02 */ /* 0x001fe20008000f00 */
[----:B------:R-:W-:Y:S01]  /*17ac0*/  STL [R1+0xefc], R6 ;  /* 0x000efc0601007387 */ /* 0x000fe20000100800 */
[----:B------:R-:W-:Y:S02]  /*17ad0*/  PRMT R60, RZ, 0x7610, R60 ;  /* 0x00007610ff3c7816 */ /* 0x000fe4000000003c */
[----:B------:R-:W-:Y:S01]  /*17ae0*/  PRMT R131, RZ, 0x7610, R131 ;  /* 0x00007610ff837816 */ /* 0x000fe20000000083 */
[----:B------:R-:W3:Y:S01]  /*17af0*/  LDL R135, [R1+0xac8] ;  /* 0x000ac80001877983 */ /* 0x000ee20000100800 */
[----:B------:R-:W-:-:S02]  /*17b00*/  PRMT R118, RZ, 0x7610, R118 ;  /* 0x00007610ff767816 */ /* 0x000fc40000000076 */
[----:B------:R-:W-:Y:S01]  /*17b10*/  PRMT R108, RZ, 0x7610, R108 ;  /* 0x00007610ff6c7816 */ /* 0x000fe2000000006c */
[----:B------:R0:W-:Y:S01]  /*17b20*/  STL [R1+0xef8], R5 ;  /* 0x000ef80501007387 */ /* 0x0001e20000100800 */
[----:B------:R-:W-:Y:S02]  /*17b30*/  PRMT R98, RZ, 0x7610, R98 ;  /* 0x00007610ff627816 */ /* 0x000fe40000000062 */
[----:B------:R-:W-:Y:S01]  /*17b40*/  PRMT R89, RZ, 0x7610, R89 ;  /* 0x00007610ff597816 */ /* 0x000fe20000000059 */
[----:B------:R-:W3:Y:S01]  /*17b50*/  LDL R148, [R1+0xacc] ;  /* 0x000acc0001947983 */ /* 0x000ee20000100800 */
[----:B------:R-:W-:Y:S02]  /*17b60*/  PRMT R79, RZ, 0x7610, R79 ;  /* 0x00007610ff4f7816 */ /* 0x000fe4000000004f */
[----:B------:R-:W-:Y:S01]  /*17b70*/  PRMT R12, RZ, 0x7610, R12 ;  /* 0x00007610ff0c7816 */ /* 0x000fe2000000000c */
[----:B------:R-:W3:Y:S01]  /*17b80*/  LDL R141, [R1+0xac4] ;  /* 0x000ac400018d7983 */ /* 0x000ee20000100800 */
[----:B------:R-:W-:-:S02]  /*17b90*/  PRMT R63, RZ, 0x7610, R63 ;  /* 0x00007610ff3f7816 */ /* 0x000fc4000000003f */
[----:B0-----:R-:W-:Y:S02]  /*17ba0*/  MOV R5, UR56 ;  /* 0x0000003800057c02 */ /* 0x001fe40008000f00 */
[----:B------:R-:W-:Y:S02]  /*17bb0*/  PRMT R128, RZ, 0x7610, R128 ;  /* 0x00007610ff807816 */ /* 0x000fe40000000080 */
[----:B------:R-:W-:Y:S01]  /*17bc0*/  PRMT R119, RZ, 0x7610, R119 ;  /* 0x00007610ff777816 */ /* 0x000fe20000000077 */
[----:B------:R0:W-:Y:S01]  /*17bd0*/  STL [R1+0xef4], R5 ;  /* 0x000ef40501007387 */ /* 0x0001e20000100800 */
[----:B------:R-:W-:Y:S02]  /*17be0*/  PRMT R109, RZ, 0x7610, R109 ;  /* 0x00007610ff6d7816 */ /* 0x000fe4000000006d */
[----:B------:R-:W-:Y:S01]  /*17bf0*/  PRMT R99, RZ, 0x7610, R99 ;  /* 0x00007610ff637816 */ /* 0x000fe20000000063 */
[----:B------:R-:W3:Y:S01]  /*17c00*/  LDL R133, [R1+0xabc] ;  /* 0x000abc0001857983 */ /* 0x000ee20000100800 */
[----:B------:R-:W-:-:S02]  /*17c10*/  PRMT R86, RZ, 0x7610, R86 ;  /* 0x00007610ff567816 */ /* 0x000fc40000000056 */
[----:B------:R-:W-:Y:S02]  /*17c20*/  PRMT R76, RZ, 0x7610, R76 ;  /* 0x00007610ff4c7816 */ /* 0x000fe4000000004c */
[----:B------:R-:W-:Y:S01]  /*17c30*/  PRMT R11, RZ, 0x7610, R11 ;  /* 0x00007610ff0b7816 */ /* 0x000fe2000000000b */
[----:B0-----:R-:W2:Y:S01]  /*17c40*/  LDC R5, c[0x0][0x230] ;  /* 0x00008c00ff057b82 */ /* 0x001ea20000000800 */
[----:B------:R-:W-:Y:S02]  /*17c50*/  PRMT R62, RZ, 0x7610, R62 ;  /* 0x00007610ff3e7816 */ /* 0x000fe4000000003e */
[----:B------:R-:W-:Y:S02]  /*17c60*/  PRMT R129, RZ, 0x7610, R129 ;  /* 0x00007610ff817816 */ /* 0x000fe40000000081 */
[----:B------:R-:W-:Y:S02]  /*17c70*/  PRMT R116, RZ, 0x7610, R116 ;  /* 0x00007610ff747816 */ /* 0x000fe40000000074 */
[----:B------:R-:W-:-:S02]  /*17c80*/  PRMT R106, RZ, 0x7610, R106 ;  /* 0x00007610ff6a7816 */ /* 0x000fc4000000006a */
[----:B------:R-:W-:Y:S02]  /*17c90*/  PRMT R96, RZ, 0x7610, R96 ;  /* 0x00007610ff607816 */ /* 0x000fe40000000060 */
[----:B------:R-:W-:Y:S02]  /*17ca0*/  PRMT R87, RZ, 0x7610, R87 ;  /* 0x00007610ff577816 */ /* 0x000fe40000000057 */
        /* <DEDUP_REMOVED lines=109> */
[----:B------:R-:W-:Y:S01]  /*18380*/  PRMT R195, RZ, 0x7610, R195 ;  /* 0x00007610ffc37816 */ /* 0x000fe200000000c3 */
[----:B--2---:R-:W-:Y:S01]  /*18390*/  IMAD R5, R8, -0x80, R5 ;  /* 0xffffff8008057824 */ /* 0x004fe200078e0205 */
[----:B------:R-:W-:Y:S02]  /*183a0*/  PRMT R194, RZ, 0x7610, R194 ;  /* 0x00007610ffc27816 */ /* 0x000fe400000000c2 */
[----:B------:R-:W-:-:S02]  /*183b0*/  PRMT R193, RZ, 0x7610, R193 ;  /* 0x00007610ffc17816 */ /* 0x000fc400000000c1 */
[----:B------:R-:W-:Y:S01]  /*183c0*/  ISETP.GT.AND P0, PT, R5, RZ, PT ;  /* 0x000000ff0500720c */ /* 0x000fe20003f04270 */
[----:B------:R-:W-:Y:S01]  /*183d0*/  STL [R1+0x1238], R8 ;  /* 0x0012380801007387 */ /* 0x000fe20000100800 */
[----:B------:R-:W-:Y:S02]  /*183e0*/  PRMT R192, RZ, 0x7610, R192 ;  /* 0x00007610ffc07816 */ /* 0x000fe400000000c0 */
[----:B------:R-:W-:Y:S01]  /*183f0*/  PRMT R191, RZ, 0x7610, R191 ;  /* 0x00007610ffbf7816 */ /* 0x000fe200000000bf */
[----:B------:R-:W-:Y:S01]  /*18400*/  STL [R1+0x123c], R16 ;  /* 0x00123c1001007387 */ /* 0x000fe20000100800 */
[----:B------:R-:W-:Y:S02]  /*18410*/  PRMT R190, RZ, 0x7610, R190 ;  /* 0x00007610ffbe7816 */ /* 0x000fe400000000be */
[----:B------:R-:W-:Y:S01]  /*18420*/  PRMT R189, RZ, 0x7610, R189 ;  /* 0x00007610ffbd7816 */ /* 0x000fe200000000bd */
[----:B------:R0:W-:Y:S01]  /*18430*/  STL [R1+0xfe4], R15 ;  /* 0x000fe40f01007387 */ /* 0x0001e20000100800 */
[----:B------:R-:W-:-:S02]  /*18440*/  PRMT R188, RZ, 0x7610, R188 ;  /* 0x00007610ffbc7816 */ /* 0x000fc400000000bc */
[----:B------:R-:W-:Y:S01]  /*18450*/  PRMT R187, RZ, 0x7610, R187 ;  /* 0x00007610ffbb7816 */ /* 0x000fe200000000bb */
[----:B------:R-:W-:Y:S01]  /*18460*/  @P0 IMAD.MOV.U32 R7, RZ, RZ, R15 ;  /* 0x000000ffff070224 */ /* 0x000fe200078e000f */
[----:B------:R-:W-:Y:S02]  /*18470*/  PRMT R186, RZ, 0x7610, R186 ;  /* 0x00007610ffba7816 */ /* 0x000fe400000000ba */
[----:B------:R-:W-:Y:S02]  /*18480*/  PRMT R185, RZ, 0x7610, R185 ;  /* 0x00007610ffb97816 */ /* 0x000fe400000000b9 */
[----:B------:R-:W-:Y:S01]  /*18490*/  PRMT R184, RZ, 0x7610, R184 ;  /* 0x00007610ffb87816 */ /* 0x000fe200000000b8 */
[----:B0-----:R-:W2:Y:S01]  /*184a0*/  LDL.LU R15, [R1+0xac0] ;  /* 0x000ac000010f7983 */ /* 0x001ea20000300800 */
[C---:B------:R-:W-:Y:S01]  /*184b0*/  ISETP.GT.AND P1, PT, R5.reuse, 0x1, PT ;  /* 0x000000010500780c */ /* 0x040fe20003f24270 */
[----:B------:R-:W-:Y:S01]  /*184c0*/  @P0 IMAD.MOV.U32 R6, RZ, RZ, R16 ;  /* 0x000000ffff060224 */ /* 0x000fe200078e0010 */
[----:B------:R-:W-:-:S02]  /*184d0*/  ISETP.GT.AND P2, PT, R5, 0x2, PT ;  /* 0x000000020500780c */ /* 0x000fc40003f44270 */
[----:B------:R-:W-:Y:S02]  /*184e0*/  ISETP.GT.AND P3, PT, R5, 0x3, PT ;  /* 0x000000030500780c */ /* 0x000fe40003f64270 */
[----:B------:R4:W2:Y:S01]  /*184f0*/  @P0 LDG.E.U16 R14, desc[UR6][R6.64] ;  /* 0x00000006060e0981 */ /* 0x0008a2000c1e1500 */
[----:B------:R-:W-:Y:S02]  /*18500*/  PRMT R183, RZ, 0x7610, R183 ;  /* 0x00007610ffb77816 */ /* 0x000fe400000000b7 */
[----:B------:R-:W-:Y:S02]  /*18510*/  PRMT R182, RZ, 0x7610, R182 ;  /* 0x00007610ffb67816 */ /* 0x000fe400000000b6 */
[----:B------:R-:W-:Y:S02]  /*18520*/  PRMT R181, RZ, 0x7610, R181 ;  /* 0x00007610ffb57816 */ /* 0x000fe400000000b5 */
[----:B------:R-:W-:Y:S02]  /*18530*/  PRMT R180, RZ, 0x7610, R180 ;  /* 0x00007610ffb47816 */ /* 0x000fe400000000b4 */
[----:B------:R-:W-:Y:S01]  /*18540*/  PRMT R179, RZ, 0x7610, R179 ;  /* 0x00007610ffb37816 */ /* 0x000fe200000000b3 */
[----:B----4-:R-:W-:Y:S01]  /*18550*/  @P1 IMAD.MOV.U32 R6, RZ, RZ, R146 ;  /* 0x000000ffff061224 */ /* 0x010fe200078e0092 */
[----:B------:R-:W-:Y:S01]  /*18560*/  PRMT R178, RZ, 0x7610, R178 ;  /* 0x00007610ffb27816 */ /* 0x000fe200000000b2 */
[----:B------:R-:W4:Y:S01]  /*18570*/  LDL R146, [R1+0xab0] ;  /* 0x000ab00001927983 */ /* 0x000f220000100800 */
[----:B------:R-:W-:Y:S01]  /*18580*/  PRMT R177, RZ, 0x7610, R177 ;  /* 0x00007610ffb17816 */ /* 0x000fe200000000b1 */
[----:B---3--:R-:W-:Y:S01]  /*18590*/  @P1 IMAD.MOV.U32 R7, RZ, RZ, R148 ;  /* 0x000000ffff071224 */ /* 0x008fe200078e0094 */
[----:B------:R-:W-:Y:S01]  /*185a0*/  PRMT R176, RZ, 0x7610, R176 ;  /* 0x00007610ffb07816 */ /* 0x000fe200000000b0 */
[----:B------:R-:W3:Y:S01]  /*185b0*/  LDL R148, [R1+0xaac] ;  /* 0x000aac0001947983 */ /* 0x000ee20000100800 */
[----:B------:R-:W-:-:S02]  /*185c0*/  PRMT R175, RZ, 0x7610, R175 ;  /* 0x00007610ffaf7816 */ /* 0x000fc400000000af */
[----:B------:R-:W-:Y:S01]  /*185d0*/  PRMT R174, RZ, 0x7610, R174 ;  /* 0x00007610ffae7816 */ /* 0x000fe200000000ae */
[----:B------:R0:W3:Y:S01]  /*185e0*/  @P1 LDG.E.U16 R61, desc[UR6][R6.64] ;  /* 0x00000006063d1981 */ /* 0x0000e2000c1e1500 */
[----:B------:R-:W-:Y:S02]  /*185f0*/  PRMT R173, RZ, 0x7610, R173 ;  /* 0x00007610ffad7816 */ /* 0x000fe400000000ad */
[----:B------:R-:W-:Y:S02]  /*18600*/  PRMT R172, RZ, 0x7610, R172 ;  /* 0x00007610ffac7816 */ /* 0x000fe400000000ac */
[----:B------:R-:W-:Y:S02]  /*18610*/  PRMT R171, RZ, 0x7610, R171 ;  /* 0x00007610ffab7816 */ /* 0x000fe400000000ab */
[----:B------:R-:W-:Y:S02]  /*18620*/  PRMT R170, RZ, 0x7610, R170 ;  /* 0x00007610ffaa7816 */ /* 0x000fe400000000aa */
[----:B------:R-:W-:Y:S01]  /*18630*/  PRMT R169, RZ, 0x7610, R169 ;  /* 0x00007610ffa97816 */ /* 0x000fe200000000a9 */
[----:B0-----:R-:W-:Y:S01]  /*18640*/  @P2 IMAD.MOV.U32 R6, RZ, RZ, R135 ;  /* 0x000000ffff062224 */ /* 0x001fe200078e0087 */
[----:B------:R-:W-:Y:S01]  /*18650*/  PRMT R168, RZ, 0x7610, R168 ;  /* 0x00007610ffa87816 */ /* 0x000fe200000000a8 */
[----:B------:R-:W-:Y:S01]  /*18660*/  @P2 IMAD.MOV.U32 R7, RZ, RZ, R141 ;  /* 0x000000ffff072224 */ /* 0x000fe200078e008d */
[----:B------:R-:W3:Y:S01]  /*18670*/  LDL R135, [R1+0xa9c] ;  /* 0x000a9c0001877983 */ /* 0x000ee20000100800 */
[----:B------:R-:W-:-:S02]  /*18680*/  PRMT R167, RZ, 0x7610, R167 ;  /* 0x00007610ffa77816 */ /* 0x000fc400000000a7 */
[----:B------:R-:W-:Y:S01]  /*18690*/  PRMT R166, RZ, 0x7610, R166 ;  /* 0x00007610ffa67816 */ /* 0x000fe200000000a6 */
[----:B------:R0:W3:Y:S01]  /*186a0*/  @P2 LDG.E.U16 R130, desc[UR6][R6.64] ;  /* 0x0000000606822981 */ /* 0x0000e2000c1e1500 */
[----:B------:R-:W-:Y:S02]  /*186b0*/  PRMT R165, RZ, 0x7610, R165 ;  /* 0x00007610ffa57816 */ /* 0x000fe400000000a5 */
[----:B------:R-:W-:Y:S01]  /*186c0*/  PRMT R164, RZ, 0x7610, R164 ;  /* 0x00007610ffa47816 */ /* 0x000fe200000000a4 */
[----:B------:R-:W3:Y:S01]  /*186d0*/  LDL R141, [R1+0xaa8] ;  /* 0x000aa800018d7983 */ /* 0x000ee20000100800 */
[----:B------:R-:W-:Y:S02]  /*186e0*/  PRMT R163, RZ, 0x7610, R163 ;  /* 0x00007610ffa37816 */ /* 0x000fe400000000a3 */
[----:B------:R-:W-:Y:S02]  /*186f0*/  PRMT R162, RZ, 0x7610, R162 ;  /* 0x00007610ffa27816 */ /* 0x000fe400000000a2 */
[----:B------:R-:W-:Y:S01]  /*18700*/  PRMT R161, RZ, 0x7610, R161 ;  /* 0x00007610ffa17816 */ /* 0x000fe200000000a1 */
[----:B0-----:R-:W-:Y:S01]  /*18710*/  @P3 IMAD.MOV.U32 R7, RZ, RZ, R133 ;  /* 0x000000ffff073224 */ /* 0x001fe200078e0085 */
[----:B------:R-:W-:Y:S01]  /*18720*/  PRMT R160, RZ, 0x7610, R160 ;  /* 0x00007610ffa07816 */ /* 0x000fe200000000a0 */
[----:B------:R-:W3:Y:S01]  /*18730*/  LDL R133, [R1+0xaa0] ;  /* 0x000aa00001857983 */ /* 0x000ee20000100800 */
        /* <DEDUP_REMOVED lines=61> */
[----:B------:R-:W-:Y:S01]  /*18b10*/  MOV R151, UR48 ;  /* 0x0000003000977c02 */ /* 0x000fe20008000f00 */
[----:B--2---:R-:W-:Y:S01]  /*18b20*/  @P3 IMAD.MOV.U32 R6, RZ, RZ, R15 ;  /* 0x000000ffff063224 */ /* 0x004fe200078e000f */
[----:B------:R-:W-:Y:S04]  /*18b30*/  STL [R1+0x1240], R15 ;  /* 0x0012400f01007387 */ /* 0x000fe80000100800 */
[----:B------:R0:W2:Y:S04]  /*18b40*/  @P3 LDG.E.U16 R121, desc[UR6][R6.64] ;  /* 0x0000000606793981 */ /* 0x0000a8000c1e1500 */
[----:B------:R-:W4:Y:S01]  /*18b50*/  LDL R7, [R1+0xab4] ;  /* 0x000ab40001077983 */ /* 0x000f220000100800 */
[----:B------:R-:W-:-:S02]  /*18b60*/  ISETP.GT.AND P0, PT, R5, 0x4, PT ;  /* 0x000000040500780c */ /* 0x000fc40003f04270 */
[----:B------:R-:W-:-:S11]  /*18b70*/  ISETP.GT.AND P1, PT, R5, 0x5, PT ;  /* 0x000000050500780c */ /* 0x000fd60003f24270 */
[----:B0-----:R-:W-:Y:S01]  /*18b80*/  @P0 IMAD.MOV.U32 R6, RZ, RZ, R0 ;  /* 0x000000ffff060224 */ /* 0x001fe200078e0000 */
[----:B------:R-:W-:Y:S04]  /*18b90*/  STL [R1+0x1244], R0 ;  /* 0x0012440001007387 */ /* 0x000fe80000100800 */
[----:B----4-:R0:W4:Y:S02]  /*18ba0*/  @P0 LDG.E.U16 R111, desc[UR6][R6.64] ;  /* 0x00000006066f0981 */ /* 0x010124000c1e1500 */
[----:B0-----:R-:W-:Y:S02]  /*18bb0*/  @P1 IMAD.MOV.U32 R6, RZ, RZ, R146 ;  /* 0x000000ffff061224 */ /* 0x001fe400078e0092 */
[----:B---3--:R-:W-:Y:S01]  /*18bc0*/  @P1 IMAD.MOV.U32 R7, RZ, RZ, R148 ;  /* 0x000000ffff071224 */ /* 0x008fe200078e0094 */
[C---:B------:R-:W-:Y:S01]  /*18bd0*/  ISETP.GT.AND P2, PT, R5.reuse, 0x6, PT ;  /* 0x000000060500780c */ /* 0x040fe20003f44270 */
[----:B------:R-:W3:Y:S04]  /*18be0*/  LDL R148, [R1+0xa8c] ;  /* 0x000a8c0001947983 */ /* 0x000ee80000100800 */
[----:B------:R0:W4:Y:S01]  /*18bf0*/  @P1 LDG.E.U16 R101, desc[UR6][R6.64] ;  /* 0x0000000606651981 */ /* 0x000122000c1e1500 */
[----:B------:R-:W-:-:S03]  /*18c00*/  ISETP.GT.AND P3, PT, R5, 0x7, PT ;  /* 0x000000070500780c */ /* 0x000fc60003f64270 */
[----:B------:R-:W2:Y:S04]  /*18c10*/  LDL R146, [R1+0xa90] ;  /* 0x000a900001927983 */ /* 0x000ea80000100800 */
[----:B------:R-:W3:Y:S01]  /*18c20*/  LDL R7, [R1+0xaa4] ;  /* 0x000aa40001077983 */ /* 0x000ee20000100800 */
[----:B0-----:R-:W-:Y:S01]  /*18c30*/  @P2 IMAD.MOV.U32 R6, RZ, RZ, R141 ;  /* 0x000000ffff062224 */ /* 0x001fe200078e008d */
[C---:B------:R-:W-:Y:S02]  /*18c40*/  ISETP.GT.AND P0, PT, R5.reuse, 0x8, PT ;  /* 0x000000080500780c */ /* 0x040fe40003f04270 */
[----:B------:R-:W-:Y:S01]  /*18c50*/  ISETP.GT.AND P1, PT, R5, 0x9, PT ;  /* 0x000000090500780c */ /* 0x000fe20003f24270 */
[----:B------:R-:W4:Y:S04]  /*18c60*/  LDL R141, [R1+0xa88] ;  /* 0x000a8800018d7983 */ /* 0x000f280000100800 */
[----:B---3--:R0:W3:Y:S02]  /*18c70*/  @P2 LDG.E.U16 R88, desc[UR6][R6.64] ;  /* 0x0000000606582981 */ /* 0x0080e4000c1e1500 */
[----:B0-----:R-:W-:-:S02]  /*18c80*/  @P3 IMAD.MOV.U32 R6, RZ, RZ, R133 ;  /* 0x000000ffff063224 */ /* 0x001fc400078e0085 */
[----:B------:R-:W-:Y:S01]  /*18c90*/  @P3 IMAD.MOV.U32 R7, RZ, RZ, R135 ;  /* 0x000000ffff073224 */ /* 0x000fe200078e0087 */
[----:B------:R-:W3:Y:S04]  /*18ca0*/  LDL R133, [R1+0xa80] ;  /* 0x000a800001857983 */ /* 0x000ee80000100800 */
[----:B------:R0:W3:Y:S04]  /*18cb0*/  @P3 LDG.E.U16 R78, desc[UR6][R6.64] ;  /* 0x00000006064e3981 */ /* 0x0000e8000c1e1500 */
[----:B------:R-:W3:Y:S04]  /*18cc0*/  LDL R135, [R1+0xa7c] ;  /* 0x000a7c0001877983 */ /* 0x000ee80000100800 */
[----:B------:R-:W0:Y:S04]  /*18cd0*/  LDL R6, [R1+0xa94] ;  /* 0x000a940001067983 */ /* 0x000e280000100800 */
[----:B------:R-:W0:Y:S02]  /*18ce0*/  LDL R7, [R1+0xa98] ;  /* 0x000a980001077983 */ /* 0x000e240000100800 */
[----:B0-----:R-:W-:-:S04]  /*18cf0*/  @P0 LOP3.LUT R7, R7, R6, RZ, 0x3c, !PT ;  /* 0x0000000607070212 */ /* 0x001fc800078e3cff */
[----:B------:R-:W-:-:S04]  /*18d00*/  @P0 LOP3.LUT R6, R7, R6, RZ, 0x3c, !PT ;  /* 0x0000000607060212 */ /* 0x000fc800078e3cff */
[----:B------:R-:W-:-:S05]  /*18d10*/  @P0 LOP3.LUT R7, R7, R6, RZ, 0x3c, !PT ;  /* 0x0000000607070212 */ /* 0x000fca00078e3cff */
[----:B------:R2:W3:Y:S02]  /*18d20*/  @P0 LDG.E.U16 R13, desc[UR6][R6.64] ;  /* 0x00000006060d0981 */ /* 0x0004e4000c1e1500 */
[----:B--2---:R-:W-:Y:S02]  /*18d30*/  @P1 IMAD.MOV.U32 R6, RZ, RZ, R146 ;  /* 0x000000ffff061224 */ /* 0x004fe400078e0092 */
[----:B------:R-:W-:Y:S01]  /*18d40*/  @P1 IMAD.MOV.U32 R7, RZ, RZ, R148 ;  /* 0x000000ffff071224 */ /* 0x000fe200078e0094 */
[C---:B------:R-:W-:Y:S01]  /*18d50*/  ISETP.GT.AND P2, PT, R5.reuse, 0xa, PT ;  /* 0x0000000a0500780c */ /* 0x040fe20003f44270 */
[----:B------:R-:W2:Y:S04]  /*18d60*/  LDL R148, [R1+0xa6c] ;  /* 0x000a6c0001947983 */ /* 0x000ea80000100800 */
[----:B------:R4:W2:Y:S01]  /*18d70*/  @P1 LDG.E.U16 R60, desc[UR6][R6.64] ;  /* 0x00000006063c1981 */ /* 0x0008a2000c1e1500 */
[----:B------:R-:W-:-:S03]  /*18d80*/  ISETP.GT.AND P3, PT, R5, 0xb, PT ;  /* 0x0000000b0500780c */ /* 0x000fc60003f64270 */
[----:B------:R-:W2:Y:S04]  /*18d90*/  LDL R146, [R1+0xa70] ;  /* 0x000a700001927983 */ /* 0x000ea80000100800 */
[----:B------:R-:W3:Y:S01]  /*18da0*/  LDL R7, [R1+0xa84] ;  /* 0x000a840001077983 */ /* 0x000ee20000100800 */
[----:B----4-:R-:W-:Y:S01]  /*18db0*/  @P2 IMAD.MOV.U32 R6, RZ, RZ, R141 ;  /* 0x000000ffff062224 */ /* 0x010fe200078e008d */
        /* <DEDUP_REMOVED lines=404> */
[----:B------:R-:W-:-:S02]  /*1a700*/  ISETP.GT.AND P3, PT, R5, 0x4f, PT ;  /* 0x0000004f0500780c */ /* 0x000fc40003f64270 */
[----:B------:R-:W-:Y:S01]  /*1a710*/  PRMT R4, RZ, 0x7610, R4 ;  /* 0x00007610ff047816 */ /* 0x000fe20000000004 */
        /* <DEDUP_REMOVED lines=201> */
[----:B------:R-:W-:Y:S01]  /*1b3b0*/  ISETP.GT.AND P4, PT, R5, 0x72, PT ;  /* 0x000000720500780c */ /* 0x000fe20003f84270 */
        /* <DEDUP_REMOVED lines=11> */
[----:B------:R-:W2:Y:S04]  /*1b470*/  LDL R146, [R1+0x730] ;  /* 0x0007300001927983 */ /* 0x000ea80000100800 */
[----:B------:R0:W2:Y:S04]  /*1b480*/  @P1 LDG.E.U16 R223, desc[UR6][R6.64] ;  /* 0x0000000606df1981 */ /* 0x0000a8000c1e1500 */
[----:B------:R-:W2:Y:S04]  /*1b490*/  LDL R148, [R1+0x72c] ;  /* 0x00072c0001947983 */ /* 0x000ea80000100800 */
[----:B------:R-:W0:Y:S04]  /*1b4a0*/  LDL R6, [R1+0x744] ;  /* 0x0007440001067983 */ /* 0x000e280000100800 */
[----:B------:R-:W0:Y:S01]  /*1b4b0*/  LDL R7, [R1+0x748] ;  /* 0x0007480001077983 */ /* 0x000e220000100800 */
[----:B------:R-:W-:-:S02]  /*1b4c0*/  ISETP.GT.AND P0, PT, R5, 0x73, PT ;  /* 0x000000730500780c */ /* 0x000fc40003f04270 */
[----:B0-----:R-:W-:-:S04]  /*1b4d0*/  @P4 LOP3.LUT R7, R7, R6, RZ, 0x3c, !PT ;  /* 0x0000000607074212 */ /* 0x001fc800078e3cff */
[----:B------:R-:W-:-:S04]  /*1b4e0*/  @P4 LOP3.LUT R6, R7, R6, RZ, 0x3c, !PT ;  /* 0x0000000607064212 */ /* 0x000fc800078e3cff */
[----:B------:R-:W-:-:S05]  /*1b4f0*/  @P4 LOP3.LUT R7, R7, R6, RZ, 0x3c, !PT ;  /* 0x0000000607074212 */ /* 0x000fca00078e3cff */
[----:B------:R4:W2:Y:S04]  /*1b500*/  @P4 LDG.E.U16 R222, desc[UR6][R6.64] ;  /* 0x0000000606de4981 */ /* 0x0008a8000c1e1500 */
[----:B------:R-:W3:Y:S01]  /*1b510*/  LDL R7, [R1+0x73c] ;  /* 0x00073c0001077983 */ /* 0x000ee20000100800 */
[C---:B------:R-:W-:Y:S01]  /*1b520*/  ISETP.GT.AND P1, PT, R5.reuse, 0x74, PT ;  /* 0x000000740500780c */ /* 0x040fe20003f24270 */
[----:B----4-:R-:W-:Y:S02]  /*1b530*/  @P0 IMAD.MOV.U32 R6, RZ, RZ, R141 ;  /* 0x000000ffff060224 */ /* 0x010fe400078e008d */
[----:B------:R-:W4:Y:S04]  /*1b540*/  LDL R141, [R1+0x720] ;  /* 0x00072000018d7983 */ /* 0x000f280000100800 */
[----:B---3--:R0:W3:Y:S01]  /*1b550*/  @P0 LDG.E.U16 R221, desc[UR6][R6.64] ;  /* 0x0000000606dd0981 */ /* 0x0080e2000c1e1500 */
[----:B------:R-:W-:-:S05]  /*1b560*/  ISETP.GT.AND P0, PT, R5, 0x75, PT ;  /* 0x000000750500780c */ /* 0x000fca0003f04270 */
[----:B0-----:R-:W-:Y:S02]  /*1b570*/  @P1 IMAD.MOV.U32 R6, RZ, RZ, R133 ;  /* 0x000000ffff061224 */ /* 0x001fe400078e0085 */
[----:B------:R-:W-:Y:S01]  /*1b580*/  @P1 IMAD.MOV.U32 R7, RZ, RZ, R135 ;  /* 0x000000ffff071224 */ /* 0x000fe200078e0087 */
[----:B------:R-:W3:Y:S04]  /*1b590*/  LDL R133, [R1+0x718] ;  /* 0x0007180001857983 */ /* 0x000ee80000100800 */
[----:B------:R2:W3:Y:S04]  /*1b5a0*/  @P1 LDG.E.U16 R220, desc[UR6][R6.64] ;  /* 0x0000000606dc1981 */ /* 0x0004e8000c1e1500 */
[----:B------:R-:W3:Y:S01]  /*1b5b0*/  LDL R135, [R1+0x714] ;  /* 0x0007140001877983 */ /* 0x000ee20000100800 */
[----:B--2---:R-:W-:-:S02]  /*1b5c0*/  @P0 IMAD.MOV.U32 R6, RZ, RZ, R146 ;  /* 0x000000ffff060224 */ /* 0x004fc400078e0092 */
[----:B------:R-:W-:Y:S01]  /*1b5d0*/  @P0 IMAD.MOV.U32 R7, RZ, RZ, R148 ;  /* 0x000000ffff070224 */ /* 0x000fe200078e0094 */
[C---:B------:R-:W-:Y:S01]  /*1b5e0*/  ISETP.GT.AND P1, PT, R5.reuse, 0x76, PT ;  /* 0x000000760500780c */ /* 0x040fe20003f24270 */
        /* <DEDUP_REMOVED lines=41> */
[----:B------:R-:W-:Y:S02]  /*1b880*/  @P1 IMAD.MOV.U32 R7, RZ, RZ, R135 ;  /* 0x000000ffff071224 */ /* 0x000fe400078e0087 */
[----:B------:R-:W4:Y:S04]  /*1b890*/  LDL R135, [R1+0xef0] ;  /* 0x000ef00001877983 */ /* 0x000f280000100800 */
[----:B------:R2:W3:Y:S02]  /*1b8a0*/  @P1 LDG.E.U16 R212, desc[UR6][R6.64] ;  /* 0x0000000606d41981 */ /* 0x0004e4000c1e1500 */
[----:B--2---:R-:W-:-:S02]  /*1b8b0*/  @P0 IMAD.MOV.U32 R6, RZ, RZ, R146 ;  /* 0x000000ffff060224 */ /* 0x004fc400078e0092 */
[----:B------:R-:W-:Y:S01]  /*1b8c0*/  @P0 IMAD.MOV.U32 R7, RZ, RZ, R148 ;  /* 0x000000ffff070224 */ /* 0x000fe200078e0094 */
[C---:B------:R-:W-:Y:S01]  /*1b8d0*/  ISETP.GT.AND P1, PT, R5.reuse, 0x7e, PT ;  /* 0x0000007e0500780c */ /* 0x040fe20003f24270 */
[----:B------:R-:W0:Y:S03]  /*1b8e0*/  S2R R133, SR_TID.X ;  /* 0x0000000000857919 */ /* 0x000e260000002100 */
[----:B------:R1:W2:Y:S01]  /*1b8f0*/  @P0 LDG.E.U16 R211, desc[UR6][R6.64] ;  /* 0x0000000606d30981 */ /* 0x0002a2000c1e1500 */
[----:B------:R-:W-:-:S03]  /*1b900*/  ISETP.GT.AND P2, PT, R5, 0x7f, PT ;  /* 0x0000007f0500780c */ /* 0x000fc60003f44270 */
[----:B------:R-:W3:Y:S04]  /*1b910*/  LDL R148, [R1+0xed0] ;  /* 0x000ed00001947983 */ /* 0x000ee80000100800 */
[----:B------:R-:W2:Y:S04]  /*1b920*/  LDL R146, [R1+0xe8c] ;  /* 0x000e8c0001927983 */ /* 0x000ea80000100800 */
[----:B------:R-:W1:Y:S04]  /*1b930*/  LDL R6, [R1+0x6e4] ;  /* 0x0006e40001067983 */ /* 0x000e680000100800 */
[----:B------:R-:W1:Y:S02]  /*1b940*/  LDL R7, [R1+0x6e8] ;  /* 0x0006e80001077983 */ /* 0x000e640000100800 */
[----:B-1----:R-:W-:-:S04]  /*1b950*/  @P1 LOP3.LUT R7, R7, R6, RZ, 0x3c, !PT ;  /* 0x0000000607071212 */ /* 0x002fc800078e3cff */
[----:B------:R-:W-:-:S04]  /*1b960*/  @P1 LOP3.LUT R6, R7, R6, RZ, 0x3c, !PT ;  /* 0x0000000607061212 */ /* 0x000fc800078e3cff */
[----:B------:R-:W-:-:S05]  /*1b970*/  @P1 LOP3.LUT R7, R7, R6, RZ, 0x3c, !PT ;  /* 0x0000000607071212 */ /* 0x000fca00078e3cff */
[----:B------:R1:W2:Y:S04]  /*1b980*/  @P1 LDG.E.U16 R210, desc[UR6][R6.64] ;  /* 0x0000000606d21981 */ /* 0x0002a8000c1e1500 */
[----:B------:R-:W1:Y:S04]  /*1b990*/  LDL R6, [R1+0x6dc] ;  /* 0x0006dc0001067983 */ /* 0x000e680000100800 */
[----:B------:R-:W1:Y:S01]  /*1b9a0*/  LDL R7, [R1+0x6e0] ;  /* 0x0006e00001077983 */ /* 0x000e620000100800 */
[----:B0-----:R-:W-:-:S04]  /*1b9b0*/  LOP3.LUT R133, R133, 0x7f, RZ, 0xc0, !PT ;  /* 0x0000007f85857812 */ /* 0x001fc800078ec0ff */
[----:B------:R-:W-:Y:S02]  /*1b9c0*/  ISETP.GE.AND P0, PT, R133, R5, PT ;  /* 0x000000058500720c */ /* 0x000fe40003f06270 */
[----:B------:R-:W2:Y:S01]  /*1b9d0*/  LDL R133, [R1+0xe90] ;  /* 0x000e900001857983 */ /* 0x000ea20000100800 */
[----:B-1----:R-:W-:-:S04]  /*1b9e0*/  @P2 LOP3.LUT R7, R7, R6, RZ, 0x3c, !PT ;  /* 0x0000000607072212 */ /* 0x002fc800078e3cff */
[----:B------:R-:W-:-:S04]  /*1b9f0*/  @P2 LOP3.LUT R6, R7, R6, RZ, 0x3c, !PT ;  /* 0x0000000607062212 */ /* 0x000fc800078e3cff */
[----:B------:R-:W-:-:S05]  /*1ba00*/  @P2 LOP3.LUT R7, R7, R6, RZ, 0x3c, !PT ;  /* 0x0000000607072212 */ /* 0x000fca00078e3cff */
[----:B------:R4:W2:Y:S01]  /*1ba10*/  @P2 LDG.E.U16 R209, desc[UR6][R6.64] ;  /* 0x0000000606d12981 */ /* 0x0008a2000c1e1500 */
[----:B------:R-:W-:Y:S01]  /*1ba20*/  BAR.SYNC.DEFER_BLOCKING 0x0 ;  /* 0x0000000000007b1d */ /* 0x000fe20000010000 */
[----:B----4-:R-:W-:Y:S02]  /*1ba30*/  @!P0 IMAD.MOV.U32 R6, RZ, RZ, R135 ;  /* 0x000000ffff068224 */ /* 0x010fe400078e0087 */
[----:B------:R-:W-:-:S03]  /*1ba40*/  @!P0 IMAD.MOV.U32 R7, RZ, RZ, R141 ;  /* 0x000000ffff078224 */ /* 0x000fc600078e008d */
[----:B------:R-:W4:Y:S04]  /*1ba50*/  LDL R135, [R1+0xdd0] ;  /* 0x000dd00001877983 */ /* 0x000f280000100800 */
[----:B------:R-:W4:Y:S04]  /*1ba60*/  LDL R141, [R1+0xdcc] ;  /* 0x000dcc00018d7983 */ /* 0x000f280000100800 */
[----:B------:R3:W4:Y:S04]  /*1ba70*/  @!P0 LDG.E.U16 R208, desc[UR6][R6.64] ;  /* 0x0000000606d08981 */ /* 0x000728000c1e1500 */
[----:B------:R-:W2:Y:S01]  /*1ba80*/  LDL R7, [R1+0xecc] ;  /* 0x000ecc0001077983 */ /* 0x000ea20000100800 */
[----:B---3--:R-:W-:-:S03]  /*1ba90*/  @!P0 IMAD.MOV.U32 R6, RZ, RZ, R148 ;  /* 0x000000ffff068224 */ /* 0x008fc600078e0094 */
[----:B------:R-:W3:Y:S04]  /*1baa0*/  LDL R148, [R1+0xd90] ;  /* 0x000d900001947983 */ /* 0x000ee80000100800 */
[----:B--2---:R0:W2:Y:S02]  /*1bab0*/  @!P0 LDG.E.U16 R207, desc[UR6][R6.64] ;  /* 0x0000000606cf8981 */ /* 0x0040a4000c1e1500 */
[----:B0-----:R-:W-:Y:S02]  /*1bac0*/  @!P0 IMAD.MOV.U32 R6, RZ, RZ, R133 ;  /* 0x000000ffff068224 */ /* 0x001fe400078e0085 */
[----:B------:R-:W-:Y:S01]  /*1bad0*/  @!P0 IMAD.MOV.U32 R7, RZ, RZ, R146 ;  /* 0x000000ffff078224 */ /* 0x000fe200078e0092 */
[----:B------:R-:W2:Y:S04]  /*1bae0*/  LDL R133, [R1+0xd50] ;  /* 0x000d500001857983 */ /* 0x000ea80000100800 */
[----:B------:R0:W2:Y:S04]  /*1baf0*/  @!P0 LDG.E.U16 R206, desc[UR6][R6.64] ;  /* 0x0000000606ce8981 */ /* 0x0000a8000c1e1500 */
[----:B------:R-:W2:Y:S04]  /*1bb00*/  LDL R146, [R1+0xd4c] ;  /* 0x000d4c0001927983 */ /* 0x000ea80000100800 */
[----:B------:R-:W0:Y:S04]  /*1bb10*/  LDL R6, [R1+0xe4c] ;  /* 0x000e4c0001067983 */ /* 0x000e280000100800 */
[----:B------:R-:W0:Y:S02]  /*1bb20*/  LDL R7, [R1+0xe50] ;  /* 0x000e500001077983 */ /* 0x000e240000100800 */
[----:B0-----:R-:W-:-:S04]  /*1bb30*/  @!P0 LOP3.LUT R7, R7, R6, RZ, 0x3c, !PT ;  /* 0x0000000607078212 */ /* 0x001fc800078e3cff */
[----:B------:R-:W-:-:S04]  /*1bb40*/  @!P0 LOP3.LUT R6, R7, R6, RZ, 0x3c, !PT ;  /* 0x0000000607068212 */ /* 0x000fc800078e3cff */
[----:B------:R-:W-:-:S05]  /*1bb50*/  @!P0 LOP3.LUT R7, R7, R6, RZ, 0x3c, !PT ;  /* 0x0000000607078212 */ /* 0x000fca00078e3cff */
[----:B------:R0:W2:Y:S04]  /*1bb60*/  @!P0 LDG.E.U16 R205, desc[UR6][R6.64] ;  /* 0x0000000606cd8981 */ /* 0x0000a8000c1e1500 */
[----:B------:R-:W0:Y:S04]  /*1bb70*/  LDL R6, [R1+0xe0c] ;  /* 0x000e0c0001067983 */ /* 0x000e280000100800 */
[----:B------:R-:W0:Y:S02]  /*1bb80*/  LDL R7, [R1+0xe10] ;  /* 0x000e100001077983 */ /* 0x000e240000100800 */
[----:B0-----:R-:W-:-:S04]  /*1bb90*/  @!P0 LOP3.LUT R7, R7, R6, RZ, 0x3c, !PT ;  /* 0x0000000607078212 */ /* 0x001fc800078e3cff */
[----:B------:R-:W-:-:S04]  /*1bba0*/  @!P0 LOP3.LUT R6, R7, R6, RZ, 0x3c, !PT ;  /* 0x0000000607068212 */ /* 0x000fc800078e3cff */
[----:B------:R-:W-:-:S05]  /*1bbb0*/  @!P0 LOP3.LUT R7, R7, R6, RZ, 0x3c, !PT ;  /* 0x0000000607078212 */ /* 0x000fca00078e3cff */
[----:B------:R4:W2:Y:S02]  /*1bbc0*/  @!P0 LDG.E.U16 R204, desc[UR6][R6.64] ;  /* 0x0000000606cc8981 */ /* 0x0008a4000c1e1500 */
[----:B----4-:R-:W-:Y:S02]  /*1bbd0*/  @!P0 IMAD.MOV.U32 R6, RZ, RZ, R135 ;  /* 0x000000ffff068224 */ /* 0x010fe400078e0087 */
[----:B------:R-:W-:Y:S01]  /*1bbe0*/  @!P0 IMAD.MOV.U32 R7, RZ, RZ, R141 ;  /* 0x000000ffff078224 */ /* 0x000fe200078e008d */
[----:B------:R-:W4:Y:S04]  /*1bbf0*/  LDL R135, [R1+0xc90] ;  /* 0x000c900001877983 */ /* 0x000f280000100800 */
[----:B------:R3:W4:Y:S04]  /*1bc00*/  @!P0 LDG.E.U16 R203, desc[UR6][R6.64] ;  /* 0x0000000606cb8981 */ /* 0x000728000c1e1500 */
[----:B------:R-:W4:Y:S04]  /*1bc10*/  LDL R141, [R1+0xc8c] ;  /* 0x000c8c00018d7983 */ /* 0x000f280000100800 */
        /* <DEDUP_REMOVED lines=101> */
[----:B------:R-:W4:Y:S04]  /*1c270*/  LDL.LU R135, [R1+0x370] ;  /* 0x0003700001877983 */ /* 0x000f280000300800 */
[----:B------:R-:W4:Y:S04]  /*1c280*/  LDL.LU R141, [R1+0x334] ;  /* 0x00033400018d7983 */ /* 0x000f280000300800 */
        /* <DEDUP_REMOVED lines=21> */
[----:B------:R0:W2:Y:S04]  /*1c3e0*/  @!P0 LDG.E.U16 R179, desc[UR6][R6.64] ;  /* 0x0000000606b38981 */ /* 0x0000a8000c1e1500 */
[----:B------:R-:W0:Y:S02]  /*1c3f0*/  LDL R7, [R1+0x374] ;  /* 0x0003740001077983 */ /* 0x000e240000100800 */
[----:B0-----:R-:W-:Y:S02]  /*1c400*/  @!P0 IMAD.MOV.U32 R6, RZ, RZ, R7 ;  /* 0x000000ffff068224 */ /* 0x001fe400078e0007 */
[----:B----4-:R-:W-:-:S05]  /*1c410*/  @!P0 IMAD.MOV.U32 R7, RZ, RZ, R135 ;  /* 0x000000ffff078224 */ /* 0x010fca00078e0087 */
[----:B------:R0:W4:Y:S04]  /*1c420*/  @!P0 LDG.E.U16 R178, desc[UR6][R6.64] ;  /* 0x0000000606b28981 */ /* 0x000128000c1e1500 */
[----:B------:R-:W3:Y:S01]  /*1c430*/  LDL R7, [R1+0x330] ;  /* 0x0003300001077983 */ /* 0x000ee20000100800 */
[----:B0-----:R-:W-:-:S05]  /*1c440*/  @!P0 IMAD.MOV.U32 R6, RZ, RZ, R141 ;  /* 0x000000ffff068224 */ /* 0x001fca00078e008d */
[----:B---3--:R0:W3:Y:S04]  /*1c450*/  @!P0 LDG.E.U16 R177, desc[UR6][R6.64] ;  /* 0x0000000606b18981 */ /* 0x0080e8000c1e1500 */
[----:B------:R-:W2:Y:S01]  /*1c460*/  LDL R7, [R1+0x6d8] ;  /* 0x0006d80001077983 */ /* 0x000ea20000100800 */
[----:B0-----:R-:W-:-:S03]  /*1c470*/  @!P0 IMAD.MOV.U32 R6, RZ, RZ, R148 ;  /* 0x000000ffff068224 */ /* 0x001fc600078e0094 */
[----:B------:R-:W4:Y:S04]  /*1c480*/  LDL R148, [R1+0xd88] ;  /* 0x000d880001947983 */ /* 0x000f280000100800 */
[----:B--2---:R0:W2:Y:S02]  /*1c490*/  @!P0 LDG.E.U16 R176, desc[UR6][R6.64] ;  /* 0x0000000606b08981 */ /* 0x0040a4000c1e1500 */
[----:B0-----:R-:W-:Y:S02]  /*1c4a0*/  @!P0 IMAD.MOV.U32 R6, RZ, RZ, R133 ;  /* 0x000000ffff068224 */ /* 0x001fe400078e0085 */
[----:B------:R-:W-:Y:S01]  /*1c4b0*/  @!P0 IMAD.MOV.U32 R7, RZ, RZ, R146 ;  /* 0x000000ffff078224 */ /* 0x000fe200078e0092 */
[----:B------:R-:W3:Y:S04]  /*1c4c0*/  LDL R133, [R1+0xd48] ;  /* 0x000d480001857983 */ /* 0x000ee80000100800 */
        /* <DEDUP_REMOVED lines=26> */
[----:B------:R-:W3:Y:S01]  /*1c670*/  LDL R7, [R1+0xd84] ;  /* 0x000d840001077983 */ /* 0x000ee20000100800 */
[----:B----4-:R-:W-:-:S03]  /*1c680*/  @!P0 IMAD.MOV.U32 R6, RZ, RZ, R148 ;  /* 0x000000ffff068224 */ /* 0x010fc600078e0094 */
[----:B------:R-:W4:Y:S04]  /*1c690*/  LDL R148, [R1+0xc08] ;  /* 0x000c080001947983 */ /* 0x000f280000100800 */
[----:B---3--:R0:W3:Y:S02]  /*1c6a0*/  @!P0 LDG.E.U16 R170, desc[UR6][R6.64] ;  /* 0x0000000606aa8981 */ /* 0x0080e4000c1e1500 */
[----:B0-----:R-:W-:Y:S02]  /*1c6b0*/  @!P0 IMAD.MOV.U32 R6, RZ, RZ, R133 ;  /* 0x000000ffff068224 */ /* 0x001fe400078e0085 */
[----:B--2---:R-:W-:Y:S01]  /*1c6c0*/  @!P0 IMAD.MOV.U32 R7, RZ, RZ, R146 ;  /* 0x000000ffff078224 */ /* 0x004fe200078e0092 */
[----:B------:R-:W2:Y:S04]  /*1c6d0*/  LDL R133, [R1+0xbc8] ;  /* 0x000bc80001857983 */ /* 0x000ea80000100800 */
[----:B------:R0:W3:Y:S04]  /*1c6e0*/  @!P0 LDG.E.U16 R169, desc[UR6][R6.64] ;  /* 0x0000000606a98981 */ /* 0x0000e8000c1e1500 */
[----:B------:R-:W3:Y:S04]  /*1c6f0*/  LDL R146, [R1+0xbc4] ;  /* 0x000bc40001927983 */ /* 0x000ee80000100800 */
[----:B------:R-:W0:Y:S04]  /*1c700*/  LDL R6, [R1+0xd04] ;  /* 0x000d040001067983 */ /* 0x000e280000100800 */
[----:B------:R-:W0:Y:S02]  /*1c710*/  LDL R7, [R1+0xd08] ;  /* 0x000d080001077983 */ /* 0x000e240000100800 */
[----:B0-----:R-:W-:-:S04]  /*1c720*/  @!P0 LOP3.LUT R7, R7, R6, RZ, 0x3c, !PT ;  /* 0x0000000607078212 */ /* 0x001fc800078e3cff */
[----:B------:R-:W-:-:S04]  /*1c730*/  @!P0 LOP3.LUT R6, R7, R6, RZ, 0x3c, !PT ;  /* 0x0000000607068212 */ /* 0x000fc800078e3cff */
[----:B------:R-:W-:-:S05]  /*1c740*/  @!P0 LOP3.LUT R7, R7, R6, RZ, 0x3c, !PT ;  /* 0x0000000607078212 */ /* 0x000fca00078e3cff */
[----:B------:R0:W3:Y:S04]  /*1c750*/  @!P0 LDG.E.U16 R168, desc[UR6][R6.64] ;  /* 0x0000000606a88981 */ /* 0x0000e8000c1e1500 */
        /* <DEDUP_REMOVED lines=18> */
[----:B------:R-:W2:Y:S01]  /*1c880*/  LDL R7, [R1+0xc04] ;  /* 0x000c040001077983 */ /* 0x000ea20000100800 */
[----:B----4-:R-:W-:-:S03]  /*1c890*/  @!P0 IMAD.MOV.U32 R6, RZ, RZ, R148 ;  /* 0x000000ffff068224 */ /* 0x010fc600078e0094 */
[----:B------:R-:W4:Y:S04]  /*1c8a0*/  LDL R148, [R1+0x670] ;  /* 0x0006700001947983 */ /* 0x000f280000100800 */
[----:B--2---:R0:W2:Y:S02]  /*1c8b0*/  @!P0 LDG.E.U16 R164, desc[UR6][R6.64] ;  /* 0x0000000606a48981 */ /* 0x0040a4000c1e1500 */
[----:B0-----:R-:W-:Y:S02]  /*1c8c0*/  @!P0 IMAD.MOV.U32 R6, RZ, RZ, R133 ;  /* 0x000000ffff068224 */ /* 0x001fe400078e0085 */
[----:B---3--:R-:W-:Y:S01]  /*1c8d0*/  @!P0 IMAD.MOV.U32 R7, RZ, RZ, R146 ;  /* 0x000000ffff078224 */ /* 0x008fe200078e0092 */
        /* <DEDUP_REMOVED lines=61> */
[----:B----4-:R-:W-:-:S05]  /*1ccb0*/  @!P0 IMAD.MOV.U32 R6, RZ, RZ, R148 ;  /* 0x000000ffff068224 */ /* 0x010fca00078e0094 */
[----:B--2---:R0:W2:Y:S02]  /*1ccc0*/  @!P0 LDG.E.U16 R152, desc[UR6][R6.64] ;  /* 0x0000000606988981 */ /* 0x0040a4000c1e1500 */
[----:B0-----:R-:W-:Y:S02]  /*1ccd0*/  @!P0 IMAD.MOV.U32 R6, RZ, RZ, R133 ;  /* 0x000000ffff068224 */ /* 0x001fe400078e0085 */
[----:B---3--:R-:W-:Y:S01]  /*1cce0*/  @!P0 IMAD.MOV.U32 R7, RZ, RZ, R146 ;  /* 0x000000ffff078224 */ /* 0x008fe200078e0092 */
[----:B------:R-:W3:Y:S04]  /*1ccf0*/  LDL.LU R133, [R1+0x368] ;  /* 0x0003680001857983 */ /* 0x000ee80000300800 */
[----:B------:R-:W4:Y:S04]  /*1cd00*/  LDL.LU R146, [R1+0x36c] ;  /* 0x00036c0001927983 */ /* 0x000f280000300800 */
[----:B------:R-:W2:Y:S04]  /*1cd10*/  LDL.LU R148, [R1+0x32c] ;  /* 0x00032c0001947983 */ /* 0x000ea80000300800 */
        /* <DEDUP_REMOVED lines=26> */
[----:B---3--:R-:W-:-:S05]  /*1cec0*/  @!P0 IMAD.MOV.U32 R7, RZ, RZ, R133 ;  /* 0x000000ffff078224 */ /* 0x008fca00078e0085 */
[----:B------:R2:W3:Y:S04]  /*1ced0*/  @!P0 LDG.E.U16 R18, desc[UR6][R6.64] ;  /* 0x0000000606128981 */ /* 0x0004e8000c1e1500 */
[----:B------:R-:W4:Y:S01]  /*1cee0*/  LDL R7, [R1+0x328] ;  /* 0x0003280001077983 */ /* 0x000f220000100800 */
[----:B--2---:R-:W-:-:S05]  /*1cef0*/  @!P0 IMAD.MOV.U32 R6, RZ, RZ, R148 ;  /* 0x000000ffff068224 */ /* 0x004fca00078e0094 */
[----:B----4-:R0:W2:Y:S04]  /*1cf00*/  @!P0 LDG.E.U16 R17, desc[UR6][R6.64] ;  /* 0x0000000606118981 */ /* 0x0100a8000c1e1500 */
[----:B------:R-:W0:Y:S04]  /*1cf10*/  LDL R6, [R1+0xae4] ;  /* 0x000ae40001067983 */ /* 0x000e280000100800 */
[----:B------:R-:W0:Y:S04]  /*1cf20*/  LDL R7, [R1+0xeec] ;  /* 0x000eec0001077983 */ /* 0x000e280000100800 */
[----:B------:R1:W-:Y:S02]  /*1cf30*/  STS.U16 [R3+UR4+0x10000], R14 ;  /* 0x0100000e03007988 */ /* 0x0003e40008000404 */
[----:B-1----:R-:W-:-:S02]  /*1cf40*/  PRMT R14, RZ, 0x7610, R14 ;  /* 0x00007610ff0e7816 */ /* 0x002fc4000000000e */
[----:B0-----:R-:W-:-:S04]  /*1cf50*/  @!P0 LOP3.LUT R7, R7, R6, RZ, 0x3c, !PT ;  /* 0x0000000607078212 */ /* 0x001fc800078e3cff */
[----:B------:R-:W-:-:S04]  /*1cf60*/  @!P0 LOP3.LUT R6, R7, R6, RZ, 0x3c, !PT ;  /* 0x0000000607068212 */ /* 0x000fc800078e3cff */
[----:B------:R-:W-:-:S05]  /*1cf70*/  @!P0 LOP3.LUT R7, R7, R6, RZ, 0x3c, !PT ;  /* 0x0000000607078212 */ /* 0x000fca00078e3cff */
[----:B------:R0:W4:Y:S04]  /*1cf80*/  @!P0 LDG.E.U16 R14, desc[UR6][R6.64] ;  /* 0x00000006060e8981 */ /* 0x000128000c1e1500 */
        /* <DEDUP_REMOVED lines=41> */
[----:B------:R-:W0:Y:S01]  /*1d220*/  LDL R7, [R1+0xd80] ;  /* 0x000d800001077983 */ /* 0x000e220000100800 */
[----:B------:R-:W-:-:S03]  /*1d230*/  PRMT R5, RZ, 0x7610, R5 ;  /* 0x00007610ff057816 */ /* 0x000fc60000000005 */
[----:B------:R1:W-:Y:S04]  /*1d240*/  STS.U16 [R3+UR4+0x11800], R57 ;  /* 0x0118003903007988 */ /* 0x0003e80008000404 */
[----:B------:R3:W-:Y:S04]  /*1d250*/  STS.U16 [R3+UR4+0x11c00], R56 ;  /* 0x011c003803007988 */ /* 0x0007e80008000404 */
[----:B------:R2:W-:Y:S04]  /*1d260*/  STS.U16 [R3+UR4+0x12000], R59 ;  /* 0x0120003b03007988 */ /* 0x0005e80008000404 */
[----:B-1----:R-:W4:Y:S04]  /*1d270*/  LDL.LU R57, [R1+0x1448] ;  /* 0x0014480001397983 */ /* 0x002f280000300800 */
[----:B---3--:R-:W3:Y:S04]  /*1d280*/  LDL.LU R56, [R1+0x1444] ;  /* 0x0014440001387983 */ /* 0x008ee80000300800 */
[----:B--2---:R-:W2:Y:S04]  /*1d290*/  LDL.LU R59, [R1+0x1440] ;  /* 0x00144000013b7983 */ /* 0x004ea80000300800 */
[----:B------:R1:W-:Y:S04]  /*1d2a0*/  STS.U16 [R3+UR4+0x12400], R58 ;  /* 0x0124003a03007988 */ /* 0x0003e80008000404 */
[----:B------:R1:W-:Y:S04]  /*1d2b0*/  STS.U16 [R3+UR4+0x12800], R2 ;  /* 0x0128000203007988 */ /* 0x0003e80008000404 */
[----:B------:R-:W-:Y:S04]  /*1d2c0*/  STS.U16 [R3+UR4+0x12c00], R248 ;  /* 0x012c00f803007988 */ /* 0x000fe80008000404 */
[----:B-1----:R-:W3:Y:S01]  /*1d2d0*/  LDL.LU R58, [R1+0x143c] ;  /* 0x00143c00013a7983 */ /* 0x002ee20000300800 */
[----:B------:R-:W-:-:S03]  /*1d2e0*/  LOP3.LUT R2, R3, 0x10, RZ, 0x3c, !PT ;  /* 0x0000001003027812 */ /* 0x000fc600078e3cff */
[----:B------:R-:W-:Y:S04]  /*1d2f0*/  STS.U16 [R3+UR4+0x13000], R240 ;  /* 0x013000f003007988 */ /* 0x000fe80008000404 */
[----:B------:R-:W-:Y:S04]  /*1d300*/  STS.U16 [R3+UR4+0x13400], R232 ;  /* 0x013400e803007988 */ /* 0x000fe80008000404 */
[----:B------:R-:W-:Y:S04]  /*1d310*/  STS.U16 [R3+UR4+0x13800], R224 ;  /* 0x013800e003007988 */ /* 0x000fe80008000404 */
[----:B------:R-:W-:Y:S04]  /*1d320*/  STS.U16 [R3+UR4+0x13c00], R216 ;  /* 0x013c00d803007988 */ /* 0x000fe80008000404 */
[----:B------:R-:W-:Y:S04]  /*1d330*/  STL [R1+0xf54], R3 ;  /* 0x000f540301007387 */ /* 0x000fe80000100800 */
[----:B------:R1:W-:Y:S04]  /*1d340*/  STS.U16 [R2+UR4+0x10080], R61 ;  /* 0x0100803d02007988 */ /* 0x0003e80008000404 */
        /* <DEDUP_REMOVED lines=10> */
[----:B------:R-:W-:Y:S04]  /*1d3f0*/  STS.U16 [R2+UR4+0x12c80], R247 ;  /* 0x012c80f702007988 */ /* 0x000fe80008000404 */
[----:B------:R-:W-:Y:S04]  /*1d400*/  STS.U16 [R2+UR4+0x13080], R239 ;  /* 0x013080ef02007988 */ /* 0x000fe80008000404 */
[----:B------:R-:W-:Y:S04]  /*1d410*/  STS.U16 [R2+UR4+0x13480], R231 ;  /* 0x013480e702007988 */ /* 0x000fe80008000404 */
[----:B------:R-:W-:Y:S04]  /*1d420*/  STS.U16 [R2+UR4+0x13880], R223 ;  /* 0x013880df02007988 */ /* 0x000fe80008000404 */
[----:B------:R1:W-:Y:S04]  /*1d430*/  STS.U16 [R2+UR4+0x13c80], R215 ;  /* 0x013c80d702007988 */ /* 0x0003e80008000404 */
[----:B-1----:R-:W2:Y:S04]  /*1d440*/  LDL.LU R61, [R1+0x1438] ;  /* 0x00143800013d7983 */ /* 0x002ea80000300800 */
[----:B------:R-:W3:Y:S04]  /*1d450*/  LDL.LU R60, [R1+0x1434] ;  /* 0x00143400013c7983 */ /* 0x000ee80000300800 */
[----:B------:R-:W2:Y:S04]  /*1d460*/  LDL.LU R63, [R1+0x1430] ;  /* 0x00143000013f7983 */ /* 0x000ea80000300800 */
[----:B------:R-:W3:Y:S04]  /*1d470*/  LDL.LU R62, [R1+0x142c] ;  /* 0x00142c00013e7983 */ /* 0x000ee80000300800 */
[----:B------:R-:W2:Y:S04]  /*1d480*/  LDL.LU R65, [R1+0x1428] ;  /* 0x0014280001417983 */ /* 0x000ea80000300800 */
[----:B------:R-:W3:Y:S04]  /*1d490*/  LDL.LU R64, [R1+0x1424] ;  /* 0x0014240001407983 */ /* 0x000ee80000300800 */
[----:B------:R-:W2:Y:S04]  /*1d4a0*/  LDL.LU R67, [R1+0x1420] ;  /* 0x0014200001437983 */ /* 0x000ea80000300800 */
[----:B------:R-:W3:Y:S04]  /*1d4b0*/  LDL.LU R66, [R1+0x141c] ;  /* 0x00141c0001427983 */ /* 0x000ee80000300800 */
[----:B------:R-:W2:Y:S04]  /*1d4c0*/  LDL.LU R69, [R1+0x1418] ;  /* 0x0014180001457983 */ /* 0x000ea80000300800 */
[----:B------:R-:W3:Y:S04]  /*1d4d0*/  LDL.LU R68, [R1+0x1414] ;  /* 0x0014140001447983 */ /* 0x000ee80000300800 */
[----:B------:R-:W4:Y:S04]  /*1d4e0*/  LDL.LU R71, [R1+0x1410] ;  /* 0x0014100001477983 */ /* 0x000f280000300800 */
[----:B------:R-:W2:Y:S01]  /*1d4f0*/  LDL.LU R2, [R1+0x140c] ;  /* 0x00140c0001027983 */ /* 0x000ea20000300800 */
[----:B0-----:R-:W-:-:S04]  /*1d500*/  @!P0 LOP3.LUT R7, R7, R6, RZ, 0x3c, !PT ;  /* 0x0000000607078212 */ /* 0x001fc800078e3cff */
[----:B------:R-:W-:-:S04]  /*1d510*/  @!P0 LOP3.LUT R6, R7, R6, RZ, 0x3c, !PT ;  /* 0x0000000607068212 */ /* 0x000fc800078e3cff */
[----:B------:R-:W-:-:S05]  /*1d520*/  @!P0 LOP3.LUT R7, R7, R6, RZ, 0x3c, !PT ;  /* 0x0000000607078212 */ /* 0x000fca00078e3cff */
[----:B------:R0:W3:Y:S02]  /*1d530*/  @!P0 LDG.E.U16 R5, desc[UR6][R6.64] ;  /* 0x0000000606058981 */ /* 0x0000e4000c1e1500 */
[----:B0-----:R-:W0:Y:S02]  /*1d540*/  S2R R6, SR_TID.X ;  /* 0x0000000000067919 */ /* 0x001e240000002100 */
[C---:B0-----:R-:W-:Y:S01]  /*1d550*/  IMAD.SHL.U32 R3, R6.reuse, 0x2, RZ ;  /* 0x0000000206037824 */ /* 0x041fe200078e00ff */
[----:B------:R-:W-:-:S04]  /*1d560*/  LOP3.LUT R7, R6, 0x40, RZ, 0xc0, !PT ;  /* 0x0000004006077812 */ /* 0x000fc800078ec0ff */
[----:B------:R-:W-:-:S05]  /*1d570*/  LOP3.LUT R3, R3, 0x7e, RZ, 0xc0, !PT ;  /* 0x0000007e03037812 */ /* 0x000fca00078ec0ff */
[----:B------:R-:W-:Y:S02]  /*1d580*/  IMAD R3, R7, 0x100, R3 ;  /* 0x0000010007037824 */ /* 0x000fe400078e0203 */
[----:B------:R-:W-:-:S03]  /*1d590*/  IMAD.SHL.U32 R6, R6, 0x2, RZ ;  /* 0x0000000206067824 */ /* 0x000fc600078e00ff */
[----:B------:R-:W-:Y:S02]  /*1d5a0*/  LOP3.LUT R3, R3, 0x20, RZ, 0x3c, !PT ;  /* 0x0000002003037812 */ /* 0x000fe400078e3cff */
[----:B------:R-:W-:-:S03]  /*1d5b0*/  LOP3.LUT R6, R6, 0x7e, RZ, 0xc0, !PT ;  /* 0x0000007e06067812 */ /* 0x000fc600078ec0ff */
[----:B------:R0:W-:Y:S04]  /*1d5c0*/  STS.U16 [R3+UR4+0x10100], R130 ;  /* 0x0101008203007988 */ /* 0x0001e80008000404 */
[----:B------:R-:W-:Y:S04]  /*1d5d0*/  STS.U16 [R3+UR4+0x10500], R131 ;  /* 0x0105008303007988 */ /* 0x000fe80008000404 */
[----:B------:R-:W-:Y:S01]  /*1d5e0*/  STS.U16 [R3+UR4+0x10900], R128 ;  /* 0x0109008003007988 */ /* 0x000fe20008000404 */
[----:B------:R-:W-:-:S03]  /*1d5f0*/  IMAD R6, R7, 0x100, R6 ;  /* 0x0000010007067824 */ /* 0x000fc600078e0206 */
[----:B------:R-:W-:Y:S04]  /*1d600*/  STS.U16 [R3+UR4+0x10d00], R129 ;  /* 0x010d008103007988 */ /* 0x000fe80008000404 */
[----:B------:R-:W-:Y:S04]  /*1d610*/  STS.U16 [R3+UR4+0x11100], R126 ;  /* 0x0111007e03007988 */ /* 0x000fe80008000404 */
[----:B------:R-:W-:Y:S04]  /*1d620*/  STS.U16 [R3+UR4+0x11500], R127 ;  /* 0x0115007f03007988 */ /* 0x000fe80008000404 */
[----:B------:R-:W-:Y:S04]  /*1d630*/  STS.U16 [R3+UR4+0x11900], R124 ;  /* 0x0119007c03007988 */ /* 0x000fe80008000404 */
[----:B------:R-:W-:Y:S01]  /*1d640*/  STS.U16 [R3+UR4+0x11d00], R125 ;  /* 0x011d007d03007988 */ /* 0x000fe20008000404 */
[----:B------:R-:W-:-:S03]  /*1d650*/  LOP3.LUT R6, R6, 0x30, RZ, 0x3c, !PT ;  /* 0x0000003006067812 */ /* 0x000fc600078e3cff */
[----:B------:R-:W-:Y:S04]  /*1d660*/  STS.U16 [R3+UR4+0x12100], R122 ;  /* 0x0121007a03007988 */ /* 0x000fe80008000404 */
        /* <DEDUP_REMOVED lines=15> */
[----:B------:R1:W-:Y:S04]  /*1d760*/  STS.U16 [R6+UR4+0x12180], R91 ;  /* 0x0121805b06007988 */ /* 0x0003e80008000404 */
[----:B0-----:R-:W3:Y:S01]  /*1d770*/  LDL.LU R130, [R1+0x1408] ;  /* 0x0014080001827983 */ /* 0x001ee20000300800 */
[----:B-1----:R-:W0:Y:S03]  /*1d780*/  S2R R91, SR_TID.X ;  /* 0x00000000005b7919 */ /* 0x002e260000002100 */
[----:B------:R-:W-:Y:S04]  /*1d790*/  STS.U16 [R6+UR4+0x12580], R113 ;  /* 0x0125807106007988 */ /* 0x000fe80008000404 */
[----:B------:R-:W-:Y:S04]  /*1d7a0*/  STS.U16 [R6+UR4+0x12980], R110 ;  /* 0x0129806e06007988 */ /* 0x000fe80008000404 */
[----:B------:R-:W-:Y:S04]  /*1d7b0*/  STS.U16 [R6+UR4+0x12d80], R245 ;  /* 0x012d80f506007988 */ /* 0x000fe80008000404 */
[----:B------:R-:W-:Y:S04]  /*1d7c0*/  STS.U16 [R6+UR4+0x13180], R237 ;  /* 0x013180ed06007988 */ /* 0x000fe80008000404 */
[----:B------:R-:W3:Y:S01]  /*1d7d0*/  LDL.LU R131, [R1+0x1404] ;  /* 0x0014040001837983 */ /* 0x000ee20000300800 */
[C---:B0-----:R-:W-:Y:S01]  /*1d7e0*/  IMAD.SHL.U32 R3, R91.reuse, 0x2, RZ ;  /* 0x000000025b037824 */ /* 0x041fe200078e00ff */
[----:B------:R-:W-:-:S02]  /*1d7f0*/  LOP3.LUT R7, R91, 0x40, RZ, 0xc0, !PT ;  /* 0x000000405b077812 */ /* 0x000fc400078ec0ff */
[----:B------:R-:W-:Y:S02]  /*1d800*/  STS.U16 [R6+UR4+0x13580], R229 ;  /* 0x013580e506007988 */ /* 0x000fe40008000404 */
[----:B------:R-:W-:Y:S02]  /*1d810*/  LOP3.LUT R3, R3, 0x7e, RZ, 0xc0, !PT ;  /* 0x0000007e03037812 */ /* 0x000fe400078ec0ff */
[----:B------:R-:W3:Y:S03]  /*1d820*/  LDL.LU R128, [R1+0x1400] ;  /* 0x0014000001807983 */ /* 0x000ee60000300800 */
[----:B------:R-:W-:Y:S01]  /*1d830*/  IMAD R3, R7, 0x100, R3 ;  /* 0x0000010007037824 */ /* 0x000fe200078e0203 */
[----:B------:R-:W-:Y:S04]  /*1d840*/  STS.U16 [R6+UR4+0x13980], R221 ;  /* 0x013980dd06007988 */ /* 0x000fe80008000404 */
[----:B------:R-:W-:Y:S01]  /*1d850*/  LOP3.LUT R3, R3, 0x40, RZ, 0x3c, !PT ;  /* 0x0000004003037812 */ /* 0x000fe200078e3cff */
        /* <DEDUP_REMOVED lines=16> */
[----:B------:R0:W-:Y:S01]  /*1d960*/  STS.U16 [R3+UR4+0x13e00], R212 ;  /* 0x013e00d403007988 */ /* 0x0001e20008000404 */
[----:B------:R-:W-:-:S03]  /*1d970*/  IMAD.SHL.U32 R91, R91, 0x2, RZ ;  /* 0x000000025b5b7824 */ /* 0x000fc600078e00ff */
[----:B------:R-:W3:Y:S01]  /*1d980*/  LDL.LU R129, [R1+0x13fc] ;  /* 0x0013fc0001817983 */ /* 0x000ee20000300800 */
[----:B0-----:R-:W0:Y:S01]  /*1d990*/  S2R R3, SR_TID.X ;  /* 0x0000000000037919 */ /* 0x001e220000002100 */
[----:B------:R-:W-:Y:S02]  /*1d9a0*/  LOP3.LUT R91, R91, 0x7e, RZ, 0xc0, !PT ;  /* 0x0000007e5b5b7812 */ /* 0x000fe400078ec0ff */
[----:B------:R-:W3:Y:S04]  /*1d9b0*/  LDL.LU R126, [R1+0x13f8] ;  /* 0x0013f800017e7983 */ /* 0x000ee80000300800 */
[----:B------:R-:W3:Y:S01]  /*1d9c0*/  LDL.LU R127, [R1+0x13f4] ;  /* 0x0013f400017f7983 */ /* 0x000ee20000300800 */
[----:B------:R-:W-:-:S03]  /*1d9d0*/  IMAD R91, R7, 0x100, R91 ;  /* 0x00000100075b7824 */ /* 0x000fc600078e025b */
[----:B------:R-:W3:Y:S04]  /*1d9e0*/  LDL.LU R124, [R1+0x13f0] ;  /* 0x0013f000017c7983 */ /* 0x000ee80000300800 */
[----:B------:R-:W3:Y:S04]  /*1d9f0*/  LDL.LU R125, [R1+0x13ec] ;  /* 0x0013ec00017d7983 */ /* 0x000ee80000300800 */
[----:B------:R-:W3:Y:S04]  /*1da00*/  LDL.LU R122, [R1+0x13e8] ;  /* 0x0013e800017a7983 */ /* 0x000ee80000300800 */
[----:B------:R-:W3:Y:S04]  /*1da10*/  LDL.LU R123, [R1+0x13e4] ;  /* 0x0013e400017b7983 */ /* 0x000ee80000300800 */
[----:B------:R-:W3:Y:S01]  /*1da20*/  LDL.LU R120, [R1+0x13e0] ;  /* 0x0013e00001787983 */ /* 0x000ee20000300800 */
[----:B------:R-:W-:-:S03]  /*1da30*/  LOP3.LUT R91, R91, 0x50, RZ, 0x3c, !PT ;  /* 0x000000505b5b7812 */ /* 0x000fc600078e3cff */
[----:B------:R-:W3:Y:S01]  /*1da40*/  LDL.LU R121, [R1+0x13dc] ;  /* 0x0013dc0001797983 */ /* 0x000ee20000300800 */
[----:B0-----:R-:W-:-:S03]  /*1da50*/  IMAD.SHL.U32 R6, R3, 0x2, RZ ;  /* 0x0000000203067824 */ /* 0x001fc600078e00ff */
[----:B------:R-:W3:Y:S04]  /*1da60*/  LDL.LU R118, [R1+0x13d8] ;  /* 0x0013d80001767983 */ /* 0x000ee80000300800 */
[----:B------:R-:W3:Y:S04]  /*1da70*/  LDL.LU R119, [R1+0x13d4] ;  /* 0x0013d40001777983 */ /* 0x000ee80000300800 */
[----:B------:R-:W3:Y:S04]  /*1da80*/  LDL.LU R116, [R1+0x13d0] ;  /* 0x0013d00001747983 */ /* 0x000ee80000300800 */
[----:B------:R-:W3:Y:S04]  /*1da90*/  LDL.LU R117, [R1+0x13cc] ;  /* 0x0013cc0001757983 */ /* 0x000ee80000300800 */
[----:B------:R-:W3:Y:S01]  /*1daa0*/  LDL.LU R114, [R1+0x13c8] ;  /* 0x0013c80001727983 */ /* 0x000ee20000300800 */
[----:B------:R-:W-:-:S03]  /*1dab0*/  LOP3.LUT R7, R3, 0x40, RZ, 0xc0, !PT ;  /* 0x0000004003077812 */ /* 0x000fc600078ec0ff */
[----:B------:R-:W3:Y:S01]  /*1dac0*/  LDL.LU R115, [R1+0x13c4] ;  /* 0x0013c40001737983 */ /* 0x000ee20000300800 */
[----:B------:R-:W-:-:S03]  /*1dad0*/  LOP3.LUT R6, R6, 0x7e, RZ, 0xc0, !PT ;  /* 0x0000007e06067812 */ /* 0x000fc600078ec0ff */
[----:B------:R-:W3:Y:S04]  /*1dae0*/  LDL.LU R112, [R1+0x13c0] ;  /* 0x0013c00001707983 */ /* 0x000ee80000300800 */
[----:B------:R-:W3:Y:S04]  /*1daf0*/  LDL.LU R113, [R1+0x13bc] ;  /* 0x0013bc0001717983 */ /* 0x000ee80000300800 */
[----:B------:R0:W-:Y:S04]  /*1db00*/  STS.U16 [R91+UR4+0x10280], R101 ;  /* 0x010280655b007988 */ /* 0x0001e80008000404 */
[----:B------:R-:W3:Y:S04]  /*1db10*/  LDL.LU R110, [R1+0x13b8] ;  /* 0x0013b800016e7983 */ /* 0x000ee80000300800 */
[----:B------:R1:W-:Y:S04]  /*1db20*/  STS.U16 [R91+UR4+0x10680], R98 ;  /* 0x010680625b007988 */ /* 0x0003e80008000404 */
[----:B------:R-:W3:Y:S04]  /*1db30*/  LDL.LU R111, [R1+0x13b4] ;  /* 0x0013b400016f7983 */ /* 0x000ee80000300800 */
[----:B------:R4:W-:Y:S01]  /*1db40*/  STS.U16 [R91+UR4+0x10a80], R99 ;  /* 0x010a80635b007988 */ /* 0x0009e20008000404 */
[----:B------:R-:W-:-:S03]  /*1db50*/  IMAD R6, R7, 0x100, R6 ;  /* 0x0000010007067824 */ /* 0x000fc600078e0206 */
[----:B------:R-:W3:Y:S04]  /*1db60*/  LDL.LU R108, [R1+0x13b0] ;  /* 0x0013b000016c7983 */ /* 0x000ee80000300800 */
[----:B------:R2:W-:Y:S04]  /*1db70*/  STS.U16 [R91+UR4+0x10e80], R96 ;  /* 0x010e80605b007988 */ /* 0x0005e80008000404 */
[----:B------:R-:W3:Y:S04]  /*1db80*/  LDL.LU R109, [R1+0x13ac] ;  /* 0x0013ac00016d7983 */ /* 0x000ee80000300800 */
[----:B------:R2:W-:Y:S04]  /*1db90*/  STS.U16 [R91+UR4+0x11280], R97 ;  /* 0x011280615b007988 */ /* 0x0005e80008000404 */
[----:B------:R-:W3:Y:S04]  /*1dba0*/  LDL.LU R106, [R1+0x13a8] ;  /* 0x0013a800016a7983 */ /* 0x000ee80000300800 */
[----:B------:R2:W-:Y:S04]  /*1dbb0*/  STS.U16 [R91+UR4+0x11680], R94 ;  /* 0x0116805e5b007988 */ /* 0x0005e80008000404 */
[----:B------:R-:W3:Y:S04]  /*1dbc0*/  LDL.LU R107, [R1+0x13a4] ;  /* 0x0013a400016b7983 */ /* 0x000ee80000300800 */
[----:B------:R2:W-:Y:S04]  /*1dbd0*/  STS.U16 [R91+UR4+0x11a80], R95 ;  /* 0x011a805f5b007988 */ /* 0x0005e80008000404 */
[----:B------:R-:W3:Y:S04]  /*1dbe0*/  LDL.LU R104, [R1+0x13a0] ;  /* 0x0013a00001687983 */ /* 0x000ee80000300800 */
[----:B------:R2:W-:Y:S01]  /*1dbf0*/  STS.U16 [R91+UR4+0x11e80], R92 ;  /* 0x011e805c5b007988 */ /* 0x0005e20008000404 */
[----:B------:R-:W-:-:S03]  /*1dc00*/  LOP3.LUT R6, R6, 0x60, RZ, 0x3c, !PT ;  /* 0x0000006006067812 */ /* 0x000fc600078e3cff */
[----:B------:R-:W3:Y:S04]  /*1dc10*/  LDL.LU R105, [R1+0x139c] ;  /* 0x00139c0001697983 */ /* 0x000ee80000300800 */
[----:B------:R2:W-:Y:S01]  /*1dc20*/  STS.U16 [R91+UR4+0x12280], R93 ;  /* 0x0122805d5b007988 */ /* 0x0005e20008000404 */
[----:B------:R-:W-:-:S03]  /*1dc30*/  IMAD.SHL.U32 R3, R3, 0x2, RZ ;  /* 0x0000000203037824 */ /* 0x000fc600078e00ff */
[----:B------:R-:W3:Y:S04]  /*1dc40*/  LDL.LU R102, [R1+0x1398] ;  /* 0x0013980001667983 */ /* 0x000ee80000300800 */
[----:B------:R2:W-:Y:S04]  /*1dc50*/  STS.U16 [R91+UR4+0x12680], R90 ;  /* 0x0126805a5b007988 */ /* 0x0005e80008000404 */
[----:B------:R-:W3:Y:S04]  /*1dc60*/  LDL.LU R103, [R1+0x1394] ;  /* 0x0013940001677983 */ /* 0x000ee80000300800 */
[----:B------:R-:W-:Y:S04]  /*1dc70*/  STS.U16 [R91+UR4+0x12a80], R251 ;  /* 0x012a80fb5b007988 */ /* 0x000fe80008000404 */
[----:B------:R-:W3:Y:S04]  /*1dc80*/  LDL.LU R100, [R1+0x1390] ;  /* 0x0013900001647983 */ /* 0x000ee80000300800 */
[----:B------:R-:W-:Y:S04]  /*1dc90*/  STS.U16 [R91+UR4+0x12e80], R243 ;  /* 0x012e80f35b007988 */ /* 0x000fe80008000404 */
[----:B0-----:R-:W3:Y:S04]  /*1dca0*/  LDL.LU R101, [R1+0x138c] ;  /* 0x00138c0001657983 */ /* 0x001ee80000300800 */
[----:B------:R-:W-:Y:S04]  /*1dcb0*/  STS.U16 [R91+UR4+0x13280], R235 ;  /* 0x013280eb5b007988 */ /* 0x000fe80008000404 */
[----:B-1----:R-:W3:Y:S04]  /*1dcc0*/  LDL.LU R98, [R1+0x1388] ;  /* 0x0013880001627983 */ /* 0x002ee80000300800 */
[----:B------:R-:W-:Y:S01]  /*1dcd0*/  STS.U16 [R91+UR4+0x13680], R227 ;  /* 0x013680e35b007988 */ /* 0x000fe20008000404 */
[----:B------:R-:W-:-:S03]  /*1dce0*/  LOP3.LUT R3, R3, 0x7e, RZ, 0xc0, !PT ;  /* 0x0000007e03037812 */ /* 0x000fc600078ec0ff */
[----:B----4-:R-:W4:Y:S04]  /*1dcf0*/  LDL.LU R99, [R1+0x1384] ;  /* 0x0013840001637983 */ /* 0x010f280000300800 */
[----:B------:R-:W-:Y:S04]  /*1dd00*/  STS.U16 [R91+UR4+0x13a80], R219 ;  /* 0x013a80db5b007988 */ /* 0x000fe80008000404 */
[----:B--2---:R-:W2:Y:S04]  /*1dd10*/  LDL.LU R96, [R1+0x1380] ;  /* 0x0013800001607983 */ /* 0x004ea80000300800 */
[----:B------:R0:W-:Y:S04]  /*1dd20*/  STS.U16 [R91+UR4+0x13e80], R211 ;  /* 0x013e80d35b007988 */ /* 0x0001e80008000404 */
[----:B------:R-:W2:Y:S04]  /*1dd30*/  LDL.LU R97, [R1+0x137c] ;  /* 0x00137c0001617983 */ /* 0x000ea80000300800 */
[----:B------:R1:W-:Y:S04]  /*1dd40*/  STS.U16 [R6+UR4+0x10300], R88 ;  /* 0x0103005806007988 */ /* 0x0003e80008000404 */
[----:B------:R-:W2:Y:S04]  /*1dd50*/  LDL.LU R94, [R1+0x1378] ;  /* 0x00137800015e7983 */ /* 0x000ea80000300800 */
[----:B------:R1:W-:Y:S04]  /*1dd60*/  STS.U16 [R6+UR4+0x10700], R89 ;  /* 0x0107005906007988 */ /* 0x0003e80008000404 */
[----:B------:R-:W2:Y:S04]  /*1dd70*/  LDL.LU R95, [R1+0x1374] ;  /* 0x00137400015f7983 */ /* 0x000ea80000300800 */
[----:B------:R1:W-:Y:S01]  /*1dd80*/  STS.U16 [R6+UR4+0x10b00], R86 ;  /* 0x010b005606007988 */ /* 0x0003e20008000404 */
[----:B------:R-:W-:-:S03]  /*1dd90*/  IMAD R3, R7, 0x100, R3 ;  /* 0x0000010007037824 */ /* 0x000fc600078e0203 */
[----:B------:R-:W2:Y:S04]  /*1dda0*/  LDL.LU R92, [R1+0x1370] ;  /* 0x00137000015c7983 */ /* 0x000ea80000300800 */
[----:B------:R1:W-:Y:S04]  /*1ddb0*/  STS.U16 [R6+UR4+0x10f00], R87 ;  /* 0x010f005706007988 */ /* 0x0003e80008000404 */
[----:B------:R-:W2:Y:S04]  /*1ddc0*/  LDL.LU R93, [R1+0x136c] ;  /* 0x00136c00015d7983 */ /* 0x000ea80000300800 */
[----:B------:R1:W-:Y:S04]  /*1ddd0*/  STS.U16 [R6+UR4+0x11300], R84 ;  /* 0x0113005406007988 */ /* 0x0003e80008000404 */
[----:B------:R-:W2:Y:S04]  /*1dde0*/  LDL.LU R90, [R1+0x1368] ;  /* 0x00136800015a7983 */ /* 0x000ea80000300800 */
[----:B------:R1:W-:Y:S04]  /*1ddf0*/  STS.U16 [R6+UR4+0x11700], R85 ;  /* 0x0117005506007988 */ /* 0x0003e80008000404 */
[----:B0-----:R-:W2:Y:S04]  /*1de00*/  LDL.LU R91, [R1+0x1364] ;  /* 0x00136400015b7983 */ /* 0x001ea80000300800 */
[----:B------:R0:W-:Y:S04]  /*1de10*/  STS.U16 [R6+UR4+0x11b00], R82 ;  /* 0x011b005206007988 */ /* 0x0001e80008000404 */
[----:B-1----:R-:W2:Y:S04]  /*1de20*/  LDL.LU R88, [R1+0x1360] ;  /* 0x0013600001587983 */ /* 0x002ea80000300800 */
[----:B------:R1:W-:Y:S01]  /*1de30*/  STS.U16 [R6+UR4+0x11f00], R83 ;  /* 0x011f005306007988 */ /* 0x0003e20008000404 */
[----:B------:R-:W-:-:S03]  /*1de40*/  LOP3.LUT R3, R3, 0x70, RZ, 0x3c, !PT ;  /* 0x0000007003037812 */ /* 0x000fc600078e3cff */
[----:B------:R-:W2:Y:S04]  /*1de50*/  LDL.LU R89, [R1+0x135c] ;  /* 0x00135c0001597983 */ /* 0x000ea80000300800 */
[----:B------:R1:W-:Y:S04]  /*1de60*/  STS.U16 [R6+UR4+0x12300], R80 ;  /* 0x0123005006007988 */ /* 0x0003e80008000404 */
[----:B------:R-:W2:Y:S04]  /*1de70*/  LDL.LU R86, [R1+0x1358] ;  /* 0x0013580001567983 */ /* 0x000ea80000300800 */
[----:B------:R1:W-:Y:S04]  /*1de80*/  STS.U16 [R6+UR4+0x12700], R81 ;  /* 0x0127005106007988 */ /* 0x0003e80008000404 */
[----:B------:R-:W2:Y:S04]  /*1de90*/  LDL.LU R87, [R1+0x1354] ;  /* 0x0013540001577983 */ /* 0x000ea80000300800 */
[----:B------:R-:W-:Y:S04]  /*1dea0*/  STS.U16 [R6+UR4+0x12b00], R250 ;  /* 0x012b00fa06007988 */ /* 0x000fe80008000404 */
[----:B------:R-:W2:Y:S04]  /*1deb0*/  LDL.LU R84, [R1+0x1350] ;  /* 0x0013500001547983 */ /* 0x000ea80000300800 */
[----:B------:R-:W-:Y:S04]  /*1dec0*/  STS.U16 [R6+UR4+0x12f00], R242 ;  /* 0x012f00f206007988 */ /* 0x000fe80008000404 */
[----:B------:R-:W2:Y:S04]  /*1ded0*/  LDL.LU R85, [R1+0x134c] ;  /* 0x00134c0001557983 */ /* 0x000ea80000300800 */
[----:B------:R-:W-:Y:S04]  /*1dee0*/  STS.U16 [R6+UR4+0x13300], R234 ;  /* 0x013300ea06007988 */ /* 0x000fe80008000404 */
[----:B0-----:R-:W2:Y:S04]  /*1def0*/  LDL.LU R82, [R1+0x1348] ;  /* 0x0013480001527983 */ /* 0x001ea80000300800 */
[----:B------:R-:W-:Y:S04]  /*1df00*/  STS.U16 [R6+UR4+0x13700], R226 ;  /* 0x013700e206007988 */ /* 0x000fe80008000404 */
[----:B-1----:R-:W2:Y:S04]  /*1df10*/  LDL.LU R83, [R1+0x1344] ;  /* 0x0013440001537983 */ /* 0x002ea80000300800 */
[----:B------:R-:W-:Y:S04]  /*1df20*/  STS.U16 [R6+UR4+0x13b00], R218 ;  /* 0x013b00da06007988 */ /* 0x000fe80008000404 */
[----:B------:R-:W2:Y:S04]  /*1df30*/  LDL.LU R80, [R1+0x1340] ;  /* 0x0013400001507983 */ /* 0x000ea80000300800 */
[----:B------:R-:W-:Y:S04]  /*1df40*/  STS.U16 [R6+UR4+0x13f00], R210 ;  /* 0x013f00d206007988 */ /* 0x000fe80008000404 */
[----:B------:R-:W2:Y:S04]  /*1df50*/  LDL.LU R81, [R1+0x133c] ;  /* 0x00133c0001517983 */ /* 0x000ea80000300800 */
[----:B------:R0:W-:Y:S04]  /*1df60*/  STS.U16 [R3+UR4+0x10380], R78 ;  /* 0x0103804e03007988 */ /* 0x0001e80008000404 */
[----:B------:R1:W-:Y:S04]  /*1df70*/  STS.U16 [R3+UR4+0x10780], R79 ;  /* 0x0107804f03007988 */ /* 0x0003e80008000404 */
[----:B------:R1:W-:Y:S04]  /*1df80*/  STS.U16 [R3+UR4+0x10b80], R76 ;  /* 0x010b804c03007988 */ /* 0x0003e80008000404 */
[----:B0-----:R-:W2:Y:S04]  /*1df90*/  LDL.LU R78, [R1+0x1338] ;  /* 0x00133800014e7983 */ /* 0x001ea80000300800 */
[----:B-1----:R-:W2:Y:S04]  /*1dfa0*/  LDL.LU R79, [R1+0x1334] ;  /* 0x00133400014f7983 */ /* 0x002ea80000300800 */
        /* <DEDUP_REMOVED lines=9> */
[----:B0-----:R-:W2:Y:S04]  /*1e040*/  LDL.LU R72, [R1+0x1320] ;  /* 0x0013200001487983 */ /* 0x001ea80000300800 */
[----:B-1----:R-:W2:Y:S04]  /*1e050*/  LDL.LU R73, [R1+0x131c] ;  /* 0x00131c0001497983 */ /* 0x002ea80000300800 */
[----:B------:R-:W3:Y:S04]  /*1e060*/  LDL R7, [R1+0xae0] ;  /* 0x000ae00001077983 */ /* 0x000ee80000100800 */
[----:B------:R-:W3:Y:S01]  /*1e070*/  LDL R6, [R1+0xee8] ;  /* 0x000ee80001067983 */ /* 0x000ee20000100800 */
[----:B------:R-:W-:-:S03]  /*1e080*/  PRMT R71, RZ, 0x7610, R71 ;  /* 0x00007610ff477816 */ /* 0x000fc60000000047 */
[----:B------:R0:W-:Y:S02]  /*1e090*/  STS.U16 [R3+UR4+0x12380], R70 ;  /* 0x0123804603007988 */ /* 0x0001e40008000404 */
[----:B0-----:R-:W0:Y:S02]  /*1e0a0*/  S2R R70, SR_TID.X ;  /* 0x0000000000467919 */ /* 0x001e240000002100 */
[----:B------:R-:W-:Y:S04]  /*1e0b0*/  STS.U16 [R3+UR4+0x12780], R4 ;  /* 0x0127800403007988 */ /* 0x000fe80008000404 */
[----:B------:R-:W-:Y:S04]  /*1e0c0*/  STS.U16 [R3+UR4+0x12b80], R249 ;  /* 0x012b80f903007988 */ /* 0x000fe80008000404 */
[----:B------:R-:W-:Y:S04]  /*1e0d0*/  STS.U16 [R3+UR4+0x12f80], R241 ;  /* 0x012f80f103007988 */ /* 0x000fe80008000404 */
[----:B------:R-:W-:Y:S04]  /*1e0e0*/  STS.U16 [R3+UR4+0x13380], R233 ;  /* 0x013380e903007988 */ /* 0x000fe80008000404 */
[----:B------:R-:W-:Y:S04]  /*1e0f0*/  STS.U16 [R3+UR4+0x13780], R225 ;  /* 0x013780e103007988 */ /* 0x000fe80008000404 */
[----:B------:R-:W-:Y:S04]  /*1e100*/  STS.U16 [R3+UR4+0x13b80], R217 ;  /* 0x013b80d903007988 */ /* 0x000fe80008000404 */
[----:B------:R1:W-:Y:S04]  /*1e110*/  STS.U16 [R3+UR4+0x13f80], R209 ;  /* 0x013f80d103007988 */ /* 0x0003e80008000404 */
[----:B---3--:R-:W3:Y:S01]  /*1e120*/  @!P0 LDG.E.U16 R71, desc[UR6][R6.64] ;  /* 0x0000000606478981 */ /* 0x008ee2000c1e1500 */
[----:B-1----:R-:W-:-:S03]  /*1e130*/  LOP3.LUT R3, R2, 0x10, RZ, 0x3c, !PT ;  /* 0x0000001002037812 */ /* 0x002fc600078e3cff */
[----:B------:R-:W-:Y:S04]  /*1e140*/  STS.U16 [R2+UR4], R208 ;  /* 0x000000d002007988 */ /* 0x000fe80008000404 */
        /* <DEDUP_REMOVED lines=38> */
[----:B------:R-:W-:Y:S01]  /*1e3b0*/  STS.U16 [R3+UR4+0x1c80], R169 ;  /* 0x001c80a903007988 */ /* 0x000fe20008000404 */
[----:B0-----:R-:W-:-:S03]  /*1e3c0*/  LOP3.LUT R4, R70, 0x40, RZ, 0xc0, !PT ;  /* 0x0000004046047812 */ /* 0x001fc600078ec0ff */
[----:B------:R-:W-:Y:S01]  /*1e3d0*/  STS.U16 [R3+UR4+0x2080], R168 ;  /* 0x002080a803007988 */ /* 0x000fe20008000404 */
[----:B------:R-:W-:-:S03]  /*1e3e0*/  IMAD.SHL.U32 R70, R70, 0x2, RZ ;  /* 0x0000000246467824 */ /* 0x000fc600078e00ff */
        /* <DEDUP_REMOVED lines=29> */
[----:B------:R0:W-:Y:S04]  /*1e5c0*/  STL [R1+0xf58], R2 ;  /* 0x000f580201007387 */ /* 0x0001e80000100800 */
[----:B------:R-:W-:Y:S04]  /*1e5d0*/  STS.U16 [R70+UR4+0xd00], R11 ;  /* 0x000d000b46007988 */ /* 0x000fe80008000404 */
[----:B------:R-:W-:Y:S04]  /*1e5e0*/  STS.U16 [R70+UR4+0x1100], R10 ;  /* 0x0011000a46007988 */ /* 0x000fe80008000404 */
[----:B0-----:R-:W4:Y:S04]  /*1e5f0*/  LDL.LU R2, [R1+0x310] ;  /* 0x0003100001027983 */ /* 0x001f280000300800 */
[----:B------:R-:W2:Y:S04]  /*1e600*/  LDL.LU R3, [R1+0x308] ;  /* 0x0003080001037983 */ /* 0x000ea80000300800 */
[----:B------:R-:W-:Y:S04]  /*1e610*/  STS.U16 [R70+UR4+0x1500], R9 ;  /* 0x0015000946007988 */ /* 0x000fe80008000404 */
[----:B------:R-:W2:Y:S04]  /*1e620*/  LDL.LU R4, [R1+0x300] ;  /* 0x0003000001047983 */ /* 0x000ea80000300800 */
[----:B------:R0:W-:Y:S04]  /*1e630*/  STS.U16 [R70+UR4+0x1900], R5 ;  /* 0x0019000546007988 */ /* 0x0001e80008000404 */
[----:B0-----:R-:W2:Y:S04]  /*1e640*/  LDL.LU R70, [R1+0x1318] ;  /* 0x0013180001467983 */ /* 0x001ea80000300800 */
[----:B---3--:R0:W-:Y:S04]  /*1e650*/  STL [R1+0x2f0], R71 ;  /* 0x0002f04701007387 */ /* 0x0081e80000100800 */
[----:B0-----:R-:W3:Y:S04]  /*1e660*/  LDL.LU R71, [R1+0x1314] ;  /* 0x0013140001477983 */ /* 0x001ee80000300800 */
[----:B------:R-:W4:Y:S04]  /*1e670*/  LDL R6, [R1+0xadc] ;  /* 0x000adc0001067983 */ /* 0x000f280000100800 */
[----:B------:R-:W4:Y:S01]  /*1e680*/  LDL R7, [R1+0xee4] ;  /* 0x000ee40001077983 */ /* 0x000f220000100800 */
[----:B------:R-:W-:-:S02]  /*1e690*/  PRMT R68, RZ, 0x7610, R68 ;  /* 0x00007610ff447816 */ /* 0x000fc40000000044 */
[----:B----4-:R-:W-:-:S04]  /*1e6a0*/  @!P0 LOP3.LUT R7, R7, R6, RZ, 0x3c, !PT ;  /* 0x0000000607078212 */ /* 0x010fc800078e3cff */
[----:B------:R-:W-:-:S04]  /*1e6b0*/  @!P0 LOP3.LUT R6, R7, R6, RZ, 0x3c, !PT ;  /* 0x0000000607068212 */ /* 0x000fc800078e3cff */
[----:B------:R-:W-:-:S05]  /*1e6c0*/  @!P0 LOP3.LUT R7, R7, R6, RZ, 0x3c, !PT ;  /* 0x0000000607078212 */ /* 0x000fca00078e3cff */
[----:B------:R-:W4:Y:S04]  /*1e6d0*/  @!P0 LDG.E.U16 R68, desc[UR6][R6.64] ;  /* 0x0000000606448981 */ /* 0x000f28000c1e1500 */
[----:B----4-:R0:W-:Y:S04]  /*1e6e0*/  STL [R1+0x2ec], R68 ;  /* 0x0002ec4401007387 */ /* 0x0101e80000100800 */
[----:B0-----:R-:W4:Y:S04]  /*1e6f0*/  LDL.LU R68, [R1+0x1310] ;  /* 0x0013100001447983 */ /* 0x001f280000300800 */
[----:B------:R-:W2:Y:S04]  /*1e700*/  LDL R6, [R1+0xad8] ;  /* 0x000ad80001067983 */ /* 0x000ea80000100800 */
[----:B------:R-:W2:Y:S01]  /*1e710*/  LDL R7, [R1+0xee0] ;  /* 0x000ee00001077983 */ /* 0x000ea20000100800 */
[----:B------:R-:W-:-:S02]  /*1e720*/  PRMT R69, RZ, 0x7610, R69 ;  /* 0x00007610ff457816 */ /* 0x000fc40000000045 */
[----:B--2---:R-:W-:-:S04]  /*1e730*/  @!P0 LOP3.LUT R7, R7, R6, RZ, 0x3c, !PT ;  /* 0x0000000607078212 */ /* 0x004fc800078e3cff */
[----:B------:R-:W-:-:S04]  /*1e740*/  @!P0 LOP3.LUT R6, R7, R6, RZ, 0x3c, !PT ;  /* 0x0000000607068212 */ /* 0x000fc800078e3cff */
[----:B------:R-:W-:-:S05]  /*1e750*/  @!P0 LOP3.LUT R7, R7, R6, RZ, 0x3c, !PT ;  /* 0x0000000607078212 */ /* 0x000fca00078e3cff */
[----:B------:R-:W2:Y:S04]  /*1e760*/  @!P0 LDG.E.U16 R69, desc[UR6][R6.64] ;  /* 0x0000000606458981 */ /* 0x000ea8000c1e1500 */
[----:B--2---:R0:W-:Y:S04]  /*1e770*/  STL [R1+0x2e8], R69 ;  /* 0x0002e84501007387 */ /* 0x0041e80000100800 */
        /* <DEDUP_REMOVED lines=9> */
[----:B0-----:R-:W2:Y:S04]  /*1e810*/  LDL.LU R66, [R1+0x1308] ;  /* 0x0013080001427983 */ /* 0x001ea80000300800 */
[----:B------:R-:W3:Y:S04]  /*1e820*/  LDL R6, [R1+0xed4] ;  /* 0x000ed40001067983 */ /* 0x000ee80000100800 */
[----:B------:R-:W3:Y:S01]  /*1e830*/  LDL R7, [R1+0xed8] ;  /* 0x000ed80001077983 */ /* 0x000ee20000100800 */
[----:B------:R-:W-:-:S02]  /*1e840*/  PRMT R67, RZ, 0x7610, R67 ;  /* 0x00007610ff437816 */ /* 0x000fc40000000043 */
[----:B---3--:R-:W-:-:S04]  /*1e850*/  @!P0 LOP3.LUT R7, R7, R6, RZ, 0x3c, !PT ;  /* 0x0000000607078212 */ /* 0x008fc800078e3cff */
[----:B------:R-:W-:-:S04]  /*1e860*/  @!P0 LOP3.LUT R6, R7, R6, RZ, 0x3c, !PT ;  /* 0x0000000607068212 */ /* 0x000fc800078e3cff */
[----:B------:R-:W-:-:S05]  /*1e870*/  @!P0 LOP3.LUT R7, R7, R6, RZ, 0x3c, !PT ;  /* 0x0000000607078212 */ /* 0x000fca00078e3cff */
[----:B------:R-:W3:Y:S04]  /*1e880*/  @!P0 LDG.E.U16 R67, desc[UR6][R6.64] ;  /* 0x0000000606438981 */ /* 0x000ee8000c1e1500 */
[----:B---3--:R0:W-:Y:S04]  /*1e890*/  STL [R1+0x2e0], R67 ;  /* 0x0002e04301007387 */ /* 0x0081e80000100800 */
        /* <DEDUP_REMOVED lines=92> */
[----:B------:R-:W2:Y:S02]  /*1ee60*/  LDL R7, [R1+0xe38] ;  /* 0x000e380001077983 */ /* 0x000ea40000100800 */
[----:B--2---:R-:W-:-:S04]  /*1ee70*/  @!P0 LOP3.LUT R7, R7, R6, RZ, 0x3c, !PT ;  /* 0x0000000607078212 */ /* 0x004fc800078e3cff */
[----:B------:R-:W-:-:S04]  /*1ee80*/  @!P0 LOP3.LUT R6, R7, R6, RZ, 0x3c, !PT ;  /* 0x0000000607068212 */ /* 0x000fc800078e3cff */
[----:B------:R-:W-:-:S05]  /*1ee90*/  @!P0 LOP3.LUT R7, R7, R6, RZ, 0x3c, !PT ;  /* 0x0000000607078212 */ /* 0x000fca00078e3cff */
[----:B------:R-:W2:Y:S04]  /*1eea0*/  @!P0 LDG.E.U16 R54, desc[UR6][R6.64] ;  /* 0x0000000606368981 */ /* 0x000ea8000c1e1500 */
[----:B--2---:R0:W-:Y:S04]  /*1eeb0*/  STL [R1+0x2b4], R54 ;  /* 0x0002b43601007387 */ /* 0x0041e80000100800 */
[----:B0-----:R-:W2:Y:S04]  /*1eec0*/  LDL.LU R54, [R1+0x12d8] ;  /* 0x0012d80001367983 */ /* 0x001ea80000300800 */
[----:B------:R-:W3:Y:S04]  /*1eed0*/  LDL R6, [R1+0xe2c] ;  /* 0x000e2c0001067983 */ /* 0x000ee80000100800 */
[----:B------:R-:W3:Y:S02]  /*1eee0*/  LDL R7, [R1+0xe30] ;  /* 0x000e300001077983 */ /* 0x000ee40000100800 */
[----:B---3--:R-:W-:-:S04]  /*1eef0*/  @!P0 LOP3.LUT R7, R7, R6, RZ, 0x3c, !PT ;  /* 0x0000000607078212 */ /* 0x008fc800078e3cff */
[----:B------:R-:W-:-:S04]  /*1ef00*/  @!P0 LOP3.LUT R6, R7, R6, RZ, 0x3c, !PT ;  /* 0x0000000607068212 */ /* 0x000fc800078e3cff */
[----:B------:R-:W-:-:S05]  /*1ef10*/  @!P0 LOP3.LUT R7, R7, R6, RZ, 0x3c, !PT ;  /* 0x0000000607078212 */ /* 0x000fca00078e3cff */
[----:B------:R-:W3:Y:S04]  /*1ef20*/  @!P0 LDG.E.U16 R55, desc[UR6][R6.64] ;  /* 0x0000000606378981 */ /* 0x000ee8000c1e1500 */
[----:B---3--:R0:W-:Y:S04]  /*1ef30*/  STL [R1+0x2b0], R55 ;  /* 0x0002b03701007387 */ /* 0x0081e80000100800 */
        /* <DEDUP_REMOVED lines=8> */
[----:B0-----:R-:W3:Y:S04]  /*1efc0*/  LDL.LU R52, [R1+0x12d0] ;  /* 0x0012d00001347983 */ /* 0x001ee80000300800 */
[----:B------:R-:W4:Y:S04]  /*1efd0*/  LDL R6, [R1+0xe1c] ;  /* 0x000e1c0001067983 */ /* 0x000f280000100800 */
[----:B------:R-:W4:Y:S02]  /*1efe0*/  LDL R7, [R1+0xe20] ;  /* 0x000e200001077983 */ /* 0x000f240000100800 */
[----:B----4-:R-:W-:-:S04]  /*1eff0*/  @!P0 LOP3.LUT R7, R7, R6, RZ, 0x3c, !PT ;  /* 0x0000000607078212 */ /* 0x010fc800078e3cff */
[----:B------:R-:W-:-:S04]  /*1f000*/  @!P0 LOP3.LUT R6, R7, R6, RZ, 0x3c, !PT ;  /* 0x0000000607068212 */ /* 0x000fc800078e3cff */
[----:B------:R-:W-:-:S05]  /*1f010*/  @!P0 LOP3.LUT R7, R7, R6, RZ, 0x3c, !PT ;  /* 0x0000000607078212 */ /* 0x000fca00078e3cff */
[----:B------:R-:W4:Y:S04]  /*1f020*/  @!P0 LDG.E.U16 R53, desc[UR6][R6.64] ;  /* 0x0000000606358981 */ /* 0x000f28000c1e1500 */
[----:B----4-:R0:W-:Y:S04]  /*1f030*/  STL [R1+0x2a8], R53 ;  /* 0x0002a83501007387 */ /* 0x0101e80000100800 */
        /* <DEDUP_REMOVED lines=142> */
[----:B------:R0:W4:Y:S04]  /*1f920*/  @!P0 LDG.E.U16 R144, desc[UR6][R6.64] ;  /* 0x0000000606908981 */ /* 0x000128000c1e1500 */
[----:B------:R-:W0:Y:S04]  /*1f930*/  LDL R6, [R1+0xd2c] ;  /* 0x000d2c0001067983 */ /* 0x000e280000100800 */
[----:B------:R-:W0:Y:S02]  /*1f940*/  LDL R7, [R1+0xd30] ;  /* 0x000d300001077983 */ /* 0x000e240000100800 */
[----:B0-----:R-:W-:-:S04]  /*1f950*/  @!P0 LOP3.LUT R7, R7, R6, RZ, 0x3c, !PT ;  /* 0x0000000607078212 */ /* 0x001fc800078e3cff */
[----:B------:R-:W-:-:S04]  /*1f960*/  @!P0 LOP3.LUT R6, R7, R6, RZ, 0x3c, !PT ;  /* 0x0000000607068212 */ /* 0x000fc800078e3cff */
[----:B------:R-:W-:-:S05]  /*1f970*/  @!P0 LOP3.LUT R7, R7, R6, RZ, 0x3c, !PT ;  /* 0x0000000607078212 */ /* 0x000fca00078e3cff */
[----:B------:R-:W2:Y:S04]  /*1f980*/  @!P0 LDG.E.U16 R35, desc[UR6][R6.64] ;  /* 0x0000000606238981 */ /* 0x000ea8000c1e1500 */
[----:B----4-:R0:W-:Y:S04]  /*1f990*/  STL [R1+0x260], R144 ;  /* 0x0002609001007387 */ /* 0x0101e80000100800 */
[----:B0-----:R-:W4:Y:S04]  /*1f9a0*/  LDL R144, [R1+0xcf8] ;  /* 0x000cf80001907983 */ /* 0x001f280000100800 */
[----:B--2---:R0:W-:Y:S04]  /*1f9b0*/  STL [R1+0x25c], R35 ;  /* 0x00025c2301007387 */ /* 0x0041e80000100800 */
[----:B0-----:R-:W3:Y:S04]  /*1f9c0*/  LDL.LU R35, [R1+0x1284] ;  /* 0x0012840001237983 */ /* 0x001ee80000300800 */
        /* <DEDUP_REMOVED lines=8> */
[----:B------:R-:W4:Y:S04]  /*1fa50*/  LDL R6, [R1+0xd1c] ;  /* 0x000d1c0001067983 */ /* 0x000f280000100800 */
[----:B------:R-:W4:Y:S02]  /*1fa60*/  LDL R7, [R1+0xd20] ;  /* 0x000d200001077983 */ /* 0x000f240000100800 */
[----:B----4-:R-:W-:-:S04]  /*1fa70*/  @!P0 LOP3.LUT R7, R7, R6, RZ, 0x3c, !PT ;  /* 0x0000000607078212 */ /* 0x010fc800078e3cff */
[----:B------:R-:W-:-:S04]  /*1fa80*/  @!P0 LOP3.LUT R6, R7, R6, RZ, 0x3c, !PT ;  /* 0x0000000607068212 */ /* 0x000fc800078e3cff */
[----:B------:R-:W-:-:S05]  /*1fa90*/  @!P0 LOP3.LUT R7, R7, R6, RZ, 0x3c, !PT ;  /* 0x0000000607078212 */ /* 0x000fca00078e3cff */
[----:B------:R-:W4:Y:S04]  /*1faa0*/  @!P0 LDG.E.U16 R33, desc[UR6][R6.64] ;  /* 0x0000000606218981 */ /* 0x000f28000c1e1500 */
[----:B----4-:R0:W-:Y:S04]  /*1fab0*/  STL [R1+0x254], R33 ;  /* 0x0002542101007387 */ /* 0x0101e80000100800 */
[----:B0-----:R-:W2:Y:S04]  /*1fac0*/  LDL.LU R33, [R1+0x127c] ;  /* 0x00127c0001217983 */ /* 0x001ea80000300800 */
        /* <DEDUP_REMOVED lines=11> */
[----:B------:R-:W3:Y:S04]  /*1fb80*/  @!P0 LDG.E.U16 R30, desc[UR6][R6.64] ;  /* 0x00000006061e8981 */ /* 0x000ee8000c1e1500 */
[----:B----4-:R0:W-:Y:S04]  /*1fb90*/  STL [R1+0x250], R150 ;  /* 0x0002509601007387 */ /* 0x0101e80000100800 */
[----:B0-----:R-:W4:Y:S04]  /*1fba0*/  LDL R150, [R1+0xcd8] ;  /* 0x000cd80001967983 */ /* 0x001f280000100800 */
[----:B---3--:R0:W-:Y:S04]  /*1fbb0*/  STL [R1+0x24c], R30 ;  /* 0x00024c1e01007387 */ /* 0x0081e80000100800 */
[----:B0-----:R-:W3:Y:S04]  /*1fbc0*/  LDL.LU R30, [R1+0x1278] ;  /* 0x00127800011e7983 */ /* 0x001ee80000300800 */
[----:B------:R-:W2:Y:S01]  /*1fbd0*/  LDL R7, [R1+0xcf4] ;  /* 0x000cf40001077983 */ /* 0x000ea20000100800 */
[----:B------:R-:W-:-:S03]  /*1fbe0*/  @!P0 IMAD.MOV.U32 R6, RZ, RZ, R144 ;  /* 0x000000ffff068224 */ /* 0x000fc600078e0090 */
[----:B------:R-:W3:Y:S04]  /*1fbf0*/  LDL R144, [R1+0xcc0] ;  /* 0x000cc00001907983 */ /* 0x000ee80000100800 */
[----:B--2---:R-:W2:Y:S04]  /*1fc00*/  @!P0 LDG.E.U16 R31, desc[UR6][R6.64] ;  /* 0x00000006061f8981 */ /* 0x004ea8000c1e1500 */
        /* <DEDUP_REMOVED lines=10> */
[----:B------:R-:W3:Y:S04]  /*1fcb0*/  LDL R6, [R1+0xce4] ;  /* 0x000ce40001067983 */ /* 0x000ee80000100800 */
[----:B------:R-:W3:Y:S02]  /*1fcc0*/  LDL R7, [R1+0xce8] ;  /* 0x000ce80001077983 */ /* 0x000ee40000100800 */
[----:B---3--:R-:W-:-:S04]  /*1fcd0*/  @!P0 LOP3.LUT R7, R7, R6, RZ, 0x3c, !PT ;  /* 0x0000000607078212 */ /* 0x008fc800078e3cff */
[----:B------:R-:W-:-:S04]  /*1fce0*/  @!P0 LOP3.LUT R6, R7, R6, RZ, 0x3c, !PT ;  /* 0x0000000607068212 */ /* 0x000fc800078e3cff */
[----:B------:R-:W-:-:S05]  /*1fcf0*/  @!P0 LOP3.LUT R7, R7, R6, RZ, 0x3c, !PT ;  /* 0x0000000607078212 */ /* 0x000fca00078e3cff */
[----:B------:R-:W3:Y:S04]  /*1fd00*/  @!P0 LDG.E.U16 R29, desc[UR6][R6.64] ;  /* 0x00000006061d8981 */ /* 0x000ee8000c1e1500 */
[----:B---3--:R0:W-:Y:S04]  /*1fd10*/  STL [R1+0x240], R29 ;  /* 0x0002401d01007387 */ /* 0x0081e80000100800 */
[----:B0-----:R-:W4:Y:S04]  /*1fd20*/  LDL.LU R29, [R1+0x126c] ;  /* 0x00126c00011d7983 */ /* 0x001f280000300800 */
[----:B------:R-:W3:Y:S04]  /*1fd30*/  LDL R6, [R1+0xcdc] ;  /* 0x000cdc0001067983 */ /* 0x000ee80000100800 */
[----:B------:R-:W3:Y:S02]  /*1fd40*/  LDL R7, [R1+0xce0] ;  /* 0x000ce00001077983 */ /* 0x000ee40000100800 */
[----:B---3--:R-:W-:-:S04]  /*1fd50*/  @!P0 LOP3.LUT R7, R7, R6, RZ, 0x3c, !PT ;  /* 0x0000000607078212 */ /* 0x008fc800078e3cff */
[----:B------:R-:W-:-:S04]  /*1fd60*/  @!P0 LOP3.LUT R6, R7, R6, RZ, 0x3c, !PT ;  /* 0x0000000607068212 */ /* 0x000fc800078e3cff */
[----:B------:R-:W-:-:S05]  /*1fd70*/  @!P0 LOP3.LUT R7, R7, R6, RZ, 0x3c, !PT ;  /* 0x0000000607078212 */ /* 0x000fca00078e3cff */
[----:B------:R-:W3:Y:S01]  /*1fd80*/  @!P0 LDG.E.U16 R26, desc[UR6][R6.64] ;  /* 0x00000006061a8981 */ /* 0x000ee2000c1e1500 */
[----:B------:R-:W-:-:S03]  /*1fd90*/  PRMT R0, RZ, 0x7610, R0 ;  /* 0x00007610ff007816 */ /* 0x000fc60000000000 */
[----:B---3--:R0:W-:Y:S04]  /*1fda0*/  STL [R1+0x23c], R26 ;  /* 0x00023c1a01007387 */ /* 0x0081e80000100800 */
[----:B0-----:R-:W3:Y:S04]  /*1fdb0*/  LDL.LU R26, [R1+0x1268] ;  /* 0x00126800011a7983 */ /* 0x001ee80000300800 */
[----:B------:R-:W2:Y:S01]  /*1fdc0*/  LDL R7, [R1+0xcd4] ;  /* 0x000cd40001077983 */ /* 0x000ea20000100800 */
[----:B------:R-:W-:-:S03]  /*1fdd0*/  @!P0 IMAD.MOV.U32 R6, RZ, RZ, R150 ;  /* 0x000000ffff068224 */ /* 0x000fc600078e0096 */
[----:B------:R-:W4:Y:S04]  /*1fde0*/  LDL R150, [R1+0xca0] ;  /* 0x000ca00001967983 */ /* 0x000f280000100800 */
[----:B--2---:R0:W2:Y:S04]  /*1fdf0*/  @!P0 LDG.E.U16 R0, desc[UR6][R6.64] ;  /* 0x0000000606008981 */ /* 0x0040a8000c1e1500 */
[----:B------:R-:W3:Y:S01]  /*1fe00*/  LDL R7, [R1+0xcbc] ;  /* 0x000cbc0001077983 */ /* 0x000ee20000100800 */
[----:B0-----:R-:W-:-:S03]  /*1fe10*/  @!P0 IMAD.MOV.U32 R6, RZ, RZ, R144 ;  /* 0x000000ffff068224 */ /* 0x001fc600078e0090 */
[----:B--2---:R-:W-:Y:S04]  /*1fe20*/  STL [R1+0x1248], R0 ;  /* 0x0012480001007387 */ /* 0x004fe80000100800 */
[----:B------:R-:W2:Y:S04]  /*1fe30*/  LDL R144, [R1+0xc94] ;  /* 0x000c940001907983 */ /* 0x000ea80000100800 */
[----:B---3--:R0:W3:Y:S04]  /*1fe40*/  @!P0 LDG.E.U16 R143, desc[UR6][R6.64] ;  /* 0x00000006068f8981 */ /* 0x0080e8000c1e1500 */
[----:B------:R-:W0:Y:S04]  /*1fe50*/  LDL R6, [R1+0xcb4] ;  /* 0x000cb40001067983 */ /* 0x000e280000100800 */
[----:B------:R-:W0:Y:S02]  /*1fe60*/  LDL R7, [R1+0xcb8] ;  /* 0x000cb80001077983 */ /* 0x000e240000100800 */
[----:B0-----:R-:W-:-:S04]  /*1fe70*/  @!P0 LOP3.LUT R7, R7, R6, RZ, 0x3c, !PT ;  /* 0x0000000607078212 */ /* 0x001fc800078e3cff */
[----:B------:R-:W-:-:S04]  /*1fe80*/  @!P0 LOP3.LUT R6, R7, R6, RZ, 0x3c, !PT ;  /* 0x0000000607068212 */ /* 0x000fc800078e3cff */
[----:B------:R-:W-:-:S05]  /*1fe90*/  @!P0 LOP3.LUT R7, R7, R6, RZ, 0x3c, !PT ;  /* 0x0000000607078212 */ /* 0x000fca00078e3cff */
[----:B------:R-:W4:Y:S04]  /*1fea0*/  @!P0 LDG.E.U16 R27, desc[UR6][R6.64] ;  /* 0x00000006061b8981 */ /* 0x000f28000c1e1500 */
[----:B---3--:R0:W-:Y:S04]  /*1feb0*/  STL [R1+0x238], R143 ;  /* 0x0002388f01007387 */ /* 0x0081e80000100800 */
[----:B0-----:R-:W3:Y:S04]  /*1fec0*/  LDL R143, [R1+0xc98] ;  /* 0x000c9800018f7983 */ /* 0x001ee80000100800 */
        /* <DEDUP_REMOVED lines=8> */
[----:B------:R-:W3:Y:S04]  /*1ff50*/  LDL R6, [R1+0xca4] ;  /* 0x000ca40001067983 */ /* 0x000ee80000100800 */
[----:B------:R-:W3:Y:S04]  /*1ff60*/  LDL R7, [R1+0xca8] ;  /* 0x000ca80001077983 */ /* 0x000ee80000100800 */
[----:B--2---:R0:W-:Y:S01]  /*1ff70*/  STL [R1+0x230], R142 ;  /* 0x0002308e01007387 */ /* 0x0041e20000100800 */
[----:B------:R-:W-:-:S03]  /*1ff80*/  PRMT R15, RZ, 0x7610, R15 ;  /* 0x00007610ff0f7816 */ /* 0x000fc6000000000f */
[----:B0-----:R-:W2:Y:S01]  /*1ff90*/  LDL R142, [R1+0xc80] ;  /* 0x000c8000018e7983 */ /* 0x001ea20000100800 */
[----:B---3--:R-:W-:-:S04]  /*1ffa0*/  @!P0 LOP3.LUT R7, R7, R6, RZ, 0x3c, !PT ;  /* 0x0000000607078212 */ /* 0x008fc800078e3cff */
[----:B------:R-:W-:-:S04]  /*1ffb0*/  @!P0 LOP3.LUT R6, R7, R6, RZ, 0x3c, !PT ;  /* 0x0000000607068212 */ /* 0x000fc800078e3cff */
[----:B------:R-:W-:-:S05]  /*1ffc0*/  @!P0 LOP3.LUT R7, R7, R6, RZ, 0x3c, !PT ;  /* 0x0000000607078212 */ /* 0x000fca00078e3cff */
[----:B------:R0:W3:Y:S04]  /*1ffd0*/  @!P0 LDG.E.U16 R134, desc[UR6][R6.64] ;  /* 0x0000000606868981 */ /* 0x0000e8000c1e1500 */
[----:B------:R-:W4:Y:S01]  /*1ffe0*/  LDL R7, [R1+0xc9c] ;  /* 0x000c9c0001077983 */ /* 0x000f220000100800 */
[----:B0-----:R-:W-:-:S05]  /*1fff0*/  @!P0 IMAD.MOV.U32 R6, RZ, RZ, R150 ;  /* 0x000000ffff068224 */ /* 0x001fca00078e0096 */
[----:B----4-:R0:W4:Y:S04]  /*20000*/  @!P0 LDG.E.U16 R149, desc[UR6][R6.64] ;  /* 0x0000000606958981 */ /* 0x010128000c1e1500 */
[----:B---3--:R1:W-:Y:S04]  /*20010*/  STL [R1+0x22c], R134 ;  /* 0x00022c8601007387 */ /* 0x0083e80000100800 */
[----:B------:R-:W3:Y:S01]  /*20020*/  LDL R150, [R1+0xc6c] ;  /* 0x000c6c0001967983 */ /* 0x000ee20000100800 */
[----:B0-----:R-:W-:Y:S02]  /*20030*/  @!P0 IMAD.MOV.U32 R6, RZ, RZ, R143 ;  /* 0x000000ffff068224 */ /* 0x001fe400078e008f */
[----:B------:R-:W-:Y:S01]  /*20040*/  @!P0 IMAD.MOV.U32 R7, RZ, RZ, R144 ;  /* 0x000000ffff078224 */ /* 0x000fe200078e0090 */
[----:B-1----:R-:W3:Y:S04]  /*20050*/  LDL R134, [R1+0xc78] ;  /* 0x000c780001867983 */ /* 0x002ee80000100800 */
[----:B------:R2:W3:Y:S04]  /*20060*/  @!P0 LDG.E.U16 R15, desc[UR6][R6.64] ;  /* 0x00000006060f8981 */ /* 0x0004e8000c1e1500 */
[----:B----4-:R0:W-:Y:S04]  /*20070*/  STL [R1+0x228], R149 ;  /* 0x0002289501007387 */ /* 0x0101e80000100800 */
[----:B------:R-:W4:Y:S01]  /*20080*/  LDL R7, [R1+0xc7c] ;  /* 0x000c7c0001077983 */ /* 0x000f220000100800 */
[----:B--2---:R-:W-:-:S03]  /*20090*/  @!P0 IMAD.MOV.U32 R6, RZ, RZ, R142 ;  /* 0x000000ffff068224 */ /* 0x004fc600078e008e */
[----:B------:R-:W2:Y:S04]  /*200a0*/  LDL R144, [R1+0xc64] ;  /* 0x000c640001907983 */ /* 0x000ea80000100800 */
[----:B0-----:R-:W2:Y:S04]  /*200b0*/  LDL R149, [R1+0xc70] ;  /* 0x000c700001957983 */ /* 0x001ea80000100800 */
[----:B------:R-:W2:Y:S04]  /*200c0*/  LDL R143, [R1+0xc68] ;  /* 0x000c6800018f7983 */ /* 0x000ea80000100800 */
[----:B---3--:R-:W-:Y:S04]  /*200d0*/  STL [R1+0x124c], R15 ;  /* 0x00124c0f01007387 */ /* 0x008fe80000100800 */
[----:B------:R-:W3:Y:S04]  /*200e0*/  LDL R142, [R1+0xc5c] ;  /* 0x000c5c00018e7983 */ /* 0x000ee80000100800 */
[----:B----4-:R0:W4:Y:S04]  /*200f0*/  @!P0 LDG.E.U16 R137, desc[UR6][R6.64] ;  /* 0x0000000606898981 */ /* 0x010128000c1e1500 */
[----:B------:R-:W2:Y:S01]  /*20100*/  LDL R7, [R1+0xc74] ;  /* 0x000c740001077983 */ /* 0x000ea20000100800 */
[----:B0-----:R-:W-:-:S05]  /*20110*/  @!P0 IMAD.MOV.U32 R6, RZ, RZ, R134 ;  /* 0x000000ffff068224 */ /* 0x001fca00078e0086 */
[----:B--2---:R0:W2:Y:S02]  /*20120*/  @!P0 LDG.E.U16 R132, desc[UR6][R6.64] ;  /* 0x0000000606848981 */ /* 0x0040a4000c1e1500 */
[----:B0-----:R-:W-:Y:S02]  /*20130*/  @!P0 IMAD.MOV.U32 R6, RZ, RZ, R149 ;  /* 0x000000ffff068224 */ /* 0x001fe400078e0095 */
[----:B------:R-:W-:-:S05]  /*20140*/  @!P0 IMAD.MOV.U32 R7, RZ, RZ, R150 ;  /* 0x000000ffff078224 */ /* 0x000fca00078e0096 */
[----:B------:R0:W3:Y:S02]  /*20150*/  @!P0 LDG.E.U16 R147, desc[UR6][R6.64] ;  /* 0x0000000606938981 */ /* 0x0000e4000c1e1500 */
[----:B0-----:R-:W-:Y:S02]  /*20160*/  @!P0 IMAD.MOV.U32 R6, RZ, RZ, R143 ;  /* 0x000000ffff068224 */ /* 0x001fe400078e008f */
[----:B------:R-:W-:-:S05]  /*20170*/  @!P0 IMAD.MOV.U32 R7, RZ, RZ, R144 ;  /* 0x000000ffff078224 */ /* 0x000fca00078e0090 */
[----:B------:R-:W3:Y:S04]  /*20180*/  @!P0 LDG.E.U16 R25, desc[UR6][R6.64] ;  /* 0x0000000606198981 */ /* 0x000ee8000c1e1500 */
[----:B----4-:R0:W-:Y:S04]  /*20190*/  STL [R1+0x224], R137 ;  /* 0x0002248901007387 */ /* 0x0101e80000100800 */
[----:B------:R-:W4:Y:S04]  /*201a0*/  LDL R134, [R1+0xc54] ;  /* 0x000c540001867983 */ /* 0x000f280000100800 */
[----:B0-----:R-:W4:Y:S04]  /*201b0*/  LDL R137, [R1+0xc60] ;  /* 0x000c600001897983 */ /* 0x001f280000100800 */
[----:B--2---:R0:W-:Y:S04]  /*201c0*/  STL [R1+0x220], R132 ;  /* 0x0002208401007387 */ /* 0x0041e80000100800 */
[----:B------:R-:W2:Y:S04]  /*201d0*/  LDL R149, [R1+0xc3c] ;  /* 0x000c3c0001957983 */ /* 0x000ea80000100800 */
[----:B0-----:R-:W2:Y:S04]  /*201e0*/  LDL R132, [R1+0xc58] ;  /* 0x000c580001847983 */ /* 0x001ea80000100800 */
[----:B---3--:R0:W-:Y:S04]  /*201f0*/  STL [R1+0x21c], R147 ;  /* 0x00021c9301007387 */ /* 0x0081e80000100800 */
[----:B------:R-:W3:Y:S04]  /*20200*/  LDL R144, [R1+0xc34] ;  /* 0x000c340001907983 */ /* 0x000ee80000100800 */
[----:B0-----:R-:W3:Y:S04]  /*20210*/  LDL R147, [R1+0xc40] ;  /* 0x000c400001937983 */ /* 0x001ee80000100800 */
[----:B------:R0:W-:Y:S01]  /*20220*/  STL [R1+0x218], R25 ;  /* 0x0002181901007387 */ /* 0x0001e20000100800 */
[----:B------:R-:W-:Y:S01]  /*20230*/  @!P0 IMAD.MOV.U32 R7, RZ, RZ, R142 ;  /* 0x000000ffff078224 */ /* 0x000fe200078e008e */
[----:B------:R-:W-:-:S02]  /*20240*/  PRMT R16, RZ, 0x7610, R16 ;  /* 0x00007610ff107816 */ /* 0x000fc40000000010 */
[----:B------:R-:W3:Y:S04]  /*20250*/  LDL R143, [R1+0xc2c] ;  /* 0x000c2c00018f7983 */ /* 0x000ee80000100800 */
[----:B------:R-:W3:Y:S04]  /*20260*/  LDL R142, [R1+0xc30] ;  /* 0x000c3000018e7983 */ /* 0x000ee80000100800 */
[----:B0-----:R-:W3:Y:S01]  /*20270*/  LDL R25, [R1+0xc38] ;  /* 0x000c380001197983 */ /* 0x001ee20000100800 */
[----:B----4-:R-:W-:-:S03]  /*20280*/  @!P0 IMAD.MOV.U32 R6, RZ, RZ, R137 ;  /* 0x000000ffff068224 */ /* 0x010fc600078e0089 */
[----:B------:R-:W4:Y:S04]  /*20290*/  LDL R137, [R1+0xc1c] ;  /* 0x000c1c0001897983 */ /* 0x000f280000100800 */
[----:B------:R0:W4:Y:S02]  /*202a0*/  @!P0 LDG.E.U16 R136, desc[UR6][R6.64] ;  /* 0x0000000606888981 */ /* 0x000124000c1e1500 */
[----:B0-----:R-:W-:Y:S02]  /*202b0*/  @!P0 IMAD.MOV.U32 R7, RZ, RZ, R134 ;  /* 0x000000ffff078224 */ /* 0x001fe400078e0086 */
[----:B------:R-:W4:Y:S01]  /*202c0*/  LDL R134, [R1+0xc24] ;  /* 0x000c240001867983 */ /* 0x000f220000100800 */
[----:B--2---:R-:W-:-:S03]  /*202d0*/  @!P0 IMAD.MOV.U32 R6, RZ, RZ, R132 ;  /* 0x000000ffff068224 */ /* 0x004fc600078e0084 */
[----:B------:R-:W2:Y:S04]  /*202e0*/  LDL R132, [R1+0xc28] ;  /* 0x000c280001847983 */ /* 0x000ea80000100800 */
[----:B------:R0:W2:Y:S02]  /*202f0*/  @!P0 LDG.E.U16 R16, desc[UR6][R6.64] ;  /* 0x0000000606108981 */ /* 0x0000a4000c1e1500 */
[----:B0-----:R-:W-:Y:S02]  /*20300*/  @!P0 IMAD.MOV.U32 R7, RZ, RZ, R149 ;  /* 0x000000ffff078224 */ /* 0x001fe400078e0095 */
[----:B---3--:R-:W-:-:S05]  /*20310*/  @!P0 IMAD.MOV.U32 R6, RZ, RZ, R147 ;  /* 0x000000ffff068224 */ /* 0x008fca00078e0093 */
[----:B------:R0:W3:Y:S02]  /*20320*/  @!P0 LDG.E.U16 R145, desc[UR6][R6.64] ;  /* 0x0000000606918981 */ /* 0x0000e4000c1e1500 */
[----:B0-----:R-:W-:Y:S02]  /*20330*/  @!P0 IMAD.MOV.U32 R7, RZ, RZ, R144 ;  /* 0x000000ffff078224 */ /* 0x001fe400078e0090 */
[----:B------:R-:W-:-:S05]  /*20340*/  @!P0 IMAD.MOV.U32 R6, RZ, RZ, R25 ;  /* 0x000000ffff068224 */ /* 0x000fca00078e0019 */
[----:B------:R-:W3:Y:S04]  /*20350*/  @!P0 LDG.E.U16 R24, desc[UR6][R6.64] ;  /* 0x0000000606188981 */ /* 0x000ee8000c1e1500 */
[----:B----4-:R0:W-:Y:S04]  /*20360*/  STL [R1+0x214], R136 ;  /* 0x0002148801007387 */ /* 0x0101e80000100800 */
[----:B0-----:R-:W4:Y:S04]  /*20370*/  LDL R136, [R1+0xc20] ;  /* 0x000c200001887983 */ /* 0x001f280000100800 */
[----:B--2---:R-:W-:Y:S04]  /*20380*/  STL [R1+0x1250], R16 ;  /* 0x0012501001007387 */ /* 0x004fe80000100800 */
[----:B------:R-:W2:Y:S04]  /*20390*/  LDL R25, [R1+0xc14] ;  /* 0x000c140001197983 */ /* 0x000ea80000100800 */
[----:B---3--:R0:W-:Y:S04]  /*203a0*/  STL [R1+0x20c], R24 ;  /* 0x00020c1801007387 */ /* 0x0081e80000100800 */
[----:B0-----:R-:W3:Y:S01]  /*203b0*/  LDL R24, [R1+0xc18] ;  /* 0x000c180001187983 */ /* 0x001ee20000100800 */
[----:B------:R-:W-:-:S02]  /*203c0*/  @!P0 IMAD.MOV.U32 R6, RZ, RZ, R142 ;  /* 0x000000ffff068224 */ /* 0x000fc400078e008e */
[----:B------:R-:W-:-:S05]  /*203d0*/  @!P0 IMAD.MOV.U32 R7, RZ, RZ, R143 ;  /* 0x000000ffff078224 */ /* 0x000fca00078e008f */
[----:B------:R0:W3:Y:S02]  /*203e0*/  @!P0 LDG.E.U16 R139, desc[UR6][R6.64] ;  /* 0x00000006068b8981 */ /* 0x0000e4000c1e1500 */
[----:B0-----:R-:W-:Y:S02]  /*203f0*/  @!P0 IMAD.MOV.U32 R6, RZ, RZ, R132 ;  /* 0x000000ffff068224 */ /* 0x001fe400078e0084 */
[----:B------:R-:W-:Y:S01]  /*20400*/  @!P0 IMAD.MOV.U32 R7, RZ, RZ, R134 ;  /* 0x000000ffff078224 */ /* 0x000fe200078e0086 */
[----:B------:R-:W3:Y:S04]  /*20410*/  LDL R132, [R1+0xc00] ;  /* 0x000c000001847983 */ /* 0x000ee80000100800 */
[----:B------:R-:W3:Y:S04]  /*20420*/  LDL R134, [R1+0xbfc] ;  /* 0x000bfc0001867983 */ /* 0x000ee80000100800 */
[----:B------:R4:W3:Y:S01]  /*20430*/  @!P0 LDG.E.U16 R138, desc[UR6][R6.64] ;  /* 0x00000006068a8981 */ /* 0x0008e2000c1e1500 */
[----:B------:R-:W-:Y:S01]  /*20440*/  PRMT R15, RZ, 0x7610, R15 ;  /* 0x00007610ff0f7816 */ /* 0x000fe2000000000f */
[----:B----4-:R-:W-:-:S02]  /*20450*/  @!P0 IMAD.MOV.U32 R6, RZ, RZ, R136 ;  /* 0x000000ffff068224 */ /* 0x010fc400078e0088 */
[----:B------:R-:W-:-:S05]  /*20460*/  @!P0 IMAD.MOV.U32 R7, RZ, RZ, R137 ;  /* 0x000000ffff078224 */ /* 0x000fca00078e0089 */
[----:B------:R2:W4:Y:S01]  /*20470*/  @!P0 LDG.E.U16 R15, desc[UR6][R6.64] ;  /* 0x00000006060f8981 */ /* 0x000522000c1e1500 */
[----:B------:R-:W-:Y:S01]  /*20480*/  PRMT R8, RZ, 0x7610, R8 ;  /* 0x00007610ff087816 */ /* 0x000fe20000000008 */
[----:B--2---:R-:W-:Y:S02]  /*20490*/  @!P0 IMAD.MOV.U32 R7, RZ, RZ, R25 ;  /* 0x000000ffff078224 */ /* 0x004fe400078e0019 */
[----:B---3--:R-:W-:-:S05]  /*204a0*/  @!P0 IMAD.MOV.U32 R6, RZ, RZ, R24 ;  /* 0x000000ffff068224 */ /* 0x008fca00078e0018 */
[----:B------:R0:W2:Y:S04]  /*204b0*/  @!P0 LDG.E.U16 R8, desc[UR6][R6.64] ;  /* 0x0000000606088981 */ /* 0x0000a8000c1e1500 */
[----:B------:R1:W-:Y:S04]  /*204c0*/  STL [R1+0x208], R139 ;  /* 0x0002088b01007387 */ /* 0x0003e80000100800 */
[----:B-1----:R-:W3:Y:S01]  /*204d0*/  LDL R139, [R1+0xbf4] ;  /* 0x000bf400018b7983 */ /* 0x002ee20000100800 */
[----:B0-----:R-:W-:Y:S02]  /*204e0*/  @!P0 IMAD.MOV.U32 R6, RZ, RZ, R132 ;  /* 0x000000ffff068224 */ /* 0x001fe400078e0084 */
[----:B------:R-:W-:Y:S01]  /*204f0*/  @!P0 IMAD.MOV.U32 R7, RZ, RZ, R134 ;  /* 0x000000ffff078224 */ /* 0x000fe200078e0086 */
[----:B------:R0:W-:Y:S04]  /*20500*/  STL [R1+0x204], R138 ;  /* 0x0002048a01007387 */ /* 0x0001e80000100800 */
[----:B------:R3:W3:Y:S04]  /*20510*/  @!P0 LDG.E.U16 R140, desc[UR6][R6.64] ;  /* 0x00000006068c8981 */ /* 0x0006e8000c1e1500 */
[----:B------:R-:W3:Y:S04]  /*20520*/  LDL R137, [R1+0xbec] ;  /* 0x000bec0001897983 */ /* 0x000ee80000100800 */
[----:B0-----:R-:W3:Y:S04]  /*20530*/  LDL R138, [R1+0xbf8] ;  /* 0x000bf800018a7983 */ /* 0x001ee80000100800 */
[----:B------:R-:W3:Y:S04]  /*20540*/  LDL R136, [R1+0xbf0] ;  /* 0x000bf00001887983 */ /* 0x000ee80000100800 */
[----:B----4-:R-:W-:Y:S04]  /*20550*/  STL [R1+0x1254], R15 ;  /* 0x0012540f01007387 */ /* 0x010fe80000100800 */
[----:B------:R-:W4:Y:S04]  /*20560*/  LDL R25, [R1+0xbe4] ;  /* 0x000be40001197983 */ /* 0x000f280000100800 */
[----:B------:R-:W4:Y:S04]  /*20570*/  LDL R24, [R1+0xbe8] ;  /* 0x000be80001187983 */ /* 0x000f280000100800 */
[----:B--2---:R0:W-:Y:S04]  /*20580*/  STL [R1+0x1258], R8 ;  /* 0x0012580801007387 */ /* 0x0041e80000100800 */
[----:B------:R-:W-:Y:S04]  /*20590*/  STL [R1+0x210], R145 ;  /* 0x0002109101007387 */ /* 0x000fe80000100800 */
[----:B------:R-:W2:Y:S04]  /*205a0*/  LDL R132, [R1+0xbe0] ;  /* 0x000be00001847983 */ /* 0x000ea80000100800 */
[----:B------:R-:W2:Y:S01]  /*205b0*/  LDL R134, [R1+0xbdc] ;  /* 0x000bdc0001867983 */ /* 0x000ea20000100800 */
[----:B0-----:R-:W-:Y:S01]  /*205c0*/  PRMT R8, RZ, 0x7610, R8 ;  /* 0x00007610ff087816 */ /* 0x001fe20000000008 */
[----:B---3--:R-:W-:-:S02]  /*205d0*/  @!P0 IMAD.MOV.U32 R7, RZ, RZ, R139 ;  /* 0x000000ffff078224 */ /* 0x008fc400078e008b */
[----:B------:R-:W3:Y:S01]  /*205e0*/  LDL R142, [R1+0xbd4] ;  /* 0x000bd400018e7983 */ /* 0x000ee20000100800 */
[----:B------:R-:W-:-:S03]  /*205f0*/  PRMT R15, RZ, 0x7610, R15 ;  /* 0x00007610ff0f7816 */ /* 0x000fc6000000000f */
[----:B------:R0:W-:Y:S01]  /*20600*/  STL [R1+0x200], R140 ;  /* 0x0002008c01007387 */ /* 0x0001e20000100800 */
[----:B------:R-:W-:-:S03]  /*20610*/  PRMT R16, RZ, 0x7610, R16 ;  /* 0x00007610ff107816 */ /* 0x000fc60000000010 */
[----:B------:R-:W3:Y:S01]  /*20620*/  LDL R139, [R1+0xbac] ;  /* 0x000bac00018b7983 */ /* 0x000ee20000100800 */
[----:B------:R-:W-:-:S03]  /*20630*/  @!P0 IMAD.MOV.U32 R6, RZ, RZ, R138 ;  /* 0x000000ffff068224 */ /* 0x000fc600078e008a */
[----:B0-----:R-:W3:Y:S04]  /*20640*/  LDL R140, [R1+0xbd8] ;  /* 0x000bd800018c7983 */ /* 0x001ee80000100800 */
[----:B------:R0:W3:Y:S04]  /*20650*/  @!P0 LDG.E.U16 R8, desc[UR6][R6.64] ;  /* 0x0000000606088981 */ /* 0x0000e8000c1e1500 */
[----:B------:R-:W3:Y:S01]  /*20660*/  LDL R138, [R1+0xbb0] ;  /* 0x000bb000018a7983 */ /* 0x000ee20000100800 */
[----:B0-----:R-:W-:Y:S02]  /*20670*/  @!P0 IMAD.MOV.U32 R6, RZ, RZ, R136 ;  /* 0x000000ffff068224 */ /* 0x001fe400078e0088 */
[----:B------:R-:W-:Y:S01]  /*20680*/  @!P0 IMAD.MOV.U32 R7, RZ, RZ, R137 ;  /* 0x000000ffff078224 */ /* 0x000fe200078e0089 */
[----:B------:R-:W3:Y:S04]  /*20690*/  LDL R136, [R1+0xbc0] ;  /* 0x000bc00001887983 */ /* 0x000ee80000100800 */
[----:B------:R-:W3:Y:S04]  /*206a0*/  LDL R137, [R1+0xbbc] ;  /* 0x000bbc0001897983 */ /* 0x000ee80000100800 */
[----:B------:R4:W3:Y:S02]  /*206b0*/  @!P0 LDG.E.U16 R15, desc[UR6][R6.64] ;  /* 0x00000006060f8981 */ /* 0x0008e4000c1e1500 */
[----:B----4-:R-:W-:-:S02]  /*206c0*/  @!P0 IMAD.MOV.U32 R7, RZ, RZ, R25 ;  /* 0x000000ffff078224 */ /* 0x010fc400078e0019 */
[----:B------:R-:W4:Y:S01]  /*206d0*/  LDL R25, [R1+0xbb4] ;  /* 0x000bb40001197983 */ /* 0x000f220000100800 */
[----:B------:R-:W-:-:S03]  /*206e0*/  @!P0 IMAD.MOV.U32 R6, RZ, RZ, R24 ;  /* 0x000000ffff068224 */ /* 0x000fc600078e0018 */
[----:B------:R-:W4:Y:S04]  /*206f0*/  LDL R24, [R1+0xbb8] ;  /* 0x000bb80001187983 */ /* 0x000f280000100800 */
[----:B------:R2:W4:Y:S02]  /*20700*/  @!P0 LDG.E.U16 R16, desc[UR6][R6.64] ;  /* 0x0000000606108981 */ /* 0x000524000c1e1500 */
[----:B--2---:R-:W-:Y:S02]  /*20710*/  @!P0 IMAD.MOV.U32 R6, RZ, RZ, R132 ;  /* 0x000000ffff068224 */ /* 0x004fe400078e0084 */
[----:B------:R-:W2:Y:S01]  /*20720*/  LDL R132, [R1+0xba8] ;  /* 0x000ba80001847983 */ /* 0x000ea20000100800 */
[----:B------:R-:W-:Y:S01]  /*20730*/  PRMT R0, RZ, 0x7610, R0 ;  /* 0x00007610ff007816 */ /* 0x000fe20000000000 */
[----:B------:R-:W-:-:S02]  /*20740*/  @!P0 IMAD.MOV.U32 R7, RZ, RZ, R134 ;  /* 0x000000ffff078224 */ /* 0x000fc400078e0086 */
[----:B------:R-:W2:Y:S01]  /*20750*/  LDL R134, [R1+0xba4] ;  /* 0x000ba40001867983 */ /* 0x000ea20000100800 */
[----:B------:R-:W-:-:S03]  /*20760*/  PRMT R252, RZ, 0x7610, R252 ;  /* 0x00007610fffc7816 */ /* 0x000fc600000000fc */
[----:B------:R3:W2:Y:S02]  /*20770*/  @!P0 LDG.E.U16 R0, desc[UR6][R6.64] ;  /* 0x0000000606008981 */ /* 0x0006a4000c1e1500 */
[----:B---3--:R-:W-:Y:S01]  /*20780*/  @!P0 IMAD.MOV.U32 R7, RZ, RZ, R142 ;  /* 0x000000ffff078224 */ /* 0x008fe200078e008e */
[----:B------:R-:W-:Y:S01]  /*20790*/  PRMT R251, RZ, 0x7610, R251 ;  /* 0x00007610fffb7816 */ /* 0x000fe200000000fb */
[----:B------:R-:W3:Y:S01]  /*207a0*/  LDL R142, [R1+0xb7c] ;  /* 0x000b7c00018e7983 */ /* 0x000ee20000100800 */
[----:B------:R-:W-:Y:S01]  /*207b0*/  @!P0 IMAD.MOV.U32 R6, RZ, RZ, R140 ;  /* 0x000000ffff068224 */ /* 0x000fe200078e008c */
[----:B------:R-:W-:Y:S02]  /*207c0*/  PRMT R250, RZ, 0x7610, R250 ;  /* 0x00007610fffa7816 */ /* 0x000fe400000000fa */
[----:B------:R-:W3:Y:S04]  /*207d0*/  LDL R140, [R1+0xb80] ;  /* 0x000b8000018c7983 */ /* 0x000ee80000100800 */
[----:B------:R0:W3:Y:S02]  /*207e0*/  @!P0 LDG.E.U16 R252, desc[UR6][R6.64] ;  /* 0x0000000606fc8981 */ /* 0x0000e4000c1e1500 */
[----:B0-----:R-:W-:-:S02]  /*207f0*/  @!P0 IMAD.MOV.U32 R6, RZ, RZ, R136 ;  /* 0x000000ffff068224 */ /* 0x001fc400078e0088 */
[----:B------:R-:W3:Y:S01]  /*20800*/  LDL R136, [R1+0xba0] ;  /* 0x000ba00001887983 */ /* 0x000ee20000100800 */
[----:B------:R-:W-:-:S03]  /*20810*/  @!P0 IMAD.MOV.U32 R7, RZ, RZ, R137 ;  /* 0x000000ffff078224 */ /* 0x000fc600078e0089 */
[----:B------:R-:W3:Y:S04]  /*20820*/  LDL R137, [R1+0xb9c] ;  /* 0x000b9c0001897983 */ /* 0x000ee80000100800 */
[----:B------:R4:W3:Y:S02]  /*20830*/  @!P0 LDG.E.U16 R251, desc[UR6][R6.64] ;  /* 0x0000000606fb8981 */ /* 0x0008e4000c1e1500 */
[----:B----4-:R-:W-:Y:S02]  /*20840*/  @!P0 IMAD.MOV.U32 R7, RZ, RZ, R25 ;  /* 0x000000ffff078224 */ /* 0x010fe400078e0019 */
[----:B------:R-:W4:Y:S01]  /*20850*/  LDL R25, [R1+0xb94] ;  /* 0x000b940001197983 */ /* 0x000f220000100800 */
[----:B------:R-:W-:-:S03]  /*20860*/  @!P0 IMAD.MOV.U32 R6, RZ, RZ, R24 ;  /* 0x000000ffff068224 */ /* 0x000fc600078e0018 */
[----:B------:R-:W4:Y:S01]  /*20870*/  LDL R24, [R1+0xb98] ;  /* 0x000b980001187983 */ /* 0x000f220000100800 */
[----:B------:R-:W-:-:S03]  /*20880*/  PRMT R249, RZ, 0x7610, R249 ;  /* 0x00007610fff97816 */ /* 0x000fc600000000f9 */
[----:B------:R0:W4:Y:S02]  /*20890*/  @!P0 LDG.E.U16 R250, desc[UR6][R6.64] ;  /* 0x0000000606fa8981 */ /* 0x000124000c1e1500 */
[----:B0-----:R-:W-:Y:S02]  /*208a0*/  @!P0 IMAD.MOV.U32 R6, RZ, RZ, R138 ;  /* 0x000000ffff068224 */ /* 0x001fe400078e008a */
[----:B------:R-:W-:Y:S01]  /*208b0*/  @!P0 IMAD.MOV.U32 R7, RZ, RZ, R139 ;  /* 0x000000ffff078224 */ /* 0x000fe200078e008b */
[----:B------:R-:W-:Y:S01]  /*208c0*/  PRMT R248, RZ, 0x7610, R248 ;  /* 0x00007610fff87816 */ /* 0x000fe200000000f8 */
[----:B------:R-:W4:Y:S04]  /*208d0*/  LDL R139, [R1+0xb64] ;  /* 0x000b6400018b7983 */ /* 0x000f280000100800 */
[----:B------:R2:W4:Y:S01]  /*208e0*/  @!P0 LDG.E.U16 R249, desc[UR6][R6.64] ;  /* 0x0000000606f98981 */ /* 0x000522000c1e1500 */
[----:B------:R-:W-:-:S03]  /*208f0*/  PRMT R247, RZ, 0x7610, R247 ;  /* 0x00007610fff77816 */ /* 0x000fc600000000f7 */
[----:B------:R-:W4:Y:S01]  /*20900*/  LDL R138, [R1+0xb68] ;  /* 0x000b6800018a7983 */ /* 0x000f220000100800 */
[----:B--2---:R-:W-:-:S03]  /*20910*/  @!P0 IMAD.MOV.U32 R6, RZ, RZ, R132 ;  /* 0x000000ffff068224 */ /* 0x004fc600078e0084 */
[----:B------:R-:W2:Y:S01]  /*20920*/  LDL R132, [R1+0xb78] ;  /* 0x000b780001847983 */ /* 0x000ea20000100800 */
[----:B------:R-:W-:-:S03]  /*20930*/  @!P0 IMAD.MOV.U32 R7, RZ, RZ, R134 ;  /* 0x000000ffff078224 */ /* 0x000fc600078e0086 */
[----:B------:R-:W2:Y:S04]  /*20940*/  LDL R134, [R1+0xb74] ;  /* 0x000b740001867983 */ /* 0x000ea80000100800 */
[----:B------:R3:W2:Y:S01]  /*20950*/  @!P0 LDG.E.U16 R248, desc[UR6][R6.64] ;  /* 0x0000000606f88981 */ /* 0x0006a2000c1e1500 */
[----:B------:R-:W-:Y:S02]  /*20960*/  PRMT R246, RZ, 0x7610, R246 ;  /* 0x00007610fff67816 */ /* 0x000fe400000000f6 */
[----:B------:R-:W-:Y:S01]  /*20970*/  PRMT R245, RZ, 0x7610, R245 ;  /* 0x00007610fff57816 */ /* 0x000fe200000000f5 */
[----:B---3--:R-:W-:Y:S02]  /*20980*/  @!P0 IMAD.MOV.U32 R6, RZ, RZ, R136 ;  /* 0x000000ffff068224 */ /* 0x008fe400078e0088 */
[----:B------:R-:W3:Y:S01]  /*20990*/  LDL R136, [R1+0xb70] ;  /* 0x000b700001887983 */ /* 0x000ee20000100800 */
[----:B------:R-:W-:-:S03]  /*209a0*/  @!P0 IMAD.MOV.U32 R7, RZ, RZ, R137 ;  /* 0x000000ffff078224 */ /* 0x000fc600078e0089 */
[----:B------:R-:W3:Y:S04]  /*209b0*/  LDL R137, [R1+0xb6c] ;  /* 0x000b6c0001897983 */ /* 0x000ee80000100800 */
[----:B------:R4:W3:Y:S02]  /*209c0*/  @!P0 LDG.E.U16 R247, desc[UR6][R6.64] ;  /* 0x0000000606f78981 */ /* 0x0008e4000c1e1500 */
[----:B----4-:R-:W-:Y:S02]  /*209d0*/  @!P0 IMAD.MOV.U32 R7, RZ, RZ, R25 ;  /* 0x000000ffff078224 */ /* 0x010fe400078e0019 */
[----:B------:R-:W4:Y:S01]  /*209e0*/  LDL R25, [R1+0xb5c] ;  /* 0x000b5c0001197983 */ /* 0x000f220000100800 */
[----:B------:R-:W-:-:S03]  /*209f0*/  @!P0 IMAD.MOV.U32 R6, RZ, RZ, R24 ;  /* 0x000000ffff068224 */ /* 0x000fc600078e0018 */
[----:B------:R-:W4:Y:S04]  /*20a00*/  LDL R24, [R1+0xb60] ;  /* 0x000b600001187983 */ /* 0x000f280000100800 */
[----:B------:R0:W4:Y:S02]  /*20a10*/  @!P0 LDG.E.U16 R246, desc[UR6][R6.64] ;  /* 0x0000000606f68981 */ /* 0x000124000c1e1500 */
[----:B0-----:R-:W-:Y:S02]  /*20a20*/  @!P0 IMAD.MOV.U32 R6, RZ, RZ, R140 ;  /* 0x000000ffff068224 */ /* 0x001fe400078e008c */
[----:B------:R-:W-:Y:S01]  /*20a30*/  @!P0 IMAD.MOV.U32 R7, RZ, RZ, R142 ;  /* 0x000000ffff078224 */ /* 0x000fe200078e008e */
[----:B------:R-:W-:Y:S01]  /*20a40*/  PRMT R244, RZ, 0x7610, R244 ;  /* 0x00007610fff47816 */ /* 0x000fe200000000f4 */
[----:B------:R-:W4:Y:S04]  /*20a50*/  LDL R142, [R1+0xb34] ;  /* 0x000b3400018e7983 */ /* 0x000f280000100800 */
[----:B------:R2:W4:Y:S01]  /*20a60*/  @!P0 LDG.E.U16 R245, desc[UR6][R6.64] ;  /* 0x0000000606f58981 */ /* 0x000522000c1e1500 */
[----:B------:R-:W-:-:S02]  /*20a70*/  PRMT R243, RZ, 0x7610, R243 ;  /* 0x00007610fff37816 */ /* 0x000fc400000000f3 */
[----:B------:R-:W-:Y:S01]  /*20a80*/  PRMT R242, RZ, 0x7610, R242 ;  /* 0x00007610fff27816 */ /* 0x000fe200000000f2 */
[----:B------:R-:W4:Y:S01]  /*20a90*/  LDL R140, [R1+0xb38] ;  /* 0x000b3800018c7983 */ /* 0x000f220000100800 */
[----:B--2---:R-:W-:-:S03]  /*20aa0*/  @!P0 IMAD.MOV.U32 R6, RZ, RZ, R132 ;  /* 0x000000ffff068224 */ /* 0x004fc600078e0084 */
[----:B------:R-:W2:Y:S01]  /*20ab0*/  LDL R132, [R1+0xb58] ;  /* 0x000b580001847983 */ /* 0x000ea20000100800 */
[----:B------:R-:W-:-:S03]  /*20ac0*/  @!P0 IMAD.MOV.U32 R7, RZ, RZ, R134 ;  /* 0x000000ffff078224 */ /* 0x000fc600078e0086 */
[----:B------:R-:W2:Y:S04]  /*20ad0*/  LDL R134, [R1+0xb54] ;  /* 0x000b540001867983 */ /* 0x000ea80000100800 */
[----:B------:R3:W2:Y:S01]  /*20ae0*/  @!P0 LDG.E.U16 R244, desc[UR6][R6.64] ;  /* 0x0000000606f48981 */ /* 0x0006a2000c1e1500 */
[----:B------:R-:W-:Y:S01]  /*20af0*/  PRMT R241, RZ, 0x7610, R241 ;  /* 0x00007610fff17816 */ /* 0x000fe200000000f1 */
[----:B---3--:R-:W-:Y:S02]  /*20b00*/  @!P0 IMAD.MOV.U32 R6, RZ, RZ, R136 ;  /* 0x000000ffff068224 */ /* 0x008fe400078e0088 */
[----:B------:R-:W3:Y:S01]  /*20b10*/  LDL R136, [R1+0xb40] ;  /* 0x000b400001887983 */ /* 0x000ee20000100800 */
[----:B------:R-:W-:-:S03]  /*20b20*/  @!P0 IMAD.MOV.U32 R7, RZ, RZ, R137 ;  /* 0x000000ffff078224 */ /* 0x000fc600078e0089 */
[----:B------:R-:W3:Y:S04]  /*20b30*/  LDL R137, [R1+0xb3c] ;  /* 0x000b3c0001897983 */ /* 0x000ee80000100800 */
[----:B------:R0:W3:Y:S02]  /*20b40*/  @!P0 LDG.E.U16 R243, desc[UR6][R6.64] ;  /* 0x0000000606f38981 */ /* 0x0000e4000c1e1500 */
[----:B0-----:R-:W-:Y:S02]  /*20b50*/  @!P0 IMAD.MOV.U32 R6, RZ, RZ, R138 ;  /* 0x000000ffff068224 */ /* 0x001fe400078e008a */
[----:B------:R-:W-:Y:S01]  /*20b60*/  @!P0 IMAD.MOV.U32 R7, RZ, RZ, R139 ;  /* 0x000000ffff078224 */ /* 0x000fe200078e008b */
[----:B------:R-:W-:Y:S01]  /*20b70*/  PRMT R240, RZ, 0x7610, R240 ;  /* 0x00007610fff07816 */ /* 0x000fe200000000f0 */
[----:B------:R-:W3:Y:S04]  /*20b80*/  LDL R139, [R1+0xb1c] ;  /* 0x000b1c00018b7983 */ /* 0x000ee80000100800 */
[----:B------:R4:W3:Y:S04]  /*20b90*/  @!P0 LDG.E.U16 R242, desc[UR6][R6.64] ;  /* 0x0000000606f28981 */ /* 0x0008e8000c1e1500 */
[----:B------:R-:W3:Y:S01]  /*20ba0*/  LDL R138, [R1+0xb20] ;  /* 0x000b2000018a7983 */ /* 0x000ee20000100800 */
[----:B----4-:R-:W-:-:S03]  /*20bb0*/  @!P0 IMAD.MOV.U32 R7, RZ, RZ, R25 ;  /* 0x000000ffff078224 */ /* 0x010fc600078e0019 */
[----:B------:R-:W4:Y:S01]  /*20bc0*/  LDL R25, [R1+0xb2c] ;  /* 0x000b2c0001197983 */ /* 0x000f220000100800 */
[----:B------:R-:W-:-:S03]  /*20bd0*/  @!P0 IMAD.MOV.U32 R6, RZ, RZ, R24 ;  /* 0x000000ffff068224 */ /* 0x000fc600078e0018 */
[----:B------:R-:W4:Y:S04]  /*20be0*/  LDL R24, [R1+0xb30] ;  /* 0x000b300001187983 */ /* 0x000f280000100800 */
[----:B------:R2:W4:Y:S02]  /*20bf0*/  @!P0 LDG.E.U16 R241, desc[UR6][R6.64] ;  /* 0x0000000606f18981 */ /* 0x000524000c1e1500 */
[----:B--2---:R-:W-:Y:S02]  /*20c00*/  @!P0 IMAD.MOV.U32 R6, RZ, RZ, R132 ;  /* 0x000000ffff068224 */ /* 0x004fe400078e0084 */
[----:B------:R-:W2:Y:S01]  /*20c10*/  LDL R132, [R1+0xb28] ;  /* 0x000b280001847983 */ /* 0x000ea20000100800 */
[----:B------:R-:W-:-:S03]  /*20c20*/  @!P0 IMAD.MOV.U32 R7, RZ, RZ, R134 ;  /* 0x000000ffff078224 */ /* 0x000fc600078e0086 */
[----:B------:R-:W2:Y:S01]  /*20c30*/  LDL R134, [R1+0xb24] ;  /* 0x000b240001867983 */ /* 0x000ea20000100800 */
[----:B------:R-:W-:-:S03]  /*20c40*/  PRMT R239, RZ, 0x7610, R239 ;  /* 0x00007610ffef7816 */ /* 0x000fc600000000ef */
        /* <DEDUP_REMOVED lines=12> */
[----:B------:R4:W3:Y:S01]  /*20d10*/  @!P0 LDG.E.U16 R238, desc[UR6][R6.64] ;  /* 0x0000000606ee8981 */ /* 0x0008e2000c1e1500 */
[----:B------:R-:W-:-:S03]  /*20d20*/  PRMT R235, RZ, 0x7610, R235 ;  /* 0x00007610ffeb7816 */ /* 0x000fc600000000eb */
        /* <DEDUP_REMOVED lines=9> */
[----:B------:R-:W2:Y:S04]  /*20dc0*/  LDL R134, [R1+0xaf4] ;  /* 0x000af40001867983 */ /* 0x000ea80000100800 */
[----:B------:R0:W2:Y:S02]  /*20dd0*/  @!P0 LDG.E.U16 R236, desc[UR6][R6.64] ;  /* 0x0000000606ec8981 */ /* 0x0000a4000c1e1500 */
[----:B0-----:R-:W-:Y:S02]  /*20de0*/  @!P0 IMAD.MOV.U32 R6, RZ, RZ, R138 ;  /* 0x000000ffff068224 */ /* 0x001fe400078e008a */
[----:B------:R-:W-:Y:S01]  /*20df0*/  @!P0 IMAD.MOV.U32 R7, RZ, RZ, R139 ;  /* 0x000000ffff078224 */ /* 0x000fe200078e008b */
[----:B------:R-:W-:Y:S01]  /*20e00*/  PRMT R234, RZ, 0x7610, R234 ;  /* 0x00007610ffea7816 */ /* 0x000fe200000000ea */
[----:B------:R-:W2:Y:S04]  /*20e10*/  LDL R139, [R1+0x6bc] ;  /* 0x0006bc00018b7983 */ /* 0x000ea80000100800 */
[----:B------:R3:W2:Y:S01]  /*20e20*/  @!P0 LDG.E.U16 R235, desc[UR6][R6.64] ;  /* 0x0000000606eb8981 */ /* 0x0006a2000c1e1500 */
[----:B------:R-:W-:-:S03]  /*20e30*/  PRMT R233, RZ, 0x7610, R233 ;  /* 0x00007610ffe97816 */ /* 0x000fc600000000e9 */
[----:B------:R-:W2:Y:S01]  /*20e40*/  LDL R138, [R1+0x6c0] ;  /* 0x0006c000018a7983 */ /* 0x000ea20000100800 */
[----:B---3--:R-:W-:-:S03]  /*20e50*/  @!P0 IMAD.MOV.U32 R6, RZ, RZ, R136 ;  /* 0x000000ffff068224 */ /* 0x008fc600078e0088 */
        /* <DEDUP_REMOVED lines=9> */
[----:B--2---:R-:W-:Y:S02]  /*20ef0*/  @!P0 IMAD.MOV.U32 R6, RZ, RZ, R132 ;  /* 0x000000ffff068224 */ /* 0x004fe400078e0084 */
[----:B------:R-:W2:Y:S01]  /*20f00*/  LDL R132, [R1+0x6a8] ;  /* 0x0006a80001847983 */ /* 0x000ea20000100800 */
[----:B------:R-:W-:Y:S01]  /*20f10*/  PRMT R232, RZ, 0x7610, R232 ;  /* 0x00007610ffe87816 */ /* 0x000fe200000000e8 */
[----:B------:R-:W-:Y:S01]  /*20f20*/  @!P0 IMAD.MOV.U32 R7, RZ, RZ, R134 ;  /* 0x000000ffff078224 */ /* 0x000fe200078e0086 */
[----:B------:R-:W-:Y:S01]  /*20f30*/  PRMT R231, RZ, 0x7610, R231 ;  /* 0x00007610ffe77816 */ /* 0x000fe200000000e7 */
[----:B------:R-:W2:Y:S04]  /*20f40*/  LDL R134, [R1+0x6a4] ;  /* 0x0006a40001867983 */ /* 0x000ea80000100800 */
[----:B------:R0:W2:Y:S02]  /*20f50*/  @!P0 LDG.E.U16 R232, desc[UR6][R6.64] ;  /* 0x0000000606e88981 */ /* 0x0000a4000c1e1500 */
[----:B0-----:R-:W-:-:S02]  /*20f60*/  @!P0 IMAD.MOV.U32 R6, RZ, RZ, R140 ;  /* 0x000000ffff068224 */ /* 0x001fc400078e008c */
[----:B------:R-:W-:Y:S01]  /*20f70*/  @!P0 IMAD.MOV.U32 R7, RZ, RZ, R142 ;  /* 0x000000ffff078224 */ /* 0x000fe200078e008e */
[----:B------:R-:W-:Y:S01]  /*20f80*/  PRMT R230, RZ, 0x7610, R230 ;  /* 0x00007610ffe67816 */ /* 0x000fe200000000e6 */
[----:B------:R-:W2:Y:S04]  /*20f90*/  LDL R142, [R1+0x68c] ;  /* 0x00068c00018e7983 */ /* 0x000ea80000100800 */
[----:B------:R3:W2:Y:S01]  /*20fa0*/  @!P0 LDG.E.U16 R231, desc[UR6][R6.64] ;  /* 0x0000000606e78981 */ /* 0x0006a2000c1e1500 */
[----:B------:R-:W-:Y:S02]  /*20fb0*/  PRMT R229, RZ, 0x7610, R229 ;  /* 0x00007610ffe57816 */ /* 0x000fe400000000e5 */
[----:B------:R-:W-:Y:S01]  /*20fc0*/  PRMT R228, RZ, 0x7610, R228 ;  /* 0x00007610ffe47816 */ /* 0x000fe200000000e4 */
        /* <DEDUP_REMOVED lines=95> */
[----:B------:R-:W-:Y:S01]  /*215c0*/  PRMT R213, RZ, 0x7610, R213 ;  /* 0x00007610ffd57816 */ /* 0x000fe200000000d5 */
[----:B0-----:R-:W-:Y:S02]  /*215d0*/  @!P0 IMAD.MOV.U32 R6, RZ, RZ, R138 ;  /* 0x000000ffff068224 */ /* 0x001fe400078e008a */
[----:B------:R-:W-:Y:S01]  /*215e0*/  @!P0 IMAD.MOV.U32 R7, RZ, RZ, R139 ;  /* 0x000000ffff078224 */ /* 0x000fe200078e008b */
[----:B------:R-:W2:Y:S04]  /*215f0*/  LDL R138, [R1+0x5e8] ;  /* 0x0005e800018a7983 */ /* 0x000ea80000100800 */
[----:B------:R3:W2:Y:S04]  /*21600*/  @!P0 LDG.E.U16 R214, desc[UR6][R6.64] ;  /* 0x0000000606d68981 */ /* 0x0006a8000c1e1500 */
[----:B------:R-:W2:Y:S01]  /*21610*/  LDL R139, [R1+0x5e4] ;  /* 0x0005e400018b7983 */ /* 0x000ea20000100800 */
[----:B---3--:R-:W-:Y:S01]  /*21620*/  @!P0 IMAD.MOV.U32 R6, RZ, RZ, R136 ;  /* 0x000000ffff068224 */ /* 0x008fe200078e0088 */
[----:B------:R-:W-:-:S02]  /*21630*/  PRMT R212, RZ, 0x7610, R212 ;  /* 0x00007610ffd47816 */ /* 0x000fc400000000d4 */
[----:B------:R-:W3:Y:S01]  /*21640*/  LDL R136, [R1+0x5d0] ;  /* 0x0005d00001887983 */ /* 0x000ee20000100800 */
[----:B------:R-:W-:Y:S01]  /*21650*/  @!P0 IMAD.MOV.U32 R7, RZ, RZ, R137 ;  /* 0x000000ffff078224 */ /* 0x000fe200078e0089 */
[----:B------:R-:W-:Y:S02]  /*21660*/  PRMT R211, RZ, 0x7610, R211 ;  /* 0x00007610ffd37816 */ /* 0x000fe400000000d3 */
[----:B------:R-:W3:Y:S04]  /*21670*/  LDL R137, [R1+0x5cc] ;  /* 0x0005cc0001897983 */ /* 0x000ee80000100800 */
[----:B------:R4:W3:Y:S02]  /*21680*/  @!P0 LDG.E.U16 R213, desc[UR6][R6.64] ;  /* 0x0000000606d58981 */ /* 0x0008e4000c1e1500 */
[----:B----4-:R-:W-:-:S02]  /*21690*/  @!P0 IMAD.MOV.U32 R7, RZ, RZ, R25 ;  /* 0x000000ffff078224 */ /* 0x010fc400078e0019 */
[----:B------:R-:W4:Y:S01]  /*216a0*/  LDL R25, [R1+0x5dc] ;  /* 0x0005dc0001197983 */ /* 0x000f220000100800 */
[----:B------:R-:W-:-:S03]  /*216b0*/  @!P0 IMAD.MOV.U32 R6, RZ, RZ, R24 ;  /* 0x000000ffff068224 */ /* 0x000fc600078e0018 */
[----:B------:R-:W3:Y:S04]  /*216c0*/  LDL R24, [R1+0x5e0] ;  /* 0x0005e00001187983 */ /* 0x000ee80000100800 */
[----:B------:R2:W3:Y:S02]  /*216d0*/  @!P0 LDG.E.U16 R212, desc[UR6][R6.64] ;  /* 0x0000000606d48981 */ /* 0x0004e4000c1e1500 */
[----:B--2---:R-:W-:Y:S02]  /*216e0*/  @!P0 IMAD.MOV.U32 R6, RZ, RZ, R132 ;  /* 0x000000ffff068224 */ /* 0x004fe400078e0084 */
[----:B------:R-:W2:Y:S01]  /*216f0*/  LDL R132, [R1+0x5d8] ;  /* 0x0005d80001847983 */ /* 0x000ea20000100800 */
[----:B------:R-:W-:-:S03]  /*21700*/  @!P0 IMAD.MOV.U32 R7, RZ, RZ, R134 ;  /* 0x000000ffff078224 */ /* 0x000fc600078e0086 */
[----:B------:R-:W2:Y:S01]  /*21710*/  LDL R134, [R1+0x5d4] ;  /* 0x0005d40001867983 */ /* 0x000ea20000100800 */
[----:B------:R-:W-:-:S03]  /*21720*/  PRMT R210, RZ, 0x7610, R210 ;  /* 0x00007610ffd27816 */ /* 0x000fc600000000d2 */
[----:B------:R0:W2:Y:S01]  /*21730*/  @!P0 LDG.E.U16 R211, desc[UR6][R6.64] ;  /* 0x0000000606d38981 */ /* 0x0000a2000c1e1500 */
[----:B------:R-:W-:-:S03]  /*21740*/  PRMT R209, RZ, 0x7610, R209 ;  /* 0x00007610ffd17816 */ /* 0x000fc600000000d1 */
[----:B------:R-:W2:Y:S01]  /*21750*/  LDL.LU R144, [R1+0x5c8] ;  /* 0x0005c80001907983 */ /* 0x000ea20000300800 */
[----:B0-----:R-:W-:Y:S02]  /*21760*/  @!P0 IMAD.MOV.U32 R6, RZ, RZ, R140 ;  /* 0x000000ffff068224 */ /* 0x001fe400078e008c */
[----:B------:R-:W-:Y:S01]  /*21770*/  @!P0 IMAD.MOV.U32 R7, RZ, RZ, R142 ;  /* 0x000000ffff078224 */ /* 0x000fe200078e008e */
        /* <DEDUP_REMOVED lines=10> */
[----:B----4-:R-:W-:-:S03]  /*21820*/  @!P0 IMAD.MOV.U32 R7, RZ, RZ, R25 ;  /* 0x000000ffff078224 */ /* 0x010fc600078e0019 */
[----:B------:R-:W4:Y:S01]  /*21830*/  LDL R25, [R1+0x5bc] ;  /* 0x0005bc0001197983 */ /* 0x000f220000100800 */
[----:B---3--:R-:W-:-:S03]  /*21840*/  @!P0 IMAD.MOV.U32 R6, RZ, RZ, R24 ;  /* 0x000000ffff068224 */ /* 0x008fc600078e0018 */
[----:B------:R-:W3:Y:S04]  /*21850*/  LDL R24, [R1+0x5c0] ;  /* 0x0005c00001187983 */ /* 0x000ee80000100800 */
[----:B------:R2:W3:Y:S02]  /*21860*/  @!P0 LDG.E.U16 R208, desc[UR6][R6.64] ;  /* 0x0000000606d08981 */ /* 0x0004e4000c1e1500 */
        /* <DEDUP_REMOVED lines=11> */
[----:B0-----:R-:W-:-:S02]  /*21920*/  @!P0 IMAD.MOV.U32 R6, RZ, RZ, R144 ;  /* 0x000000ffff068224 */ /* 0x001fc400078e0090 */
[----:B------:R-:W-:-:S05]  /*21930*/  @!P0 IMAD.MOV.U32 R7, RZ, RZ, R140 ;  /* 0x000000ffff078224 */ /* 0x000fca00078e008c */
[----:B------:R4:W2:Y:S01]  /*21940*/  @!P0 LDG.E.U16 R205, desc[UR6][R6.64] ;  /* 0x0000000606cd8981 */ /* 0x0008a2000c1e1500 */
[----:B------:R-:W-:Y:S01]  /*21950*/  PRMT R204, RZ, 0x7610, R204 ;  /* 0x00007610ffcc7816 */ /* 0x000fe200000000cc */
[----:B----4-:R-:W-:Y:S02]  /*21960*/  @!P0 IMAD.MOV.U32 R7, RZ, RZ, R25 ;  /* 0x000000ffff078224 */ /* 0x010fe400078e0019 */
[----:B------:R-:W4:Y:S01]  /*21970*/  LDL R25, [R1+0x58c] ;  /* 0x00058c0001197983 */ /* 0x000f220000100800 */
[----:B---3--:R-:W-:-:S03]  /*21980*/  @!P0 IMAD.MOV.U32 R6, RZ, RZ, R24 ;  /* 0x000000ffff068224 */ /* 0x008fc600078e0018 */
[----:B------:R-:W3:Y:S04]  /*21990*/  LDL R24, [R1+0x590] ;  /* 0x0005900001187983 */ /* 0x000ee80000100800 */
[----:B------:R2:W3:Y:S02]  /*219a0*/  @!P0 LDG.E.U16 R204, desc[UR6][R6.64] ;  /* 0x0000000606cc8981 */ /* 0x0004e4000c1e1500 */
[----:B--2---:R-:W-:Y:S02]  /*219b0*/  @!P0 IMAD.MOV.U32 R6, RZ, RZ, R132 ;  /* 0x000000ffff068224 */ /* 0x004fe400078e0084 */
[----:B------:R-:W2:Y:S01]  /*219c0*/  LDL R132, [R1+0x588] ;  /* 0x0005880001847983 */ /* 0x000ea20000100800 */
[----:B------:R-:W-:Y:S01]  /*219d0*/  PRMT R203, RZ, 0x7610, R203 ;  /* 0x00007610ffcb7816 */ /* 0x000fe200000000cb */
[----:B------:R-:W-:-:S02]  /*219e0*/  @!P0 IMAD.MOV.U32 R7, RZ, RZ, R134 ;  /* 0x000000ffff078224 */ /* 0x000fc400078e0086 */
[----:B------:R-:W2:Y:S01]  /*219f0*/  LDL R134, [R1+0x584] ;  /* 0x0005840001867983 */ /* 0x000ea20000100800 */
[----:B------:R-:W-:-:S03]  /*21a00*/  PRMT R202, RZ, 0x7610, R202 ;  /* 0x00007610ffca7816 */ /* 0x000fc600000000ca */
[----:B------:R0:W2:Y:S01]  /*21a10*/  @!P0 LDG.E.U16 R203, desc[UR6][R6.64] ;  /* 0x0000000606cb8981 */ /* 0x0000a2000c1e1500 */
[----:B------:R-:W-:Y:S01]  /*21a20*/  PRMT R201, RZ, 0x7610, R201 ;  /* 0x00007610ffc97816 */ /* 0x000fe200000000c9 */
[----:B0-----:R-:W-:Y:S02]  /*21a30*/  @!P0 IMAD.MOV.U32 R6, RZ, RZ, R138 ;  /* 0x000000ffff068224 */ /* 0x001fe400078e008a */
[----:B------:R-:W-:Y:S01]  /*21a40*/  @!P0 IMAD.MOV.U32 R7, RZ, RZ, R139 ;  /* 0x000000ffff078224 */ /* 0x000fe200078e008b */
[----:B------:R-:W2:Y:S04]  /*21a50*/  LDL R138, [R1+0x580] ;  /* 0x00058000018a7983 */ /* 0x000ea80000100800 */
[----:B------:R-:W2:Y:S04]  /*21a60*/  LDL R139, [R1+0x57c] ;  /* 0x00057c00018b7983 */ /* 0x000ea80000100800 */
[----:B------:R0:W2:Y:S02]  /*21a70*/  @!P0 LDG.E.U16 R202, desc[UR6][R6.64] ;  /* 0x0000000606ca8981 */ /* 0x0000a4000c1e1500 */
[----:B0-----:R-:W-:-:S02]  /*21a80*/  @!P0 IMAD.MOV.U32 R6, RZ, RZ, R136 ;  /* 0x000000ffff068224 */ /* 0x001fc400078e0088 */
[----:B------:R-:W-:Y:S01]  /*21a90*/  @!P0 IMAD.MOV.U32 R7, RZ, RZ, R137 ;  /* 0x000000ffff078224 */ /* 0x000fe200078e0089 */
[----:B------:R-:W2:Y:S04]  /*21aa0*/  LDL R136, [R1+0x568] ;  /* 0x0005680001887983 */ /* 0x000ea80000100800 */
[----:B------:R-:W2:Y:S04]  /*21ab0*/  LDL R137, [R1+0x564] ;  /* 0x0005640001897983 */ /* 0x000ea80000100800 */
[----:B------:R4:W2:Y:S01]  /*21ac0*/  @!P0 LDG.E.U16 R201, desc[UR6][R6.64] ;  /* 0x0000000606c98981 */ /* 0x0008a2000c1e1500 */
[----:B------:R-:W-:Y:S01]  /*21ad0*/  PRMT R200, RZ, 0x7610, R200 ;  /* 0x00007610ffc87816 */ /* 0x000fe200000000c8 */
[----:B----4-:R-:W-:-:S02]  /*21ae0*/  @!P0 IMAD.MOV.U32 R7, RZ, RZ, R25 ;  /* 0x000000ffff078224 */ /* 0x010fc400078e0019 */
        /* <DEDUP_REMOVED lines=13> */
[----:B------:R-:W2:Y:S01]  /*21bc0*/  LDL R138, [R1+0x550] ;  /* 0x00055000018a7983 */ /* 0x000ea20000100800 */
[----:B------:R-:W-:-:S03]  /*21bd0*/  @!P0 IMAD.MOV.U32 R7, RZ, RZ, R139 ;  /* 0x000000ffff078224 */ /* 0x000fc600078e008b */
[----:B------:R-:W2:Y:S04]  /*21be0*/  LDL R139, [R1+0x54c] ;  /* 0x00054c00018b7983 */ /* 0x000ea80000100800 */
[----:B------:R0:W2:Y:S02]  /*21bf0*/  @!P0 LDG.E.U16 R198, desc[UR6][R6.64] ;  /* 0x0000000606c68981 */ /* 0x0000a4000c1e1500 */
[----:B0-----:R-:W-:Y:S02]  /*21c00*/  @!P0 IMAD.MOV.U32 R6, RZ, RZ, R136 ;  /* 0x000000ffff068224 */ /* 0x001fe400078e0088 */
[----:B------:R-:W2:Y:S01]  /*21c10*/  LDL R136, [R1+0x548] ;  /* 0x0005480001887983 */ /* 0x000ea20000100800 */
[----:B------:R-:W-:-:S03]  /*21c20*/  @!P0 IMAD.MOV.U32 R7, RZ, RZ, R137 ;  /* 0x000000ffff078224 */ /* 0x000fc600078e0089 */
[----:B------:R-:W2:Y:S04]  /*21c30*/  LDL R137, [R1+0x544] ;  /* 0x0005440001897983 */ /* 0x000ea80000100800 */
        /* <DEDUP_REMOVED lines=154> */
[----:B------:R-:W-:Y:S01]  /*225e0*/  @!P0 IMAD.MOV.U32 R7, RZ, RZ, R134 ;  /* 0x000000ffff078224 */ /* 0x000fe200078e0086 */
[----:B------:R-:W-:Y:S01]  /*225f0*/  PRMT R170, RZ, 0x7610, R170 ;  /* 0x00007610ffaa7816 */ /* 0x000fe200000000aa */
[----:B------:R-:W2:Y:S04]  /*22600*/  LDL R134, [R1+0x3a0] ;  /* 0x0003a00001867983 */ /* 0x000ea80000100800 */
[----:B------:R0:W2:Y:S01]  /*22610*/  @!P0 LDG.E.U16 R171, desc[UR6][R6.64] ;  /* 0x0000000606ab8981 */ /* 0x0000a2000c1e1500 */
[----:B------:R-:W-:-:S03]  /*22620*/  PRMT R169, RZ, 0x7610, R169 ;  /* 0x00007610ffa97816 */ /* 0x000fc600000000a9 */
[----:B------:R-:W2:Y:S04]  /*22630*/  LDL.LU R143, [R1+0x360] ;  /* 0x00036000018f7983 */ /* 0x000ea80000300800 */
[----:B------:R-:W2:Y:S01]  /*22640*/  LDL.LU R145, [R1+0x324] ;  /* 0x0003240001917983 */ /* 0x000ea20000300800 */
[----:B0-----:R-:W-:-:S03]  /*22650*/  @!P0 IMAD.MOV.U32 R6, RZ, RZ, R138 ;  /* 0x000000ffff068224 */ /* 0x001fc600078e008a */
[----:B------:R-:W2:Y:S01]  /*22660*/  LDL R138, [R1+0x41c] ;  /* 0x00041c00018a7983 */ /* 0x000ea20000100800 */
[----:B------:R-:W-:-:S03]  /*22670*/  @!P0 IMAD.MOV.U32 R7, RZ, RZ, R139 ;  /* 0x000000ffff078224 */ /* 0x000fc600078e008b */
[----:B------:R-:W2:Y:S04]  /*22680*/  LDL R139, [R1+0x364] ;  /* 0x00036400018b7983 */ /* 0x000ea80000100800 */
[----:B------:R0:W2:Y:S02]  /*22690*/  @!P0 LDG.E.U16 R170, desc[UR6][R6.64] ;  /* 0x0000000606aa8981 */ /* 0x0000a4000c1e1500 */
[----:B0-----:R-:W-:Y:S01]  /*226a0*/  @!P0 IMAD.MOV.U32 R6, RZ, RZ, R136 ;  /* 0x000000ffff068224 */ /* 0x001fe200078e0088 */
[----:B------:R-:W-:Y:S01]  /*226b0*/  PRMT R168, RZ, 0x7610, R168 ;  /* 0x00007610ffa87816 */ /* 0x000fe200000000a8 */
[----:B------:R-:W2:Y:S01]  /*226c0*/  LDL R136, [R1+0x3e0] ;  /* 0x0003e00001887983 */ /* 0x000ea20000100800 */
[----:B------:R-:W-:-:S03]  /*226d0*/  @!P0 IMAD.MOV.U32 R7, RZ, RZ, R137 ;  /* 0x000000ffff078224 */ /* 0x000fc600078e0089 */
[----:B------:R-:W2:Y:S04]  /*226e0*/  LDL R137, [R1+0x3dc] ;  /* 0x0003dc0001897983 */ /* 0x000ea80000100800 */
[----:B------:R4:W2:Y:S02]  /*226f0*/  @!P0 LDG.E.U16 R169, desc[UR6][R6.64] ;  /* 0x0000000606a98981 */ /* 0x0008a4000c1e1500 */
        /* <DEDUP_REMOVED lines=15> */
[----:B0-----:R-:W-:Y:S02]  /*227f0*/  @!P0 IMAD.MOV.U32 R7, RZ, RZ, R143 ;  /* 0x000000ffff078224 */ /* 0x001fe400078e008f */
[----:B------:R-:W-:-:S05]  /*22800*/  @!P0 IMAD.MOV.U32 R6, RZ, RZ, R139 ;  /* 0x000000ffff068224 */ /* 0x000fca00078e008b */
[----:B------:R0:W2:Y:S01]  /*22810*/  @!P0 LDG.E.U16 R166, desc[UR6][R6.64] ;  /* 0x0000000606a68981 */ /* 0x0000a2000c1e1500 */
[----:B------:R-:W-:Y:S01]  /*22820*/  PRMT R164, RZ, 0x7610, R164 ;  /* 0x00007610ffa47816 */ /* 0x000fe200000000a4 */
[----:B0-----:R-:W-:Y:S01]  /*22830*/  @!P0 IMAD.MOV.U32 R6, RZ, RZ, R145 ;  /* 0x000000ffff068224 */ /* 0x001fe200078e0091 */
[----:B------:R-:W-:Y:S01]  /*22840*/  PRMT R163, RZ, 0x7610, R163 ;  /* 0x00007610ffa37816 */ /* 0x000fe200000000a3 */
[----:B----4-:R-:W-:Y:S02]  /*22850*/  @!P0 IMAD.MOV.U32 R7, RZ, RZ, R25 ;  /* 0x000000ffff078224 */ /* 0x010fe400078e0019 */
[----:B------:R-:W4:Y:S04]  /*22860*/  LDL.LU R25, [R1+0x31c] ;  /* 0x00031c0001197983 */ /* 0x000f280000300800 */
[----:B------:R3:W4:Y:S04]  /*22870*/  @!P0 LDG.E.U16 R165, desc[UR6][R6.64] ;  /* 0x0000000606a58981 */ /* 0x000728000c1e1500 */
[----:B------:R-:W4:Y:S04]  /*22880*/  LDL R150, [R1+0x444] ;  /* 0x0004440001967983 */ /* 0x000f280000100800 */
[----:B------:R-:W4:Y:S01]  /*22890*/  LDL R139, [R1+0x448] ;  /* 0x00044800018b7983 */ /* 0x000f220000100800 */
[----:B---3--:R-:W-:-:S02]  /*228a0*/  @!P0 IMAD.MOV.U32 R6, RZ, RZ, R24 ;  /* 0x000000ffff068224 */ /* 0x008fc400078e0018 */
[----:B------:R-:W-:Y:S01]  /*228b0*/  @!P0 IMAD.MOV.U32 R7, RZ, RZ, R138 ;  /* 0x000000ffff078224 */ /* 0x000fe200078e008a */
        /* <DEDUP_REMOVED lines=9> */
[----:B--2---:R-:W-:-:S03]  /*22950*/  @!P0 IMAD.MOV.U32 R6, RZ, RZ, R132 ;  /* 0x000000ffff068224 */ /* 0x004fc600078e0084 */
[----:B------:R-:W2:Y:S01]  /*22960*/  LDL R132, [R1+0x418] ;  /* 0x0004180001847983 */ /* 0x000ea20000100800 */
[----:B------:R-:W-:-:S03]  /*22970*/  @!P0 IMAD.MOV.U32 R7, RZ, RZ, R134 ;  /* 0x000000ffff078224 */ /* 0x000fc600078e0086 */
[----:B------:R-:W2:Y:S04]  /*22980*/  LDL R134, [R1+0x3d8] ;  /* 0x0003d80001867983 */ /* 0x000ea80000100800 */
[----:B------:R0:W2:Y:S01]  /*22990*/  @!P0 LDG.E.U16 R162, desc[UR6][R6.64] ;  /* 0x0000000606a28981 */ /* 0x0000a2000c1e1500 */
[----:B------:R-:W-:-:S03]  /*229a0*/  PRMT R160, RZ, 0x7610, R160 ;  /* 0x00007610ffa07816 */ /* 0x000fc600000000a0 */
[----:B------:R-:W2:Y:S01]  /*229b0*/  LDL.LU R142, [R1+0x390] ;  /* 0x00039000018e7983 */ /* 0x000ea20000300800 */
[----:B0-----:R-:W-:Y:S02]  /*229c0*/  @!P0 IMAD.MOV.U32 R6, RZ, RZ, R140 ;  /* 0x000000ffff068224 */ /* 0x001fe400078e008c */
[----:B------:R-:W-:-:S05]  /*229d0*/  @!P0 IMAD.MOV.U32 R7, RZ, RZ, R147 ;  /* 0x000000ffff078224 */ /* 0x000fca00078e0093 */
[----:B------:R4:W2:Y:S01]  /*229e0*/  @!P0 LDG.E.U16 R161, desc[UR6][R6.64] ;  /* 0x0000000606a18981 */ /* 0x0008a2000c1e1500 */
[----:B------:R-:W-:Y:S01]  /*229f0*/  PRMT R159, RZ, 0x7610, R159 ;  /* 0x00007610ff9f7816 */ /* 0x000fe2000000009f */
[----:B----4-:R-:W-:Y:S02]  /*22a00*/  @!P0 IMAD.MOV.U32 R6, RZ, RZ, R25 ;  /* 0x000000ffff068224 */ /* 0x010fe400078e0019 */
[----:B---3--:R-:W-:Y:S02]  /*22a10*/  @!P0 IMAD.MOV.U32 R7, RZ, RZ, R24 ;  /* 0x000000ffff078224 */ /* 0x008fe400078e0018 */
[----:B------:R-:W3:Y:S04]  /*22a20*/  LDL.LU R24, [R1+0x394] ;  /* 0x0003940001187983 */ /* 0x000ee80000300800 */
[----:B------:R0:W4:Y:S04]  /*22a30*/  @!P0 LDG.E.U16 R160, desc[UR6][R6.64] ;  /* 0x0000000606a08981 */ /* 0x000128000c1e1500 */
[----:B------:R-:W4:Y:S04]  /*22a40*/  LDL.LU R138, [R1+0x354] ;  /* 0x00035400018a7983 */ /* 0x000f280000300800 */
[----:B------:R-:W4:Y:S01]  /*22a50*/  LDL.LU R149, [R1+0x350] ;  /* 0x0003500001957983 */ /* 0x000f220000300800 */
[----:B0-----:R-:W-:-:S02]  /*22a60*/  @!P0 IMAD.MOV.U32 R6, RZ, RZ, R139 ;  /* 0x000000ffff068224 */ /* 0x001fc400078e008b */
[----:B------:R-:W-:Y:S01]  /*22a70*/  @!P0 IMAD.MOV.U32 R7, RZ, RZ, R150 ;  /* 0x000000ffff078224 */ /* 0x000fe200078e0096 */
[----:B------:R-:W-:Y:S01]  /*22a80*/  PRMT R158, RZ, 0x7610, R158 ;  /* 0x00007610ff9e7816 */ /* 0x000fe2000000009e */
[----:B------:R-:W4:Y:S04]  /*22a90*/  LDL R139, [R1+0x3cc] ;  /* 0x0003cc00018b7983 */ /* 0x000f280000100800 */
[----:B------:R2:W4:Y:S02]  /*22aa0*/  @!P0 LDG.E.U16 R159, desc[UR6][R6.64] ;  /* 0x00000006069f8981 */ /* 0x000524000c1e1500 */
[----:B--2---:R-:W-:Y:S02]  /*22ab0*/  @!P0 IMAD.MOV.U32 R6, RZ, RZ, R132 ;  /* 0x000000ffff068224 */ /* 0x004fe400078e0084 */
[----:B------:R-:W2:Y:S01]  /*22ac0*/  LDL R132, [R1+0x314] ;  /* 0x0003140001847983 */ /* 0x000ea20000100800 */
[----:B------:R-:W-:Y:S01]  /*22ad0*/  @!P0 IMAD.MOV.U32 R7, RZ, RZ, R137 ;  /* 0x000000ffff078224 */ /* 0x000fe200078e0089 */
[----:B------:R-:W-:-:S02]  /*22ae0*/  PRMT R157, RZ, 0x7610, R157 ;  /* 0x00007610ff9d7816 */ /* 0x000fc4000000009d */
[----:B------:R-:W-:Y:S01]  /*22af0*/  PRMT R156, RZ, 0x7610, R156 ;  /* 0x00007610ff9c7816 */ /* 0x000fe2000000009c */
        /* <DEDUP_REMOVED lines=11> */
[----:B---3--:R-:W-:-:S05]  /*22bb0*/  @!P0 IMAD.MOV.U32 R6, RZ, RZ, R24 ;  /* 0x000000ffff068224 */ /* 0x008fca00078e0018 */
[----:B------:R4:W3:Y:S02]  /*22bc0*/  @!P0 LDG.E.U16 R156, desc[UR6][R6.64] ;  /* 0x00000006069c8981 */ /* 0x0008e4000c1e1500 */
[----:B----4-:R-:W-:Y:S02]  /*22bd0*/  @!P0 IMAD.MOV.U32 R6, RZ, RZ, R138 ;  /* 0x000000ffff068224 */ /* 0x010fe400078e008a */
[----:B------:R-:W-:-:S05]  /*22be0*/  @!P0 IMAD.MOV.U32 R7, RZ, RZ, R149 ;  /* 0x000000ffff078224 */ /* 0x000fca00078e0095 */
[----:B------:R0:W4:Y:S02]  /*22bf0*/  @!P0 LDG.E.U16 R155, desc[UR6][R6.64] ;  /* 0x00000006069b8981 */ /* 0x000124000c1e1500 */
[----:B0-----:R-:W-:Y:S02]  /*22c00*/  @!P0 IMAD.MOV.U32 R7, RZ, RZ, R2 ;  /* 0x000000ffff078224 */ /* 0x001fe400078e0002 */
[----:B--2---:R-:W-:Y:S02]  /*22c10*/  @!P0 IMAD.MOV.U32 R6, RZ, RZ, R132 ;  /* 0x000000ffff068224 */ /* 0x004fe400078e0084 */
[----:B------:R-:W2:Y:S04]  /*22c20*/  LDL R132, [R1+0x30c] ;  /* 0x00030c0001847983 */ /* 0x000ea80000100800 */
[----:B------:R0:W-:Y:S04]  /*22c30*/  STL [R1+0xf5c], R2 ;  /* 0x000f5c0201007387 */ /* 0x0001e80000100800 */
[----:B------:R1:W4:Y:S04]  /*22c40*/  @!P0 LDG.E.U16 R154, desc[UR6][R6.64] ;  /* 0x00000006069a8981 */ /* 0x000328000c1e1500 */
[----:B0-----:R-:W3:Y:S04]  /*22c50*/  LDL.LU R2, [R1+0x348] ;  /* 0x0003480001027983 */ /* 0x001ee80000300800 */
[----:B------:R-:W1:Y:S04]  /*22c60*/  LDL R6, [R1+0x40c] ;  /* 0x00040c0001067983 */ /* 0x000e680000100800 */
[----:B------:R-:W1:Y:S01]  /*22c70*/  LDL R7, [R1+0x410] ;  /* 0x0004100001077983 */ /* 0x000e620000100800 */
[----:B------:R-:W-:-:S02]  /*22c80*/  PRMT R153, RZ, 0x7610, R153 ;  /* 0x00007610ff997816 */ /* 0x000fc40000000099 */
[----:B------:R-:W-:Y:S02]  /*22c90*/  PRMT R152, RZ, 0x7610, R152 ;  /* 0x00007610ff987816 */ /* 0x000fe40000000098 */
[----:B------:R-:W-:Y:S02]  /*22ca0*/  PRMT R23, RZ, 0x7610, R23 ;  /* 0x00007610ff177816 */ /* 0x000fe40000000017 */
[----:B------:R-:W-:Y:S02]  /*22cb0*/  PRMT R22, RZ, 0x7610, R22 ;  /* 0x00007610ff167816 */ /* 0x000fe40000000016 */
[----:B------:R-:W-:Y:S02]  /*22cc0*/  PRMT R21, RZ, 0x7610, R21 ;  /* 0x00007610ff157816 */ /* 0x000fe40000000015 */
[----:B-1----:R-:W-:-:S04]  /*22cd0*/  @!P0 LOP3.LUT R7, R7, R6, RZ, 0x3c, !PT ;  /* 0x0000000607078212 */ /* 0x002fc800078e3cff */
[----:B------:R-:W-:-:S04]  /*22ce0*/  @!P0 LOP3.LUT R6, R7, R6, RZ, 0x3c, !PT ;  /* 0x0000000607068212 */ /* 0x000fc800078e3cff */
[----:B------:R-:W-:-:S05]  /*22cf0*/  @!P0 LOP3.LUT R7, R7, R6, RZ, 0x3c, !PT ;  /* 0x0000000607078212 */ /* 0x000fca00078e3cff */
[----:B------:R0:W4:Y:S02]  /*22d00*/  @!P0 LDG.E.U16 R153, desc[UR6][R6.64] ;  /* 0x0000000606998981 */ /* 0x000124000c1e1500 */
[----:B0-----:R-:W-:Y:S02]  /*22d10*/  @!P0 IMAD.MOV.U32 R6, RZ, RZ, R137 ;  /* 0x000000ffff068224 */ /* 0x001fe400078e0089 */
[----:B------:R-:W-:Y:S01]  /*22d20*/  @!P0 IMAD.MOV.U32 R7, RZ, RZ, R139 ;  /* 0x000000ffff078224 */ /* 0x000fe200078e008b */
[----:B------:R-:W4:Y:S04]  /*22d30*/  LDL R137, [R1+0x384] ;  /* 0x0003840001897983 */ /* 0x000f280000100800 */
[----:B------:R0:W4:Y:S02]  /*22d40*/  @!P0 LDG.E.U16 R152, desc[UR6][R6.64] ;  /* 0x0000000606988981 */ /* 0x000124000c1e1500 */
[----:B0-----:R-:W-:-:S02]  /*22d50*/  @!P0 IMAD.MOV.U32 R6, RZ, RZ, R134 ;  /* 0x000000ffff068224 */ /* 0x001fc400078e0086 */
[----:B------:R-:W-:Y:S01]  /*22d60*/  @!P0 IMAD.MOV.U32 R7, RZ, RZ, R150 ;  /* 0x000000ffff078224 */ /* 0x000fe200078e0096 */
[----:B------:R-:W4:Y:S04]  /*22d70*/  LDL.LU R134, [R1+0x344] ;  /* 0x0003440001867983 */ /* 0x000f280000300800 */
[----:B------:R0:W4:Y:S04]  /*22d80*/  @!P0 LDG.E.U16 R23, desc[UR6][R6.64] ;  /* 0x0000000606178981 */ /* 0x000128000c1e1500 */
[----:B------:R-:W4:Y:S01]  /*22d90*/  LDL.LU R139, [R1+0x380] ;  /* 0x00038000018b7983 */ /* 0x000f220000300800 */
[----:B0-----:R-:W-:-:S02]  /*22da0*/  @!P0 IMAD.MOV.U32 R6, RZ, RZ, R136 ;  /* 0x000000ffff068224 */ /* 0x001fc400078e0088 */
[----:B---3--:R-:W-:-:S05]  /*22db0*/  @!P0 IMAD.MOV.U32 R7, RZ, RZ, R2 ;  /* 0x000000ffff078224 */ /* 0x008fca00078e0002 */
[----:B------:R2:W3:Y:S02]  /*22dc0*/  @!P0 LDG.E.U16 R22, desc[UR6][R6.64] ;  /* 0x0000000606168981 */ /* 0x0004e4000c1e1500 */
[----:B--2---:R-:W-:Y:S02]  /*22dd0*/  @!P0 IMAD.MOV.U32 R6, RZ, RZ, R132 ;  /* 0x000000ffff068224 */ /* 0x004fe400078e0084 */
[----:B------:R-:W-:Y:S01]  /*22de0*/  @!P0 IMAD.MOV.U32 R7, RZ, RZ, R3 ;  /* 0x000000ffff078224 */ /* 0x000fe200078e0003 */
[----:B------:R-:W2:Y:S04]  /*22df0*/  LDL R132, [R1+0x304] ;  /* 0x0003040001847983 */ /* 0x000ea80000100800 */
[----:B------:R0:W-:Y:S04]  /*22e00*/  STL [R1+0xf60], R3 ;  /* 0x000f600301007387 */ /* 0x0001e80000100800 */
[----:B------:R1:W3:Y:S04]  /*22e10*/  @!P0 LDG.E.U16 R21, desc[UR6][R6.64] ;  /* 0x0000000606158981 */ /* 0x0002e8000c1e1500 */
[----:B0-----:R-:W2:Y:S04]  /*22e20*/  LDL.LU R3, [R1+0x340] ;  /* 0x0003400001037983 */ /* 0x001ea80000300800 */
[----:B------:R-:W1:Y:S04]  /*22e30*/  LDL R6, [R1+0x404] ;  /* 0x0004040001067983 */ /* 0x000e680000100800 */
[----:B------:R-:W1:Y:S01]  /*22e40*/  LDL R7, [R1+0x408] ;  /* 0x0004080001077983 */ /* 0x000e620000100800 */
[----:B------:R-:W-:-:S02]  /*22e50*/  PRMT R20, RZ, 0x7610, R20 ;  /* 0x00007610ff147816 */ /* 0x000fc40000000014 */
[----:B-1----:R-:W-:-:S04]  /*22e60*/  @!P0 LOP3.LUT R7, R7, R6, RZ, 0x3c, !PT ;  /* 0x0000000607078212 */ /* 0x002fc800078e3cff */
[----:B------:R-:W-:-:S04]  /*22e70*/  @!P0 LOP3.LUT R6, R7, R6, RZ, 0x3c, !PT ;  /* 0x0000000607068212 */ /* 0x000fc800078e3cff */
[----:B------:R-:W-:-:S05]  /*22e80*/  @!P0 LOP3.LUT R7, R7, R6, RZ, 0x3c, !PT ;  /* 0x0000000607078212 */ /* 0x000fca00078e3cff */
[----:B------:R0:W3:Y:S04]  /*22e90*/  @!P0 LDG.E.U16 R20, desc[UR6][R6.64] ;  /* 0x0000000606148981 */ /* 0x0000e8000c1e1500 */
[----:B------:R-:W0:Y:S04]  /*22ea0*/  LDL R6, [R1+0x3c4] ;  /* 0x0003c40001067983 */ /* 0x000e280000100800 */
[----:B------:R-:W0:Y:S01]  /*22eb0*/  LDL R7, [R1+0x3c8] ;  /* 0x0003c80001077983 */ /* 0x000e220000100800 */
[----:B------:R-:W-:Y:S02]  /*22ec0*/  PRMT R19, RZ, 0x7610, R19 ;  /* 0x00007610ff137816 */ /* 0x000fe40000000013 */
[----:B------:R-:W-:-:S02]  /*22ed0*/  PRMT R18, RZ, 0x7610, R18 ;  /* 0x00007610ff127816 */ /* 0x000fc40000000012 */
[----:B------:R-:W-:Y:S02]  /*22ee0*/  PRMT R17, RZ, 0x7610, R17 ;  /* 0x00007610ff117816 */ /* 0x000fe40000000011 */
[----:B------:R-:W-:Y:S02]  /*22ef0*/  PRMT R14, RZ, 0x7610, R14 ;  /* 0x00007610ff0e7816 */ /* 0x000fe4000000000e */
[----:B0-----:R-:W-:-:S04]  /*22f00*/  @!P0 LOP3.LUT R7, R7, R6, RZ, 0x3c, !PT ;  /* 0x0000000607078212 */ /* 0x001fc800078e3cff */
[----:B------:R-:W-:-:S04]  /*22f10*/  @!P0 LOP3.LUT R6, R7, R6, RZ, 0x3c, !PT ;  /* 0x0000000607068212 */ /* 0x000fc800078e3cff */
[----:B------:R-:W-:-:S05]  /*22f20*/  @!P0 LOP3.LUT R7, R7, R6, RZ, 0x3c, !PT ;  /* 0x0000000607078212 */ /* 0x000fca00078e3cff */
[----:B------:R4:W3:Y:S02]  /*22f30*/  @!P0 LDG.E.U16 R19, desc[UR6][R6.64] ;  /* 0x0000000606138981 */ /* 0x0008e4000c1e1500 */
[----:B----4-:R-:W-:Y:S02]  /*22f40*/  @!P0 IMAD.MOV.U32 R6, RZ, RZ, R137 ;  /* 0x000000ffff068224 */ /* 0x010fe400078e0089 */
[----:B------:R-:W-:Y:S01]  /*22f50*/  @!P0 IMAD.MOV.U32 R7, RZ, RZ, R139 ;  /* 0x000000ffff078224 */ /* 0x000fe200078e008b */
[----:B------:R-:W4:Y:S04]  /*22f60*/  LDL.LU R137, [R1+0x378] ;  /* 0x0003780001897983 */ /* 0x000f280000300800 */
[----:B------:R0:W3:Y:S02]  /*22f70*/  @!P0 LDG.E.U16 R18, desc[UR6][R6.64] ;  /* 0x0000000606128981 */ /* 0x0000e4000c1e1500 */
[----:B0-----:R-:W-:-:S02]  /*22f80*/  @!P0 IMAD.MOV.U32 R6, RZ, RZ, R134 ;  /* 0x000000ffff068224 */ /* 0x001fc400078e0086 */
[----:B--2---:R-:W-:Y:S01]  /*22f90*/  @!P0 IMAD.MOV.U32 R7, RZ, RZ, R3 ;  /* 0x000000ffff078224 */ /* 0x004fe200078e0003 */
[----:B------:R0:W-:Y:S04]  /*22fa0*/  STL [R1+0xfd0], R3 ;  /* 0x000fd00301007387 */ /* 0x0001e80000100800 */
[----:B------:R1:W2:Y:S04]  /*22fb0*/  @!P0 LDG.E.U16 R17, desc[UR6][R6.64] ;  /* 0x0000000606118981 */ /* 0x0002a8000c1e1500 */
[----:B0-----:R-:W4:Y:S01]  /*22fc0*/  LDL.LU R3, [R1+0x37c] ;  /* 0x00037c0001037983 */ /* 0x001f220000300800 */
[----:B-1----:R-:W-:-:S02]  /*22fd0*/  @!P0 IMAD.MOV.U32 R6, RZ, RZ, R132 ;  /* 0x000000ffff068224 */ /* 0x002fc400078e0084 */
[----:B------:R-:W-:Y:S01]  /*22fe0*/  @!P0 IMAD.MOV.U32 R7, RZ, RZ, R4 ;  /* 0x000000ffff078224 */ /* 0x000fe200078e0004 */
[----:B------:R-:W3:Y:S04]  /*22ff0*/  LDL.LU R132, [R1+0x33c] ;  /* 0x00033c0001847983 */ /* 0x000ee80000300800 */
[----:B------:R0:W-:Y:S04]  /*23000*/  STL [R1+0xf64], R4 ;  /* 0x000f640401007387 */ /* 0x0001e80000100800 */
[----:B------:R1:W2:Y:S04]  /*23010*/  @!P0 LDG.E.U16 R14, desc[UR6][R6.64] ;  /* 0x00000006060e8981 */ /* 0x0002a8000c1e1500 */
[----:B0-----:R-:W2:Y:S04]  /*23020*/  LDL.LU R4, [R1+0x2fc] ;  /* 0x0002fc0001047983 */ /* 0x001ea80000300800 */
[----:B------:R-:W1:Y:S04]  /*23030*/  LDL R6, [R1+0x43c] ;  /* 0x00043c0001067983 */ /* 0x000e680000100800 */
[----:B------:R-:W1:Y:S01]  /*23040*/  LDL R7, [R1+0x440] ;  /* 0x0004400001077983 */ /* 0x000e620000100800 */
[----:B------:R-:W-:-:S02]  /*23050*/  PRMT R13, RZ, 0x7610, R13 ;  /* 0x00007610ff0d7816 */ /* 0x000fc4000000000d */
[----:B-1----:R-:W-:-:S04]  /*23060*/  @!P0 LOP3.LUT R7, R7, R6, RZ, 0x3c, !PT ;  /* 0x0000000607078212 */ /* 0x002fc800078e3cff */
[----:B------:R-:W-:-:S04]  /*23070*/  @!P0 LOP3.LUT R6, R7, R6, RZ, 0x3c, !PT ;  /* 0x0000000607068212 */ /* 0x000fc800078e3cff */
[----:B------:R-:W-:-:S05]  /*23080*/  @!P0 LOP3.LUT R7, R7, R6, RZ, 0x3c, !PT ;  /* 0x0000000607078212 */ /* 0x000fca00078e3cff */
[----:B------:R0:W2:Y:S04]  /*23090*/  @!P0 LDG.E.U16 R13, desc[UR6][R6.64] ;  /* 0x00000006060d8981 */ /* 0x0000a8000c1e1500 */
[----:B------:R-:W0:Y:S04]  /*230a0*/  LDL R6, [R1+0x3fc] ;  /* 0x0003fc0001067983 */ /* 0x000e280000100800 */
[----:B------:R-:W0:Y:S01]  /*230b0*/  LDL R7, [R1+0x400] ;  /* 0x0004000001077983 */ /* 0x000e220000100800 */
[----:B------:R-:W-:Y:S02]  /*230c0*/  PRMT R12, RZ, 0x7610, R12 ;  /* 0x00007610ff0c7816 */ /* 0x000fe4000000000c */
[----:B0-----:R-:W-:-:S04]  /*230d0*/  @!P0 LOP3.LUT R7, R7, R6, RZ, 0x3c, !PT ;  /* 0x0000000607078212 */ /* 0x001fc800078e3cff */
[----:B------:R-:W-:-:S04]  /*230e0*/  @!P0 LOP3.LUT R6, R7, R6, RZ, 0x3c, !PT ;  /* 0x0000000607068212 */ /* 0x000fc800078e3cff */
[----:B------:R-:W-:-:S05]  /*230f0*/  @!P0 LOP3.LUT R7, R7, R6, RZ, 0x3c, !PT ;  /* 0x0000000607078212 */ /* 0x000fca00078e3cff */
[----:B------:R0:W2:Y:S04]  /*23100*/  @!P0 LDG.E.U16 R12, desc[UR6][R6.64] ;  /* 0x00000006060c8981 */ /* 0x0000a8000c1e1500 */
[----:B------:R-:W0:Y:S04]  /*23110*/  LDL R6, [R1+0x3b8] ;  /* 0x0003b80001067983 */ /* 0x000e280000100800 */
[----:B------:R-:W0:Y:S01]  /*23120*/  LDL R7, [R1+0x3c0] ;  /* 0x0003c00001077983 */ /* 0x000e220000100800 */
[----:B------:R-:W-:Y:S02]  /*23130*/  PRMT R11, RZ, 0x7610, R11 ;  /* 0x00007610ff0b7816 */ /* 0x000fe4000000000b */
[----:B------:R-:W-:Y:S01]  /*23140*/  PRMT R10, RZ, 0x7610, R10 ;  /* 0x00007610ff0a7816 */ /* 0x000fe2000000000a */
[----:B----4-:R1:W-:Y:S01]  /*23150*/  STL [R1+0xfd4], R3 ;  /* 0x000fd40301007387 */ /* 0x0103e20000100800 */
[----:B0-----:R-:W-:-:S04]  /*23160*/  @!P0 LOP3.LUT R7, R7, R6, RZ, 0x3c, !PT ;  /* 0x0000000607078212 */ /* 0x001fc800078e3cff */
[----:B------:R-:W-:-:S04]  /*23170*/  @!P0 LOP3.LUT R6, R7, R6, RZ, 0x3c, !PT ;  /* 0x0000000607068212 */ /* 0x000fc800078e3cff */
[----:B------:R-:W-:-:S05]  /*23180*/  @!P0 LOP3.LUT R7, R7, R6, RZ, 0x3c, !PT ;  /* 0x0000000607078212 */ /* 0x000fca00078e3cff */
[----:B------:R0:W4:Y:S02]  /*23190*/  @!P0 LDG.E.U16 R11, desc[UR6][R6.64] ;  /* 0x00000006060b8981 */ /* 0x000124000c1e1500 */
[----:B0-----:R-:W-:Y:S02]  /*231a0*/  @!P0 IMAD.MOV.U32 R6, RZ, RZ, R3 ;  /* 0x000000ffff068224 */ /* 0x001fe400078e0003 */
[----:B------:R-:W-:Y:S02]  /*231b0*/  @!P0 IMAD.MOV.U32 R7, RZ, RZ, R137 ;  /* 0x000000ffff078224 */ /* 0x000fe400078e0089 */
[----:B-1----:R-:W-:Y:S02]  /*231c0*/  IMAD.MOV.U32 R3, RZ, RZ, R24 ;  /* 0x000000ffff037224 */ /* 0x002fe400078e0018 */
[----:B------:R-:W2:Y:S04]  /*231d0*/  LDL.LU R24, [R1+0x1260] ;  /* 0x0012600001187983 */ /* 0x000ea80000300800 */
[----:B------:R0:W4:Y:S04]  /*231e0*/  @!P0 LDG.E.U16 R10, desc[UR6][R6.64] ;  /* 0x00000006060a8981 */ /* 0x000128000c1e1500 */
[----:B------:R-:W4:Y:S04]  /*231f0*/  LDL R7, [R1+0x338] ;  /* 0x0003380001077983 */ /* 0x000f280000100800 */
[----:B------:R1:W-:Y:S02]  /*23200*/  STL.64 [R1+0x1230], R150 ;  /* 0x0012309601007387 */ /* 0x0003e40000100a00 */
[----:B-1----:R-:W-:-:S02]  /*23210*/  IMAD.MOV.U32 R151, RZ, RZ, R25 ;  /* 0x000000ffff977224 */ /* 0x002fc400078e0019 */
[----:B------:R-:W2:Y:S04]  /*23220*/  LDL.LU R25, [R1+0x125c] ;  /* 0x00125c0001197983 */ /* 0x000ea80000300800 */
[----:B------:R-:W4:Y:S04]  /*23230*/  LDL.LU R150, [R1+0x200] ;  /* 0x0002000001967983 */ /* 0x000f280000300800 */
[----:B------:R1:W-:Y:S04]  /*23240*/  STL.64 [R1+0x1228], R148 ;  /* 0x0012289401007387 */ /* 0x0003e80000100a00 */
[----:B-1----:R-:W4:Y:S04]  /*23250*/  LDL.LU R148, [R1+0x224] ;  /* 0x0002240001947983 */ /* 0x002f280000300800 */
[----:B------:R-:W4:Y:S04]  /*23260*/  LDL.LU R149, [R1+0x210] ;  /* 0x0002100001957983 */ /* 0x000f280000300800 */
[----:B------:R1:W-:Y:S04]  /*23270*/  STL.64 [R1+0x1220], R146 ;  /* 0x0012209201007387 */ /* 0x0003e80000100a00 */
[----:B-1----:R-:W4:Y:S04]  /*23280*/  LDL.LU R146, [R1+0x24c] ;  /* 0x00024c0001927983 */ /* 0x002f280000300800 */
[----:B------:R-:W4:Y:S04]  /*23290*/  LDL.LU R147, [R1+0x238] ;  /* 0x0002380001937983 */ /* 0x000f280000300800 */
[----:B------:R1:W-:Y:S04]  /*232a0*/  STL.64 [R1+0x1218], R144 ;  /* 0x0012189001007387 */ /* 0x0003e80000100a00 */
[----:B-1----:R-:W4:Y:S04]  /*232b0*/  LDL R144, [R1+0x2f8] ;  /* 0x0002f80001907983 */ /* 0x002f280000100800 */
[----:B------:R-:W4:Y:S04]  /*232c0*/  LDL.LU R145, [R1+0x264] ;  /* 0x0002640001917983 */ /* 0x000f280000300800 */
[----:B------:R-:W-:Y:S04]  /*232d0*/  STL.64 [R1+0x1210], R142 ;  /* 0x0012108e01007387 */ /* 0x000fe80000100a00 */
[----:B------:R-:W-:Y:S04]  /*232e0*/  STL.64 [R1+0x1208], R140 ;  /* 0x0012088c01007387 */ /* 0x000fe80000100a00 */
[----:B------:R-:W-:Y:S04]  /*232f0*/  STL.64 [R1+0x1200], R138 ;  /* 0x0012008a01007387 */ /* 0x000fe80000100a00 */
[----:B------:R1:W-:Y:S04]  /*23300*/  STL.64 [R1+0x11f8], R136 ;  /* 0x0011f88801007387 */ /* 0x0003e80000100a00 */
[----:B------:R-:W-:Y:S04]  /*23310*/  STL.64 [R1+0x11f0], R134 ;  /* 0x0011f08601007387 */ /* 0x000fe80000100a00 */
[----:B---3--:R-:W-:Y:S04]  /*23320*/  STL.64 [R1+0x11e8], R132 ;  /* 0x0011e88401007387 */ /* 0x008fe80000100a00 */
[----:B------:R-:W-:Y:S04]  /*23330*/  STL.64 [R1+0x11e0], R130 ;  /* 0x0011e08201007387 */ /* 0x000fe80000100a00 */
[----:B------:R-:W-:Y:S04]  /*23340*/  STL.64 [R1+0x11d8], R128 ;  /* 0x0011d88001007387 */ /* 0x000fe80000100a00 */
[----:B------:R-:W-:Y:S04]  /*23350*/  STL.64 [R1+0x11d0], R126 ;  /* 0x0011d07e01007387 */ /* 0x000fe80000100a00 */
[----:B------:R-:W-:Y:S04]  /*23360*/  STL.64 [R1+0x11c8], R124 ;  /* 0x0011c87c01007387 */ /* 0x000fe80000100a00 */
[----:B------:R-:W-:Y:S04]  /*23370*/  STL.64 [R1+0x11c0], R122 ;  /* 0x0011c07a01007387 */ /* 0x000fe80000100a00 */
[----:B------:R-:W-:Y:S04]  /*23380*/  STL.64 [R1+0x11b8], R120 ;  /* 0x0011b87801007387 */ /* 0x000fe80000100a00 */
[----:B------:R-:W-:Y:S04]  /*23390*/  STL.64 [R1+0x11b0], R118 ;  /* 0x0011b07601007387 */ /* 0x000fe80000100a00 */
[----:B------:R-:W-:Y:S04]  /*233a0*/  STL.64 [R1+0x11a8], R116 ;  /* 0x0011a87401007387 */ /* 0x000fe80000100a00 */
[----:B------:R-:W-:Y:S01]  /*233b0*/  STL.64 [R1+0x11a0], R114 ;  /* 0x0011a07201007387 */ /* 0x000fe20000100a00 */
[----:B-1----:R-:W1:Y:S03]  /*233c0*/  S2R R136, SR_TID.X ;  /* 0x0000000000887919 */ /* 0x002e660000002100 */
        /* <DEDUP_REMOVED lines=28> */
[----:B-1----:R-:W-:-:S03]  /*23590*/  IMAD.SHL.U32 R138, R136, 0x2, RZ ;  /* 0x00000002888a7824 */ /* 0x002fc600078e00ff */
[----:B------:R-:W-:Y:S04]  /*235a0*/  STL.64 [R1+0x10b8], R56 ;  /* 0x0010b83801007387 */ /* 0x000fe80000100a00 */
[----:B------:R-:W-:Y:S04]  /*235b0*/  STL.64 [R1+0x10b0], R54 ;  /* 0x0010b03601007387 */ /* 0x000fe80000100a00 */
[----:B------:R-:W-:Y:S04]  /*235c0*/  STL.64 [R1+0x10a8], R52 ;  /* 0x0010a83401007387 */ /* 0x000fe80000100a00 */
[----:B------:R-:W-:Y:S04]  /*235d0*/  STL.64 [R1+0x10a0], R50 ;  /* 0x0010a03201007387 */ /* 0x000fe80000100a00 */
[----:B------:R-:W-:Y:S01]  /*235e0*/  STL.64 [R1+0x1098], R48 ;  /* 0x0010983001007387 */ /* 0x000fe20000100a00 */
[----:B------:R-:W-:-:S03]  /*235f0*/  LOP3.LUT R137, R136, 0x40, RZ, 0xc0, !PT ;  /* 0x0000004088897812 */ /* 0x000fc600078ec0ff */
[----:B------:R-:W-:Y:S01]  /*23600*/  STL.64 [R1+0x1090], R46 ;  /* 0x0010902e01007387 */ /* 0x000fe20000100a00 */
[----:B------:R-:W-:-:S03]  /*23610*/  LOP3.LUT R138, R138, 0x7e, RZ, 0xc0, !PT ;  /* 0x0000007e8a8a7812 */ /* 0x000fc600078ec0ff */
[----:B------:R-:W-:Y:S04]  /*23620*/  STL.64 [R1+0x1088], R44 ;  /* 0x0010882c01007387 */ /* 0x000fe80000100a00 */
[----:B------:R-:W-:Y:S04]  /*23630*/  STL.64 [R1+0x1080], R42 ;  /* 0x0010802a01007387 */ /* 0x000fe80000100a00 */
[----:B------:R-:W-:Y:S04]  /*23640*/  STL.64 [R1+0x1078], R40 ;  /* 0x0010782801007387 */ /* 0x000fe80000100a00 */
[----:B------:R-:W-:Y:S01]  /*23650*/  STL.64 [R1+0x1070], R38 ;  /* 0x0010702601007387 */ /* 0x000fe20000100a00 */
[----:B------:R-:W-:-:S03]  /*23660*/  IMAD R138, R137, 0x200, R138 ;  /* 0x00000200898a7824 */ /* 0x000fc600078e028a */
[----:B------:R-:W-:Y:S04]  /*23670*/  STL.64 [R1+0x1068], R36 ;  /* 0x0010682401007387 */ /* 0x000fe80000100a00 */
[----:B------:R-:W-:Y:S01]  /*23680*/  STL.64 [R1+0x1060], R34 ;  /* 0x0010602201007387 */ /* 0x000fe20000100a00 */
[----:B------:R-:W-:-:S03]  /*23690*/  PRMT R9, RZ, 0x7610, R9 ;  /* 0x00007610ff097816 */ /* 0x000fc60000000009 */
[----:B------:R-:W-:Y:S01]  /*236a0*/  STL.64 [R1+0x1058], R32 ;  /* 0x0010582001007387 */ /* 0x000fe20000100a00 */
[----:B0-----:R-:W-:-:S03]  /*236b0*/  @!P0 IMAD.MOV.U32 R6, RZ, RZ, R132 ;  /* 0x000000ffff068224 */ /* 0x001fc600078e0084 */
[----:B------:R-:W-:Y:S04]  /*236c0*/  STL.64 [R1+0x1050], R30 ;  /* 0x0010501e01007387 */ /* 0x000fe80000100a00 */
[----:B------:R-:W-:Y:S01]  /*236d0*/  STL.64 [R1+0x1048], R28 ;  /* 0x0010481c01007387 */ /* 0x000fe20000100a00 */
[----:B------:R-:W-:-:S03]  /*236e0*/  LOP3.LUT R138, R138, 0x20, RZ, 0x3c, !PT ;  /* 0x000000208a8a7812 */ /* 0x000fc600078e3cff */
[----:B------:R-:W-:Y:S04]  /*236f0*/  STL.64 [R1+0x1040], R26 ;  /* 0x0010401a01007387 */ /* 0x000fe80000100a00 */
[----:B--2---:R-:W-:Y:S04]  /*23700*/  STL.64 [R1+0x1038], R24 ;  /* 0x0010381801007387 */ /* 0x004fe80000100a00 */
[----:B------:R-:W-:Y:S04]  /*23710*/  STL [R1+0xf68], R4 ;  /* 0x000f680401007387 */ /* 0x000fe80000100800 */
[----:B------:R-:W2:Y:S04]  /*23720*/  LDL.LU R139, [R1+0x2f0] ;  /* 0x0002f000018b7983 */ /* 0x000ea80000300800 */
[----:B------:R-:W3:Y:S04]  /*23730*/  LDL.LU R140, [R1+0x2dc] ;  /* 0x0002dc00018c7983 */ /* 0x000ee80000300800 */
[----:B------:R-:W3:Y:S04]  /*23740*/  LDL.LU R141, [R1+0x2c8] ;  /* 0x0002c800018d7983 */ /* 0x000ee80000300800 */
[----:B----4-:R0:W4:Y:S04]  /*23750*/  @!P0 LDG.E.U16 R9, desc[UR6][R6.64] ;  /* 0x0000000606098981 */ /* 0x010128000c1e1500 */
[----:B------:R-:W4:Y:S04]  /*23760*/  LDL.LU R142, [R1+0x2b4] ;  /* 0x0002b400018e7983 */ /* 0x000f280000300800 */
[----:B------:R-:W4:Y:S01]  /*23770*/  LDL.LU R143, [R1+0x2a0] ;  /* 0x0002a000018f7983 */ /* 0x000f220000300800 */
[----:B0-----:R-:W-:-:S03]  /*23780*/  @!P0 IMAD.MOV.U32 R7, RZ, RZ, R144 ;  /* 0x000000ffff078224 */ /* 0x001fc600078e0090 */
[----:B------:R-:W4:Y:S04]  /*23790*/  LDL.LU R144, [R1+0x28c] ;  /* 0x00028c0001907983 */ /* 0x000f280000300800 */
[----:B------:R0:W-:Y:S04]  /*237a0*/  STS.U16 [R138+UR4+0x1d00], R145 ;  /* 0x001d00918a007988 */ /* 0x0001e80008000404 */
[----:B------:R1:W-:Y:S04]  /*237b0*/  STS.U16 [R138+UR4+0x2100], R146 ;  /* 0x002100928a007988 */ /* 0x0003e80008000404 */
[----:B------:R1:W-:Y:S04]  /*237c0*/  STS.U16 [R138+UR4+0x2500], R147 ;  /* 0x002500938a007988 */ /* 0x0003e80008000404 */
[----:B0-----:R-:W4:Y:S04]  /*237d0*/  LDL.LU R145, [R1+0x278] ;  /* 0x0002780001917983 */ /* 0x001f280000300800 */
[----:B-1----:R-:W4:Y:S04]  /*237e0*/  LDL.LU R146, [R1+0x260] ;  /* 0x0002600001927983 */ /* 0x002f280000300800 */
[----:B------:R0:W-:Y:S04]  /*237f0*/  STS.U16 [R138+UR4+0x2900], R148 ;  /* 0x002900948a007988 */ /* 0x0001e80008000404 */
[----:B------:R-:W4:Y:S04]  /*23800*/  LDL.LU R147, [R1+0x248] ;  /* 0x0002480001937983 */ /* 0x000f280000300800 */
[----:B------:R1:W-:Y:S04]  /*23810*/  STS.U16 [R138+UR4+0x2d00], R149 ;  /* 0x002d00958a007988 */ /* 0x0003e80008000404 */
[----:B0-----:R-:W4:Y:S04]  /*23820*/  LDL.LU R148, [R1+0x234] ;  /* 0x0002340001947983 */ /* 0x001f280000300800 */
[----:B------:R0:W-:Y:S04]  /*23830*/  STS.U16 [R138+UR4+0x3100], R150 ;  /* 0x003100968a007988 */ /* 0x0001e80008000404 */
[----:B-1----:R-:W4:Y:S04]  /*23840*/  LDL.LU R149, [R1+0x220] ;  /* 0x0002200001957983 */ /* 0x002f280000300800 */
[----:B0-----:R-:W4:Y:S01]  /*23850*/  LDL.LU R150, [R1+0x20c] ;  /* 0x00020c0001967983 */ /* 0x001f220000300800 */
[----:B------:R-:W-:-:S03]  /*23860*/  IMAD.SHL.U32 R136, R136, 0x2, RZ ;  /* 0x0000000288887824 */ /* 0x000fc600078e00ff */
[----:B------:R-:W-:Y:S04]  /*23870*/  STS.U16 [R138+UR4+0x3500], R251 ;  /* 0x003500fb8a007988 */ /* 0x000fe80008000404 */
[----:B------:R-:W-:Y:S01]  /*23880*/  STS.U16 [R138+UR4+0x3900], R245 ;  /* 0x003900f58a007988 */ /* 0x000fe20008000404 */
[----:B------:R-:W-:-:S03]  /*23890*/  LOP3.LUT R136, R136, 0x7e, RZ, 0xc0, !PT ;  /* 0x0000007e88887812 */ /* 0x000fc600078ec0ff */
        /* <DEDUP_REMOVED lines=19> */
[----:B--2---:R-:W-:Y:S04]  /*239d0*/  STS.U16 [R136+UR4+0x180], R139 ;  /* 0x0001808b88007988 */ /* 0x004fe80008000404 */
[----:B---3--:R-:W-:Y:S04]  /*239e0*/  STS.U16 [R136+UR4+0x580], R140 ;  /* 0x0005808c88007988 */ /* 0x008fe80008000404 */
[----:B------:R-:W-:Y:S04]  /*239f0*/  STS.U16 [R136+UR4+0x980], R141 ;  /* 0x0009808d88007988 */ /* 0x000fe80008000404 */
[----:B----4-:R-:W-:Y:S04]  /*23a00*/  STS.U16 [R136+UR4+0xd80], R142 ;  /* 0x000d808e88007988 */ /* 0x010fe80008000404 */
        /* <DEDUP_REMOVED lines=9> */
[----:B0-----:R-:W2:Y:S04]  /*23aa0*/  LDL.LU R8, [R1+0x1258] ;  /* 0x0012580001087983 */ /* 0x001ea80000300800 */
[----:B------:R-:W3:Y:S04]  /*23ab0*/  LDL.LU R139, [R1+0x2ec] ;  /* 0x0002ec00018b7983 */ /* 0x000ee80000300800 */
[----:B------:R-:W4:Y:S04]  /*23ac0*/  LDL.LU R140, [R1+0x2d8] ;  /* 0x0002d800018c7983 */ /* 0x000f280000300800 */
[----:B------:R-:W2:Y:S04]  /*23ad0*/  LDL.LU R141, [R1+0x2c4] ;  /* 0x0002c400018d7983 */ /* 0x000ea80000300800 */
        /* <DEDUP_REMOVED lines=8> */
[----:B------:R-:W2:Y:S01]  /*23b60*/  LDL.LU R150, [R1+0x208] ;  /* 0x0002080001967983 */ /* 0x000ea20000300800 */
[----:B------:R-:W0:Y:S01]  /*23b70*/  S2R R137, SR_TID.X ;  /* 0x0000000000897919 */ /* 0x000e220000002100 */
[----:B------:R-:W-:-:S02]  /*23b80*/  @!P0 IMAD.MOV.U32 R6, RZ, RZ, R4 ;  /* 0x000000ffff068224 */ /* 0x000fc400078e0004 */
[----:B------:R-:W-:Y:S04]  /*23b90*/  STS.U16 [R136+UR4+0x3580], R250 ;  /* 0x003580fa88007988 */ /* 0x000fe80008000404 */
[----:B------:R-:W-:Y:S04]  /*23ba0*/  STS.U16 [R136+UR4+0x3980], R244 ;  /* 0x003980f488007988 */ /* 0x000fe80008000404 */
[----:B------:R-:W-:Y:S04]  /*23bb0*/  STS.U16 [R136+UR4+0x3d80], R238 ;  /* 0x003d80ee88007988 */ /* 0x000fe80008000404 */
[----:B------:R-:W-:Y:S04]  /*23bc0*/  STS.U16 [R136+UR4+0x4180], R232 ;  /* 0x004180e888007988 */ /* 0x000fe80008000404 */
[----:B------:R-:W-:Y:S04]  /*23bd0*/  STS.U16 [R136+UR4+0x4580], R226 ;  /* 0x004580e288007988 */ /* 0x000fe80008000404 */
[----:B------:R-:W-:Y:S01]  /*23be0*/  STS.U16 [R136+UR4+0x4980], R220 ;  /* 0x004980dc88007988 */ /* 0x000fe20008000404 */
[C---:B0-----:R-:W-:Y:S01]  /*23bf0*/  IMAD.SHL.U32 R4, R137.reuse, 0x2, RZ ;  /* 0x0000000289047824 */ /* 0x041fe200078e00ff */
[----:B------:R-:W-:-:S02]  /*23c00*/  LOP3.LUT R138, R137, 0x40, RZ, 0xc0, !PT ;  /* 0x00000040898a7812 */ /* 0x000fc400078ec0ff */
[----:B------:R-:W-:Y:S02]  /*23c10*/  STS.U16 [R136+UR4+0x4d80], R214 ;  /* 0x004d80d688007988 */ /* 0x000fe40008000404 */
[----:B------:R-:W-:Y:S02]  /*23c20*/  LOP3.LUT R4, R4, 0x7e, RZ, 0xc0, !PT ;  /* 0x0000007e04047812 */ /* 0x000fe400078ec0ff */
[----:B------:R-:W-:Y:S04]  /*23c30*/  STS.U16 [R136+UR4+0x5180], R208 ;  /* 0x005180d088007988 */ /* 0x000fe80008000404 */
[----:B------:R-:W-:Y:S01]  /*23c40*/  STS.U16 [R136+UR4+0x5580], R202 ;  /* 0x005580ca88007988 */ /* 0x000fe20008000404 */
[----:B------:R-:W-:-:S03]  /*23c50*/  IMAD R4, R138, 0x200, R4 ;  /* 0x000002008a047824 */ /* 0x000fc600078e0204 */
        /* <DEDUP_REMOVED lines=11> */
[----:B---3--:R-:W-:Y:S04]  /*23d10*/  STS.U16 [R4+UR4+0x200], R139 ;  /* 0x0002008b04007988 */ /* 0x008fe80008000404 */
[----:B----4-:R-:W-:Y:S04]  /*23d20*/  STS.U16 [R4+UR4+0x600], R140 ;  /* 0x0006008c04007988 */ /* 0x010fe80008000404 */
[----:B--2---:R-:W-:Y:S04]  /*23d30*/  STS.U16 [R4+UR4+0xa00], R141 ;  /* 0x000a008d04007988 */ /* 0x004fe80008000404 */
        /* <DEDUP_REMOVED lines=23> */
[----:B------:R-:W-:-:S03]  /*23eb0*/  PRMT R5, RZ, 0x7610, R5 ;  /* 0x00007610ff057816 */ /* 0x000fc60000000005 */
[----:B------:R-:W-:Y:S04]  /*23ec0*/  STS.U16 [R4+UR4+0x3600], R249 ;  /* 0x003600f904007988 */ /* 0x000fe80008000404 */
[----:B------:R0:W2:Y:S04]  /*23ed0*/  @!P0 LDG.E.U16 R5, desc[UR6][R6.64] ;  /* 0x0000000606058981 */ /* 0x0000a8000c1e1500 */
[----:B------:R-:W-:Y:S01]  /*23ee0*/  STS.U16 [R4+UR4+0x3a00], R243 ;  /* 0x003a00f304007988 */ /* 0x000fe20008000404 */
[----:B0-----:R-:W-:-:S03]  /*23ef0*/  IMAD.SHL.U32 R6, R137, 0x2, RZ ;  /* 0x0000000289067824 */ /* 0x001fc600078e00ff */
[----:B------:R-:W-:Y:S04]  /*23f00*/  STS.U16 [R4+UR4+0x3e00], R237 ;  /* 0x003e00ed04007988 */ /* 0x000fe80008000404 */
[----:B------:R-:W-:Y:S01]  /*23f10*/  STS.U16 [R4+UR4+0x4200], R231 ;  /* 0x004200e704007988 */ /* 0x000fe20008000404 */
[----:B------:R-:W-:-:S03]  /*23f20*/  LOP3.LUT R6, R6, 0x7e, RZ, 0xc0, !PT ;  /* 0x0000007e06067812 */ /* 0x000fc600078ec0ff */
        /* <DEDUP_REMOVED lines=42> */
[----:B------:R-:W0:Y:S03]  /*241d0*/  S2R R141, SR_TID.X ;  /* 0x00000000008d7919 */ /* 0x000e260000002100 */
        /* <DEDUP_REMOVED lines=36> */
[----:B------:R1:W-:Y:S04]  /*24420*/  STS.U16 [R4+UR4+0x3300], R0 ;  /* 0x0033000004007988 */ /* 0x0003e80008000404 */
[----:B0-----:R-:W2:Y:S04]  /*24430*/  LDL.LU R15, [R1+0x124c] ;  /* 0x00124c00010f7983 */ /* 0x001ea80000300800 */
[----:B-1----:R-:W3:Y:S04]  /*24440*/  LDL.LU R0, [R1+0x1248] ;  /* 0x0012480001007983 */ /* 0x002ee80000300800 */
[----:B------:R-:W4:Y:S04]  /*24450*/  LDL.LU R143, [R1+0x2e0] ;  /* 0x0002e000018f7983 */ /* 0x000f280000300800 */
[----:B------:R-:W2:Y:S04]  /*24460*/  LDL.LU R144, [R1+0x2cc] ;  /* 0x0002cc0001907983 */ /* 0x000ea80000300800 */
[----:B------:R-:W3:Y:S04]  /*24470*/  LDL.LU R145, [R1+0x2b8] ;  /* 0x0002b80001917983 */ /* 0x000ee80000300800 */
[----:B------:R-:W3:Y:S04]  /*24480*/  LDL.LU R146, [R1+0x2a4] ;  /* 0x0002a40001927983 */ /* 0x000ee80000300800 */
[----:B------:R-:W3:Y:S04]  /*24490*/  LDL.LU R147, [R1+0x290] ;  /* 0x0002900001937983 */ /* 0x000ee80000300800 */
[----:B------:R-:W3:Y:S04]  /*244a0*/  LDL.LU R148, [R1+0x27c] ;  /* 0x00027c0001947983 */ /* 0x000ee80000300800 */
[----:B------:R-:W3:Y:S04]  /*244b0*/  LDL.LU R149, [R1+0x268] ;  /* 0x0002680001957983 */ /* 0x000ee80000300800 */
[----:B------:R-:W3:Y:S04]  /*244c0*/  LDL.LU R150, [R1+0x250] ;  /* 0x0002500001967983 */ /* 0x000ee80000300800 */
[----:B------:R-:W3:Y:S04]  /*244d0*/  LDL.LU.64 R24, [R1] ;  /* 0x0000000001187983 */ /* 0x000ee80000300a00 */
[----:B------:R-:W3:Y:S04]  /*244e0*/  LDL.LU.64 R26, [R1+0x8] ;  /* 0x00000800011a7983 */ /* 0x000ee80000300a00 */
        /* <DEDUP_REMOVED lines=29> */
[----:B------:R-:W3:Y:S01]  /*246c0*/  LDL.LU.64 R86, [R1+0xf8] ;  /* 0x0000f80001567983 */ /* 0x000ee20000300a00 */
[----:B------:R-:W-:-:S03]  /*246d0*/  IMAD.SHL.U32 R6, R141, 0x2, RZ ;  /* 0x000000028d067824 */ /* 0x000fc600078e00ff */
[----:B------:R-:W3:Y:S04]  /*246e0*/  LDL.LU.64 R88, [R1+0x100] ;  /* 0x0001000001587983 */ /* 0x000ee80000300a00 */
[----:B------:R-:W3:Y:S04]  /*246f0*/  LDL.LU.64 R90, [R1+0x108] ;  /* 0x00010800015a7983 */ /* 0x000ee80000300a00 */
[----:B------:R-:W3:Y:S04]  /*24700*/  LDL.LU.64 R92, [R1+0x110] ;  /* 0x00011000015c7983 */ /* 0x000ee80000300a00 */
[----:B------:R-:W3:Y:S04]  /*24710*/  LDL.LU.64 R94, [R1+0x118] ;  /* 0x00011800015e7983 */ /* 0x000ee80000300a00 */
[----:B------:R-:W-:Y:S04]  /*24720*/  STS.U16 [R4+UR4+0x3700], R247 ;  /* 0x003700f704007988 */ /* 0x000fe80008000404 */
[----:B------:R-:W3:Y:S01]  /*24730*/  LDL.LU.64 R96, [R1+0x120] ;  /* 0x0001200001607983 */ /* 0x000ee20000300a00 */
[----:B------:R-:W-:-:S03]  /*24740*/  LOP3.LUT R6, R6, 0x7e, RZ, 0xc0, !PT ;  /* 0x0000007e06067812 */ /* 0x000fc600078ec0ff */
[----:B------:R-:W-:Y:S04]  /*24750*/  STS.U16 [R4+UR4+0x3b00], R241 ;  /* 0x003b00f104007988 */ /* 0x000fe80008000404 */
[----:B------:R-:W3:Y:S04]  /*24760*/  LDL.LU.64 R98, [R1+0x128] ;  /* 0x0001280001627983 */ /* 0x000ee80000300a00 */
[----:B------:R-:W-:Y:S04]  /*24770*/  STS.U16 [R4+UR4+0x3f00], R235 ;  /* 0x003f00eb04007988 */ /* 0x000fe80008000404 */
[----:B------:R-:W3:Y:S04]  /*24780*/  LDL.LU.64 R100, [R1+0x130] ;  /* 0x0001300001647983 */ /* 0x000ee80000300a00 */
[----:B------:R-:W-:Y:S04]  /*24790*/  STS.U16 [R4+UR4+0x4300], R229 ;  /* 0x004300e504007988 */ /* 0x000fe80008000404 */
[----:B------:R-:W3:Y:S04]  /*247a0*/  LDL.LU.64 R102, [R1+0x138] ;  /* 0x0001380001667983 */ /* 0x000ee80000300a00 */
[----:B------:R-:W-:Y:S04]  /*247b0*/  STS.U16 [R4+UR4+0x4700], R223 ;  /* 0x004700df04007988 */ /* 0x000fe80008000404 */
[----:B------:R-:W3:Y:S04]  /*247c0*/  LDL.LU.64 R104, [R1+0x140] ;  /* 0x0001400001687983 */ /* 0x000ee80000300a00 */
[----:B------:R-:W-:Y:S04]  /*247d0*/  STS.U16 [R4+UR4+0x4b00], R217 ;  /* 0x004b00d904007988 */ /* 0x000fe80008000404 */
[----:B------:R-:W3:Y:S01]  /*247e0*/  LDL.LU.64 R106, [R1+0x148] ;  /* 0x00014800016a7983 */ /* 0x000ee20000300a00 */
[----:B------:R-:W-:-:S03]  /*247f0*/  IMAD R6, R142, 0x200, R6 ;  /* 0x000002008e067824 */ /* 0x000fc600078e0206 */
        /* <DEDUP_REMOVED lines=25> */
[----:B------:R0:W-:Y:S04]  /*24990*/  STS.U16 [R4+UR4+0x7f00], R14 ;  /* 0x007f000e04007988 */ /* 0x0001e80008000404 */
[----:B------:R-:W3:Y:S04]  /*249a0*/  LDL.LU.64 R132, [R1+0x1b0] ;  /* 0x0001b00001847983 */ /* 0x000ee80000300a00 */
[----:B----4-:R1:W-:Y:S04]  /*249b0*/  STS.U16 [R6+UR4+0x380], R143 ;  /* 0x0003808f06007988 */ /* 0x0103e80008000404 */
[----:B------:R-:W4:Y:S04]  /*249c0*/  LDL.LU.64 R134, [R1+0x1b8] ;  /* 0x0001b80001867983 */ /* 0x000f280000300a00 */
[----:B--2---:R-:W-:Y:S04]  /*249d0*/  STS.U16 [R6+UR4+0x780], R144 ;  /* 0x0007809006007988 */ /* 0x004fe80008000404 */
[----:B------:R-:W4:Y:S04]  /*249e0*/  LDL.LU.64 R136, [R1+0x1c0] ;  /* 0x0001c00001887983 */ /* 0x000f280000300a00 */
[----:B---3--:R2:W-:Y:S04]  /*249f0*/  STS.U16 [R6+UR4+0xb80], R145 ;  /* 0x000b809106007988 */ /* 0x0085e80008000404 */
[----:B------:R-:W4:Y:S04]  /*24a00*/  LDL.LU.64 R138, [R1+0x1c8] ;  /* 0x0001c800018a7983 */ /* 0x000f280000300a00 */
[----:B------:R-:W-:Y:S04]  /*24a10*/  STS.U16 [R6+UR4+0xf80], R146 ;  /* 0x000f809206007988 */ /* 0x000fe80008000404 */
[----:B------:R-:W4:Y:S01]  /*24a20*/  LDL.LU.64 R140, [R1+0x1d0] ;  /* 0x0001d000018c7983 */ /* 0x000f220000300a00 */
[----:B0-----:R-:W-:-:S03]  /*24a30*/  IMAD.MOV.U32 R4, RZ, RZ, R151 ;  /* 0x000000ffff047224 */ /* 0x001fc600078e0097 */
[----:B------:R0:W-:Y:S04]  /*24a40*/  STS.U16 [R6+UR4+0x1380], R147 ;  /* 0x0013809306007988 */ /* 0x0001e80008000404 */
[----:B-1----:R-:W4:Y:S04]  /*24a50*/  LDL.LU.64 R142, [R1+0x1d8] ;  /* 0x0001d800018e7983 */ /* 0x002f280000300a00 */
[----:B------:R-:W-:Y:S04]  /*24a60*/  STS.U16 [R6+UR4+0x1780], R148 ;  /* 0x0017809406007988 */ /* 0x000fe80008000404 */
[----:B--2---:R-:W4:Y:S04]  /*24a70*/  LDL.LU.64 R144, [R1+0x1e0] ;  /* 0x0001e00001907983 */ /* 0x004f280000300a00 */
[----:B------:R1:W-:Y:S04]  /*24a80*/  STS.U16 [R6+UR4+0x1b80], R149 ;  /* 0x001b809506007988 */ /* 0x0003e80008000404 */
[----:B0-----:R-:W4:Y:S04]  /*24a90*/  LDL.LU.64 R146, [R1+0x1e8] ;  /* 0x0001e80001927983 */ /* 0x001f280000300a00 */
[----:B------:R0:W-:Y:S04]  /*24aa0*/  STS.U16 [R6+UR4+0x1f80], R150 ;  /* 0x001f809606007988 */ /* 0x0001e80008000404 */
[----:B-1----:R-:W4:Y:S04]  /*24ab0*/  LDL.LU.64 R148, [R1+0x1f0] ;  /* 0x0001f00001947983 */ /* 0x002f280000300a00 */
[----:B0-----:R-:W4:Y:S04]  /*24ac0*/  LDL.LU.64 R150, [R1+0x1f8] ;  /* 0x0001f80001967983 */ /* 0x001f280000300a00 */
        /* <DEDUP_REMOVED lines=24> */
[----:B------:R0:W-:Y:S06]  /*24c50*/  MEMBAR.ALL.CTA ;  /* 0x0000000000007992 */ /* 0x0001ec0000008000 */
[----:B0-----:R-:W0:Y:S01]  /*24c60*/  FENCE.VIEW.ASYNC.S ;  /* 0x00000000000073c6 */ /* 0x001e220000000000 */
[----:B------:R-:W-:-:S03]  /*24c70*/  UMOV UR37, 0x40000040 ;  /* 0x4000004000257882 */ /* 0x000fc60000000000 */
[----:B------:R-:W4:Y:S04]  /*24c80*/  LDL.LU R0, [R1+0x1244] ;  /* 0x0012440001007983 */ /* 0x000f280000300800 */
[----:B-1----:R-:W4:Y:S04]  /*24c90*/  LDL.LU R15, [R1+0x1240] ;  /* 0x00124000010f7983 */ /* 0x002f280000300800 */
[----:B--2---:R-:W2:Y:S04]  /*24ca0*/  LDL.LU R16, [R1+0x123c] ;  /* 0x00123c0001107983 */ /* 0x004ea80000300800 */
[----:B---3--:R-:W3:Y:S01]  /*24cb0*/  LDL.LU R8, [R1+0x1238] ;  /* 0x0012380001087983 */ /* 0x008ee20000300800 */
[----:B0-----:R-:W-:Y:S06]  /*24cc0*/  BAR.SYNC.DEFER_BLOCKING 0x0 ;  /* 0x0000000000007b1d */ /* 0x001fec0000010000 */
[----:B----4-:R-:W-:-:S06]  /*24cd0*/  WARPGROUP.ARRIVE ;  /* 0x00000000000079c5 */ /* 0x010fcc0000000000 */
[----:B------:R-:W-:Y:S03]  /*24ce0*/  HGMMA.64x256x16.F32 R24, gdesc[UR36].tnspA, R24, gsb0 ;  /* 0x23e00000241879f0 */ /* 0x000fe60008000818 */
[----:B------:R-:W-:Y:S02]  /*24cf0*/  WARPGROUP.DEPBAR.LE gsb0, 0x0 ;  /* 0x00008000000079c5 */ /* 0x000fe40000010000 */
[----:B------:R-:W-:-:S15]  /*24d00*/  WARPGROUP.ARRIVE ;  /* 0x00000000000079c5 */ /* 0x000fde0000000000 */
[----:B------:R-:W-:-:S08]  /*24d10*/  NOP ;  /* 0x0000000000007918 */ /* 0x000fd00000000000 */
        /* <DEDUP_REMOVED lines=26> */
[----:B------:R-:W-:Y:S04]  /*24ec0*/  STL.64 [R1], R24 ;  /* 0x0000001801007387 */ /* 0x000fe80000100a00 */
        /* <DEDUP_REMOVED lines=62> */
[----:B------:R0:W-:Y:S01]  /*252b0*/  STL.64 [R1+0x1f8], R150 ;  /* 0x0001f89601007387 */ /* 0x0001e20000100a00 */
[----:B------:R-:W-:-:S02]  /*252c0*/  IMAD.MOV.U32 R252, RZ, RZ, R140 ;  /* 0x000000fffffc7224 */ /* 0x000fc400078e008c */
[----:B------:R-:W-:Y:S02]  /*252d0*/  IMAD.MOV.U32 R251, RZ, RZ, R139 ;  /* 0x000000fffffb7224 */ /* 0x000fe400078e008b */
[----:B------:R-:W-:Y:S01]  /*252e0*/  IMAD.MOV.U32 R250, RZ, RZ, R138 ;  /* 0x000000fffffa7224 */ /* 0x000fe200078e008a */
[----:B0-----:R-:W4:Y:S04]  /*252f0*/  LDL.LU.64 R150, [R1+0x1230] ;  /* 0x0012300001967983 */ /* 0x001f280000300a00 */
[----:B------:R-:W2:Y:S04]  /*25300*/  LDL.LU.64 R148, [R1+0x1228] ;  /* 0x0012280001947983 */ /* 0x000ea80000300a00 */
[----:B------:R-:W3:Y:S01]  /*25310*/  LDL.LU.64 R146, [R1+0x1220] ;  /* 0x0012200001927983 */ /* 0x000ee20000300a00 */
[----:B------:R-:W-:-:S03]  /*25320*/  IMAD.MOV.U32 R249, RZ, RZ, R137 ;  /* 0x000000fffff97224 */ /* 0x000fc600078e0089 */
[----:B------:R-:W4:Y:S01]  /*25330*/  LDL.LU.64 R144, [R1+0x1218] ;  /* 0x0012180001907983 */ /* 0x000f220000300a00 */
[----:B------:R-:W-:-:S03]  /*25340*/  IMAD.MOV.U32 R248, RZ, RZ, R136 ;  /* 0x000000fffff87224 */ /* 0x000fc600078e0088 */
[----:B------:R-:W2:Y:S01]  /*25350*/  LDL.LU.64 R142, [R1+0x1210] ;  /* 0x00121000018e7983 */ /* 0x000ea20000300a00 */
[----:B------:R-:W-:-:S03]  /*25360*/  IMAD.MOV.U32 R247, RZ, RZ, R135 ;  /* 0x000000fffff77224 */ /* 0x000fc600078e0087 */
[----:B------:R-:W2:Y:S01]  /*25370*/  LDL.LU.64 R140, [R1+0x1208] ;  /* 0x00120800018c7983 */ /* 0x000ea20000300a00 */
[----:B------:R-:W-:-:S03]  /*25380*/  IMAD.MOV.U32 R246, RZ, RZ, R134 ;  /* 0x000000fffff67224 */ /* 0x000fc600078e0086 */
[----:B------:R-:W2:Y:S01]  /*25390*/  LDL.LU.64 R138, [R1+0x1200] ;  /* 0x00120000018a7983 */ /* 0x000ea20000300a00 */
[----:B------:R-:W-:Y:S02]  /*253a0*/  IMAD.MOV.U32 R245, RZ, RZ, R133 ;  /* 0x000000fffff57224 */ /* 0x000fe400078e0085 */
[----:B------:R-:W-:Y:S01]  /*253b0*/  IMAD.MOV.U32 R244, RZ, RZ, R132 ;  /* 0x000000fffff47224 */ /* 0x000fe200078e0084 */
[----:B------:R-:W2:Y:S04]  /*253c0*/  LDL.LU.64 R136, [R1+0x11f8] ;  /* 0x0011f80001887983 */ /* 0x000ea80000300a00 */
[----:B------:R-:W2:Y:S04]  /*253d0*/  LDL.LU.64 R134, [R1+0x11f0] ;  /* 0x0011f00001867983 */ /* 0x000ea80000300a00 */
[----:B------:R-:W2:Y:S01]  /*253e0*/  LDL.LU.64 R132, [R1+0x11e8] ;  /* 0x0011e80001847983 */ /* 0x000ea20000300a00 */
[----:B------:R-:W-:-:S02]  /*253f0*/  IMAD.MOV.U32 R243, RZ, RZ, R131 ;  /* 0x000000fffff37224 */ /* 0x000fc400078e0083 */
[----:B------:R-:W-:Y:S02]  /*25400*/  IMAD.MOV.U32 R242, RZ, RZ, R130 ;  /* 0x000000fffff27224 */ /* 0x000fe400078e0082 */
[----:B------:R-:W-:Y:S01]  /*25410*/  IMAD.MOV.U32 R241, RZ, RZ, R129 ;  /* 0x000000fffff17224 */ /* 0x000fe200078e0081 */
[----:B------:R-:W2:Y:S01]  /*25420*/  LDL.LU.64 R130, [R1+0x11e0] ;  /* 0x0011e00001827983 */ /* 0x000ea20000300a00 */
[----:B------:R-:W-:Y:S02]  /*25430*/  IMAD.MOV.U32 R240, RZ, RZ, R128 ;  /* 0x000000fffff07224 */ /* 0x000fe400078e0080 */
[----:B------:R-:W-:Y:S01]  /*25440*/  IMAD.MOV.U32 R239, RZ, RZ, R127 ;  /* 0x000000ffffef7224 */ /* 0x000fe200078e007f */
[----:B------:R-:W2:Y:S01]  /*25450*/  LDL.LU.64 R128, [R1+0x11d8] ;  /* 0x0011d80001807983 */ /* 0x000ea20000300a00 */
[----:B------:R-:W-:Y:S02]  /*25460*/  IMAD.MOV.U32 R238, RZ, RZ, R126 ;  /* 0x000000ffffee7224 */ /* 0x000fe400078e007e */
[----:B------:R-:W-:Y:S01]  /*25470*/  IMAD.MOV.U32 R237, RZ, RZ, R125 ;  /* 0x000000ffffed7224 */ /* 0x000fe200078e007d */
[----:B------:R-:W2:Y:S01]  /*25480*/  LDL.LU.64 R126, [R1+0x11d0] ;  /* 0x0011d000017e7983 */ /* 0x000ea20000300a00 */
[----:B------:R-:W-:-:S02]  /*25490*/  IMAD.MOV.U32 R236, RZ, RZ, R124 ;  /* 0x000000ffffec7224 */ /* 0x000fc400078e007c */
        /* <DEDUP_REMOVED lines=149> */
[----:B------:R-:W-:-:S03]  /*25df0*/  IMAD.MOV.U32 R5, RZ, RZ, R24 ;  /* 0x000000ffff057224 */ /* 0x000fc600078e0018 */
[----:B------:R-:W2:Y:S04]  /*25e00*/  LDL.LU.64 R24, [R1+0x1038] ;  /* 0x0010380001187983 */ /* 0x000ea80000300a00 */
[----:B------:R-:W-:Y:S04]  /*25e10*/  STL [R1+0xfdc], R226 ;  /* 0x000fdce201007387 */ /* 0x000fe80000100800 */
[----:B------:R0:W-:Y:S04]  /*25e20*/  STL [R1+0xfd8], R227 ;  /* 0x000fd8e301007387 */ /* 0x0001e80000100800 */
[----:B------:R-:W-:Y:S04]  /*25e30*/  STL [R1+0xfcc], R228 ;  /* 0x000fcce401007387 */ /* 0x000fe80000100800 */
[----:B------:R-:W-:Y:S04]  /*25e40*/  STL [R1+0xfc8], R229 ;  /* 0x000fc8e501007387 */ /* 0x000fe80000100800 */
[----:B------:R2:W-:Y:S04]  /*25e50*/  STL [R1+0xfc4], R230 ;  /* 0x000fc4e601007387 */ /* 0x0005e80000100800 */
[----:B------:R-:W-:Y:S04]  /*25e60*/  STL [R1+0xfc0], R231 ;  /* 0x000fc0e701007387 */ /* 0x000fe80000100800 */
[----:B------:R1:W-:Y:S04]  /*25e70*/  STL [R1+0xfbc], R232 ;  /* 0x000fbce801007387 */ /* 0x0003e80000100800 */
[----:B------:R-:W-:Y:S04]  /*25e80*/  STL [R1+0xfb8], R233 ;  /* 0x000fb8e901007387 */ /* 0x000fe80000100800 */
[----:B------:R1:W-:Y:S04]  /*25e90*/  STL [R1+0xfb4], R234 ;  /* 0x000fb4ea01007387 */ /* 0x0003e80000100800 */
[----:B------:R-:W-:Y:S04]  /*25ea0*/  STL [R1+0xfb0], R235 ;  /* 0x000fb0eb01007387 */ /* 0x000fe80000100800 */
[----:B------:R1:W-:Y:S04]  /*25eb0*/  STL [R1+0xfac], R236 ;  /* 0x000facec01007387 */ /* 0x0003e80000100800 */
[----:B------:R-:W-:Y:S04]  /*25ec0*/  STL [R1+0xfa8], R237 ;  /* 0x000fa8ed01007387 */ /* 0x000fe80000100800 */
[----:B------:R1:W-:Y:S01]  /*25ed0*/  STL [R1+0xfa4], R238 ;  /* 0x000fa4ee01007387 */ /* 0x0003e20000100800 */
[----:B0-----:R-:W-:-:S02]  /*25ee0*/  IMAD.MOV.U32 R227, RZ, RZ, R2 ;  /* 0x000000ffffe37224 */ /* 0x001fc400078e0002 */
[----:B---3--:R-:W-:Y:S02]  /*25ef0*/  IMAD.MOV.U32 R2, RZ, RZ, R146 ;  /* 0x000000ffff027224 */ /* 0x008fe400078e0092 */
[----:B----4-:R-:W-:Y:S02]  /*25f00*/  IMAD.MOV.U32 R226, RZ, RZ, R144 ;  /* 0x000000ffffe27224 */ /* 0x010fe400078e0090 */
[----:B--2---:R-:W-:Y:S02]  /*25f10*/  IMAD.MOV.U32 R230, RZ, RZ, R140 ;  /* 0x000000ffffe67224 */ /* 0x004fe400078e008c */
[----:B-1----:R-:W-:Y:S02]  /*25f20*/  IMAD.MOV.U32 R232, RZ, RZ, R138 ;  /* 0x000000ffffe87224 */ /* 0x002fe400078e008a */
[----:B------:R-:W-:Y:S02]  /*25f30*/  IMAD.MOV.U32 R234, RZ, RZ, R136 ;  /* 0x000000ffffea7224 */ /* 0x000fe400078e0088 */
[----:B------:R-:W-:-:S02]  /*25f40*/  IMAD.MOV.U32 R236, RZ, RZ, R134 ;  /* 0x000000ffffec7224 */ /* 0x000fc400078e0086 */
[----:B------:R-:W-:Y:S02]  /*25f50*/  IMAD.MOV.U32 R238, RZ, RZ, R132 ;  /* 0x000000ffffee7224 */ /* 0x000fe400078e0084 */
[----:B------:R-:W2:Y:S01]  /*25f60*/  LDL.LU R132, [R1+0x1034] ;  /* 0x0010340001847983 */ /* 0x000ea20000300800 */
[----:B------:R-:W-:Y:S02]  /*25f70*/  IMAD.MOV.U32 R237, RZ, RZ, R133 ;  /* 0x000000ffffed7224 */ /* 0x000fe400078e0085 */
[----:B------:R-:W-:Y:S01]  /*25f80*/  IMAD.MOV.U32 R235, RZ, RZ, R135 ;  /* 0x000000ffffeb7224 */ /* 0x000fe200078e0087 */
[----:B------:R-:W2:Y:S01]  /*25f90*/  LDL.LU R133, [R1+0x1030] ;  /* 0x0010300001857983 */ /* 0x000ea20000300800 */
[----:B------:R-:W-:-:S03]  /*25fa0*/  IMAD.MOV.U32 R233, RZ, RZ, R137 ;  /* 0x000000ffffe97224 */ /* 0x000fc600078e0089 */
[----:B------:R-:W2:Y:S01]  /*25fb0*/  LDL.LU R134, [R1+0x102c] ;  /* 0x00102c0001867983 */ /* 0x000ea20000300800 */
[----:B------:R-:W-:-:S03]  /*25fc0*/  IMAD.MOV.U32 R231, RZ, RZ, R139 ;  /* 0x000000ffffe77224 */ /* 0x000fc600078e008b */
[----:B------:R-:W2:Y:S04]  /*25fd0*/  LDL.LU R135, [R1+0x1028] ;  /* 0x0010280001877983 */ /* 0x000ea80000300800 */
[----:B------:R-:W2:Y:S04]  /*25fe0*/  LDL.LU R136, [R1+0x1024] ;  /* 0x0010240001887983 */ /* 0x000ea80000300800 */
[----:B------:R-:W2:Y:S04]  /*25ff0*/  LDL.LU R137, [R1+0x1020] ;  /* 0x0010200001897983 */ /* 0x000ea80000300800 */
[----:B------:R-:W2:Y:S04]  /*26000*/  LDL.LU R138, [R1+0x101c] ;  /* 0x00101c00018a7983 */ /* 0x000ea80000300800 */
[----:B------:R-:W2:Y:S04]  /*26010*/  LDL.LU R139, [R1+0x1018] ;  /* 0x00101800018b7983 */ /* 0x000ea80000300800 */
[----:B------:R-:W2:Y:S01]  /*26020*/  LDL.LU R140, [R1+0x1014] ;  /* 0x00101400018c7983 */ /* 0x000ea20000300800 */
[----:B------:R-:W-:-:S03]  /*26030*/  IMAD.MOV.U32 R228, RZ, RZ, R142 ;  /* 0x000000ffffe47224 */ /* 0x000fc600078e008e */
[----:B------:R0:W-:Y:S04]  /*26040*/  STL [R1+0xfa0], R239 ;  /* 0x000fa0ef01007387 */ /* 0x0001e80000100800 */
[----:B------:R1:W-:Y:S01]  /*26050*/  STL [R1+0xf9c], R240 ;  /* 0x000f9cf001007387 */ /* 0x0003e20000100800 */
[----:B------:R-:W-:Y:S02]  /*26060*/  IMAD.MOV.U32 R229, RZ, RZ, R145 ;  /* 0x000000ffffe57224 */ /* 0x000fe400078e0091 */
[----:B0-----:R-:W-:Y:S02]  /*26070*/  IMAD.MOV.U32 R239, RZ, RZ, R143 ;  /* 0x000000ffffef7224 */ /* 0x001fe400078e008f */
[----:B-1----:R-:W-:Y:S02]  /*26080*/  IMAD.MOV.U32 R240, RZ, RZ, R141 ;  /* 0x000000fffff07224 */ /* 0x002fe400078e008d */
[----:B------:R-:W2:Y:S04]  /*26090*/  LDL.LU R141, [R1+0x1010] ;  /* 0x00101000018d7983 */ /* 0x000ea80000300800 */
[----:B------:R-:W2:Y:S04]  /*260a0*/  LDL.LU R142, [R1+0x100c] ;  /* 0x00100c00018e7983 */ /* 0x000ea80000300800 */
[----:B------:R-:W2:Y:S04]  /*260b0*/  LDL.LU R143, [R1+0x1008] ;  /* 0x00100800018f7983 */ /* 0x000ea80000300800 */
[----:B------:R-:W2:Y:S04]  /*260c0*/  LDL.LU R144, [R1+0x1004] ;  /* 0x0010040001907983 */ /* 0x000ea80000300800 */
[----:B------:R-:W2:Y:S04]  /*260d0*/  LDL.LU R145, [R1+0x1000] ;  /* 0x0010000001917983 */ /* 0x000ea80000300800 */
[----:B------:R-:W2:Y:S04]  /*260e0*/  LDL.LU R146, [R1+0xffc] ;  /* 0x000ffc0001927983 */ /* 0x000ea80000300800 */
[----:B------:R0:W-:Y:S02]  /*260f0*/  STL [R1+0xf98], R241 ;  /* 0x000f98f101007387 */ /* 0x0001e40000100800 */
[----:B0-----:R-:W-:-:S02]  /*26100*/  IMAD.MOV.U32 R241, RZ, RZ, R147 ;  /* 0x000000fffff17224 */ /* 0x001fc400078e0093 */
[----:B------:R-:W2:Y:S04]  /*26110*/  LDL.LU R147, [R1+0xff8] ;  /* 0x000ff80001937983 */ /* 0x000ea80000300800 */
[----:B------:R0:W-:Y:S02]  /*26120*/  STL [R1+0xf94], R242 ;  /* 0x000f94f201007387 */ /* 0x0001e40000100800 */
[----:B0-----:R-:W-:Y:S02]  /*26130*/  IMAD.MOV.U32 R242, RZ, RZ, R148 ;  /* 0x000000fffff27224 */ /* 0x001fe400078e0094 */
[----:B------:R-:W2:Y:S04]  /*26140*/  LDL.LU R148, [R1+0xff4] ;  /* 0x000ff40001947983 */ /* 0x000ea80000300800 */
[----:B------:R0:W-:Y:S02]  /*26150*/  STL [R1+0xf90], R243 ;  /* 0x000f90f301007387 */ /* 0x0001e40000100800 */
[----:B0-----:R-:W-:-:S02]  /*26160*/  IMAD.MOV.U32 R243, RZ, RZ, R149 ;  /* 0x000000fffff37224 */ /* 0x001fc400078e0095 */
[----:B------:R-:W2:Y:S04]  /*26170*/  LDL.LU R149, [R1+0xff0] ;  /* 0x000ff00001957983 */ /* 0x000ea80000300800 */
[----:B------:R0:W-:Y:S02]  /*26180*/  STL [R1+0xf8c], R244 ;  /* 0x000f8cf401007387 */ /* 0x0001e40000100800 */
[----:B0-----:R-:W-:Y:S02]  /*26190*/  IMAD.MOV.U32 R244, RZ, RZ, R150 ;  /* 0x000000fffff47224 */ /* 0x001fe400078e0096 */
[----:B------:R-:W2:Y:S04]  /*261a0*/  LDL.LU R150, [R1+0xfec] ;  /* 0x000fec0001967983 */ /* 0x000ea80000300800 */
[----:B------:R0:W-:Y:S04]  /*261b0*/  STL [R1+0xf88], R245 ;  /* 0x000f88f501007387 */ /* 0x0001e80000100800 */
[----:B0-----:R-:W3:Y:S04]  /*261c0*/  LDL.LU R245, [R1+0xf08] ;  /* 0x000f080001f57983 */ /* 0x001ee80000300800 */
[----:B------:R0:W-:Y:S02]  /*261d0*/  STL [R1+0xf84], R246 ;  /* 0x000f84f601007387 */ /* 0x0001e40000100800 */
[----:B0-----:R-:W-:-:S02]  /*261e0*/  IMAD.MOV.U32 R246, RZ, RZ, R151 ;  /* 0x000000fffff67224 */ /* 0x001fc400078e0097 */
[----:B------:R-:W2:Y:S01]  /*261f0*/  LDL.LU R151, [R1+0xfe8] ;  /* 0x000fe80001977983 */ /* 0x000ea20000300800 */
[----:B------:R-:W-:Y:S01]  /*26200*/  UIADD3.64 UR48, UR8, 0x380, URZ ;  /* 0x0000038008307897 */ /* 0x000fe2000fffe03f */
[----:B------:R-:W-:Y:S01]  /*26210*/  UMOV UR50, UR38 ;  /* 0x0000002600327c82 */ /* 0x000fe20008000000 */
[----:B------:R-:W-:Y:S01]  /*26220*/  UMOV UR51, UR39 ;  /* 0x0000002700337c82 */ /* 0x000fe20008000000 */
[----:B------:R0:W-:Y:S04]  /*26230*/  STL [R1+0xf80], R247 ;  /* 0x000f80f701007387 */ /* 0x0001e80000100800 */
[----:B0-----:R-:W4:Y:S04]  /*26240*/  LDL.LU R247, [R1+0xefc] ;  /* 0x000efc0001f77983 */ /* 0x001f280000300800 */
[----:B------:R0:W-:Y:S04]  /*26250*/  STL [R1+0xf7c], R248 ;  /* 0x000f7cf801007387 */ /* 0x0001e80000100800 */
[----:B0-----:R-:W4:Y:S04]  /*26260*/  LDL.LU R248, [R1+0xf00] ;  /* 0x000f000001f87983 */ /* 0x001f280000300800 */
[----:B------:R0:W-:Y:S04]  /*26270*/  STL [R1+0xf78], R249 ;  /* 0x000f78f901007387 */ /* 0x0001e80000100800 */
[----:B------:R-:W-:Y:S04]  /*26280*/  STL [R1+0xf74], R250 ;  /* 0x000f74fa01007387 */ /* 0x000fe80000100800 */
[----:B------:R-:W-:Y:S01]  /*26290*/  STL [R1+0xf70], R251 ;  /* 0x000f70fb01007387 */ /* 0x000fe20000100800 */
[----:B0-----:R-:W-:-:S03]  /*262a0*/  IMAD.MOV.U32 R249, RZ, RZ, R246 ;  /* 0x000000fffff97224 */ /* 0x001fc600078e00f6 */
[----:B------:R-:W-:Y:S04]  /*262b0*/  STL [R1+0xf6c], R252 ;  /* 0x000f6cfc01007387 */ /* 0x000fe80000100800 */
[----:B------:R-:W4:Y:S01]  /*262c0*/  LDL.LU R246, [R1+0xef8] ;  /* 0x000ef80001f67983 */ /* 0x000f220000300800 */
[----:B------:R-:W-:Y:S01]  /*262d0*/  UIADD3.64 UR52, UR8, 0x400, URZ ;  /* 0x0000040008347897 */ /* 0x000fe2000fffe03f */
[----:B------:R-:W-:Y:S01]  /*262e0*/  UMOV UR54, UR10 ;  /* 0x0000000a00367c82 */ /* 0x000fe20008000000 */
[----:B------:R-:W-:Y:S01]  /*262f0*/  UMOV UR55, UR11 ;  /* 0x0000000b00377c82 */ /* 0x000fe20008000000 */
[----:B--2---:R-:W-:-:S06]  /*26300*/  WARPGROUP.ARRIVE ;  /* 0x00000000000079c5 */ /* 0x004fcc0000000000 */
[----:B------:R-:W-:Y:S01]  /*26310*/  HGMMA.64x256x16.F32 R24, gdesc[UR48].tnspA, R24, gsb0 ;  /* 0x23e00000301879f0 */ /* 0x000fe20008000818 */
[----:B---3--:R-:W-:Y:S02]  /*26320*/  R2UR UR49, R245 ;  /* 0x00000000f53172ca */ /* 0x008fe400000e0000 */
[----:B------:R-:W2:Y:S01]  /*26330*/  LDL.LU R245, [R1+0xef4] ;  /* 0x000ef40001f57983 */ /* 0x000ea20000300800 */
[----:B------:R-:W-:Y:S01]  /*26340*/  UIADD3.64 UR56, UR8, 0x480, URZ ;  /* 0x0000048008387897 */ /* 0x000fe2000fffe03f */
[----:B------:R-:W-:Y:S01]  /*26350*/  UMOV UR58, UR14 ;  /* 0x0000000e003a7c82 */ /* 0x000fe20008000000 */
[----:B------:R-:W-:Y:S01]  /*26360*/  UMOV UR59, UR15 ;  /* 0x0000000f003b7c82 */ /* 0x000fe20008000000 */
[----:B------:R-:W-:Y:S02]  /*26370*/  WARPGROUP.DEPBAR.LE gsb0, 0x0 ;  /* 0x00008000000079c5 */ /* 0x000fe40000010000 */
[----:B------:R-:W-:-:S15]  /*26380*/  WARPGROUP.ARRIVE ;  /* 0x00000000000079c5 */ /* 0x000fde0000000000 */
[----:B------:R-:W-:-:S04]  /*26390*/  NOP ;  /* 0x0000000000007918 */ /* 0x000fc80000000000 */
[----:B------:R-:W-:Y:S01]  /*263a0*/  HGMMA.64x256x16.F32 R24, gdesc[UR52].tnspA, R24, gsb0 ;  /* 0x23e00000341879f0 */ /* 0x000fe20008000818 */
[----:B----4-:R-:W-:Y:S02]  /*263b0*/  R2UR UR53, R248 ;  /* 0x00000000f83572ca */ /* 0x010fe400000e0000 */
[----:B------:R-:W-:Y:S02]  /*263c0*/  R2UR UR48, R249 ;  /* 0x00000000f93072ca */ /* 0x000fe400000e0000 */
[----:B------:R-:W0:Y:S01]  /*263d0*/  LDC R249, c[0x0][0x230] ;  /* 0x00008c00fff97b82 */ /* 0x000e220000000800 */
[----:B------:R-:W-:Y:S02]  /*263e0*/  WARPGROUP.DEPBAR.LE gsb0, 0x0 ;  /* 0x00008000000079c5 */ /* 0x000fe40000010000 */
[----:B------:R-:W-:-:S15]  /*263f0*/  WARPGROUP.ARRIVE ;  /* 0x00000000000079c5 */ /* 0x000fde0000000000 */
[----:B------:R-:W-:-:S05]  /*26400*/  NOP ;  /* 0x0000000000007918 */ /* 0x000fca0000000000 */
[----:B------:R-:W-:Y:S01]  /*26410*/  HGMMA.64x256x16.F32 R24, gdesc[UR56].tnspA, R24, gsb0 ;  /* 0x23e00000381879f0 */ /* 0x000fe20008000818 */
[----:B------:R-:W-:Y:S02]  /*26420*/  R2UR UR57, R246 ;  /* 0x00000000f63972ca */ /* 0x000fe400000e0000 */
[----:B------:R-:W3:Y:S04]  /*26430*/  LDL.LU R246, [R1+0xad0] ;  /* 0x000ad00001f67983 */ /* 0x000ee80000300800 */
[----:B------:R-:W4:Y:S01]  /*26440*/  LDL.LU R248, [R1+0xac8] ;  /* 0x000ac80001f87983 */ /* 0x000f220000300800 */
[----:B0-----:R-:W-:Y:S01]  /*26450*/  VIADD R249, R249, 0x7f ;  /* 0x0000007ff9f97836 */ /* 0x001fe20000000000 */
[----:B--2---:R-:W-:-:S04]  /*26460*/  R2UR UR56, R245 ;  /* 0x00000000f53872ca */ /* 0x004fc800000e0000 */
[----:B------:R-:W-:Y:S01]  /*26470*/  SHF.R.S32.HI R245, RZ, 0x1f, R249 ;  /* 0x0000001ffff57819 */ /* 0x000fe200000114f9 */
[----:B------:R-:W-:-:S03]  /*26480*/  VIADD R8, R8, 0x1 ;  /* 0x0000000108087836 */ /* 0x000fc60000000000 */
[----:B------:R-:W-:Y:S02]  /*26490*/  LEA.HI R245, R245, R249, RZ, 0x7 ;  /* 0x000000f9f5f57211 */ /* 0x000fe400078f38ff */
[----:B------:R-:W-:Y:S02]  /*264a0*/  R2UR UR52, R247 ;  /* 0x00000000f73472ca */ /* 0x000fe400000e0000 */
[----:B------:R-:W-:Y:S01]  /*264b0*/  SHF.R.S32.HI R245, RZ, 0x7, R245 ;  /* 0x00000007fff57819 */ /* 0x000fe200000114f5 */
[----:B------:R-:W2:Y:S03]  /*264c0*/  LDL.LU R247, [R1+0xab0] ;  /* 0x000ab00001f77983 */ /* 0x000ea60000300800 */
[----:B------:R-:W-:Y:S01]  /*264d0*/  ISETP.NE.U32.AND P0, PT, R8, R245, PT ;  /* 0x000000f50800720c */ /* 0x000fe20003f05070 */
[----:B------:R0:W-:Y:S04]  /*264e0*/  STL [R1+0x2f4], R8 ;  /* 0x0002f40801007387 */ /* 0x0001e80000100800 */
[----:B------:R-:W2:Y:S01]  /*264f0*/  LDL.LU R245, [R1+0xaa8] ;  /* 0x000aa80001f57983 */ /* 0x000ea20000300800 */
[----:B0-----:R-:W0:Y:S02]  /*26500*/  LDC R8, c[0x0][0x238] ;  /* 0x00008e00ff087b82 */ /* 0x001e240000000800 */
[----:B0-----:R-:W-:-:S04]  /*26510*/  IMAD.SHL.U32 R8, R8, 0x80, RZ ;  /* 0x0000008008087824 */ /* 0x001fc800078e00ff */
[----:B------:R-:W-:-:S05]  /*26520*/  IMAD.SHL.U32 R8, R8, 0x2, RZ ;  /* 0x0000000208087824 */ /* 0x000fca00078e00ff */
[-C--:B------:R-:W-:Y:S02]  /*26530*/  IADD3 R15, P1, R15, R8.reuse, RZ ;  /* 0x000000080f0f7210 */ /* 0x080fe40007f3e0ff */
[-C--:B------:R-:W-:Y:S02]  /*26540*/  IADD3 R0, P2, R0, R8.reuse, RZ ;  /* 0x0000000800007210 */ /* 0x080fe40007f5e0ff */
[-C--:B---3--:R-:W-:Y:S02]  /*26550*/  IADD3 R246, P5, R246, R8.reuse, RZ ;  /* 0x00000008f6f67210 */ /* 0x088fe40007fbe0ff */
[----:B----4-:R-:W-:-:S03]  /*26560*/  IADD3 R248, P6, R248, R8, RZ ;  /* 0x00000008f8f87210 */ /* 0x010fc60007fde0ff */
[----:B------:R0:W-:Y:S04]  /*26570*/  STL [R1+0xad0], R246 ;  /* 0x000ad0f601007387 */ /* 0x0001e80000100800 */
[----:B0-----:R-:W3:Y:S04]  /*26580*/  LDL.LU R246, [R1+0xacc] ;  /* 0x000acc0001f67983 */ /* 0x001ee80000300800 */
[----:B------:R0:W-:Y:S04]  /*26590*/  STL [R1+0xac0], R15 ;  /* 0x000ac00f01007387 */ /* 0x0001e80000100800 */
[----:B0-----:R-:W4:Y:S04]  /*265a0*/  LDL.LU R15, [R1+0xfe4] ;  /* 0x000fe400010f7983 */ /* 0x001f280000300800 */
[----:B------:R-:W-:Y:S04]  /*265b0*/  STL [R1+0xac8], R248 ;  /* 0x000ac8f801007387 */ /* 0x000fe80000100800 */
[----:B------:R0:W-:Y:S04]  /*265c0*/  STL [R1+0xab8], R0 ;  /* 0x000ab80001007387 */ /* 0x0001e80000100800 */
[----:B0-----:R-:W4:Y:S01]  /*265d0*/  LDL.LU R0, [R1+0xfe0] ;  /* 0x000fe00001007983 */ /* 0x001f220000300800 */
[----:B------:R-:W-:-:S02]  /*265e0*/  IADD3 R16, P4, R16, R8, RZ ;  /* 0x0000000810107210 */ /* 0x000fc40007f9e0ff */
[----:B--2---:R-:W-:-:S05]  /*265f0*/  IADD3 R247, P3, R247, R8, RZ ;  /* 0x00000008f7f77210 */ /* 0x004fca0007f7e0ff */
[----:B------:R-:W-:Y:S04]  /*26600*/  STL [R1+0xab0], R247 ;  /* 0x000ab0f701007387 */ /* 0x000fe80000100800 */
[----:B------:R-:W2:Y:S01]  /*26610*/  LDL.LU R252, [R1+0xaa0] ;  /* 0x000aa00001fc7983 */ /* 0x000ea20000300800 */
[--C-:B----4-:R-:W-:Y:S01]  /*26620*/  IMAD.X R15, R15, 0x1, R0.reuse, P4 ;  /* 0x000000010f0f7824 */ /* 0x110fe200020e0600 */
[----:B------:R-:W-:Y:S01]  /*26630*/  IADD3 R245, P4, R245, R8, RZ ;  /* 0x00000008f5f57210 */ /* 0x000fe20007f9e0ff */
[----:B---3--:R-:W-:-:S04]  /*26640*/  IMAD.X R246, R246, 0x1, R0, P5 ;  /* 0x00000001f6f67824 */ /* 0x008fc800028e0600 */
[----:B------:R0:W-:Y:S04]  /*26650*/  STL [R1+0xaa8], R245 ;  /* 0x000aa8f501007387 */ /* 0x0001e80000100800 */
[----:B0-----:R-:W3:Y:S04]  /*26660*/  LDL.LU R245, [R1+0xac4] ;  /* 0x000ac40001f57983 */ /* 0x001ee80000300800 */
[----:B------:R-:W4:Y:S04]  /*26670*/  LDL.LU R251, [R1+0xa98] ;  /* 0x000a980001fb7983 */ /* 0x000f280000300800 */
[----:B------:R-:W4:Y:S04]  /*26680*/  LDL.LU R250, [R1+0xabc] ;  /* 0x000abc0001fa7983 */ /* 0x000f280000300800 */
[----:B------:R0:W-:Y:S04]  /*26690*/  STL [R1+0xacc], R246 ;  /* 0x000accf601007387 */ /* 0x0001e80000100800 */
[----:B------:R-:W4:Y:S04]  /*266a0*/  LDL.LU R249, [R1+0xa90] ;  /* 0x000a900001f97983 */ /* 0x000f280000300800 */
[----:B------:R-:W4:Y:S04]  /*266b0*/  LDL.LU R248, [R1+0xab4] ;  /* 0x000ab40001f87983 */ /* 0x000f280000300800 */
[----:B------:R-:W4:Y:S04]  /*266c0*/  LDL.LU R247, [R1+0xa88] ;  /* 0x000a880001f77983 */ /* 0x000f280000300800 */
[----:B0-----:R-:W4:Y:S01]  /*266d0*/  LDL.LU R246, [R1+0xaac] ;  /* 0x000aac0001f67983 */ /* 0x001f220000300800 */
[-C--:B--2---:R-:W-:Y:S01]  /*266e0*/  IADD3 R252, P5, R252, R8.reuse, RZ ;  /* 0x00000008fcfc7210 */ /* 0x084fe20007fbe0ff */
[----:B---3--:R-:W-:Y:S01]  /*266f0*/  IMAD.X R245, R245, 0x1, R0, P6 ;  /* 0x00000001f5f57824 */ /* 0x008fe200030e0600 */
[----:B----4-:R-:W-:-:S04]  /*26700*/  IADD3 R251, P6, R251, R8, RZ ;  /* 0x00000008fbfb7210 */ /* 0x010fc80007fde0ff */
[----:B------:R0:W-:Y:S01]  /*26710*/  STL [R1+0xac4], R245 ;  /* 0x000ac4f501007387 */ /* 0x0001e20000100800 */
[----:B------:R-:W-:-:S03]  /*26720*/  IMAD.X R250, R250, 0x1, R0, P1 ;  /* 0x00000001fafa7824 */ /* 0x000fc600008e0600 */
[----:B0-----:R-:W2:Y:S01]  /*26730*/  LDL.LU R245, [R1+0xa80] ;  /* 0x000a800001f57983 */ /* 0x001ea20000300800 */
[----:B------:R-:W-:-:S03]  /*26740*/  IADD3 R249, P1, R249, R8, RZ ;  /* 0x00000008f9f97210 */ /* 0x000fc60007f3e0ff */
[----:B------:R0:W-:Y:S01]  /*26750*/  STL [R1+0xaa0], R252 ;  /* 0x000aa0fc01007387 */ /* 0x0001e20000100800 */
[----:B------:R-:W-:-:S03]  /*26760*/  IMAD.X R248, R248, 0x1, R0, P2 ;  /* 0x00000001f8f87824 */ /* 0x000fc600010e0600 */
[----:B------:R-:W-:Y:S01]  /*26770*/  STL [R1+0xa98], R251 ;  /* 0x000a98fb01007387 */ /* 0x000fe20000100800 */
[----:B------:R-:W-:-:S03]  /*26780*/  IADD3 R247, P2, R247, R8, RZ ;  /* 0x00000008f7f77210 */ /* 0x000fc60007f5e0ff */
[----:B------:R-:W-:Y:S01]  /*26790*/  STL [R1+0xabc], R250 ;  /* 0x000abcfa01007387 */ /* 0x000fe20000100800 */
[----:B------:R-:W-:-:S03]  /*267a0*/  IMAD.X R246, R246, 0x1, R0, P3 ;  /* 0x00000001f6f67824 */ /* 0x000fc600018e0600 */
[----:B------:R-:W-:Y:S04]  /*267b0*/  STL [R1+0xa90], R249 ;  /* 0x000a90f901007387 */ /* 0x000fe80000100800 */
[----:B------:R-:W-:Y:S04]  /*267c0*/  STL [R1+0xab4], R248 ;  /* 0x000ab4f801007387 */ /* 0x000fe80000100800 */
[----:B0-----:R-:W3:Y:S04]  /*267d0*/  LDL.LU R252, [R1+0xaa4] ;  /* 0x000aa40001fc7983 */ /* 0x001ee80000300800 */
[----:B------:R0:W-:Y:S04]  /*267e0*/  STL [R1+0xaac], R246 ;  /* 0x000aacf601007387 */ /* 0x0001e80000100800 */
[----:B------:R1:W-:Y:S04]  /*267f0*/  STL [R1+0xa88], R247 ;  /* 0x000a88f701007387 */ /* 0x0003e80000100800 */
[----:B0-----:R-:W4:Y:S04]  /*26800*/  LDL.LU R246, [R1+0xa78] ;  /* 0x000a780001f67983 */ /* 0x001f280000300800 */
[----:B------:R-:W4:Y:S04]  /*26810*/  LDL.LU R251, [R1+0xa9c] ;  /* 0x000a9c0001fb7983 */ /* 0x000f280000300800 */
[----:B------:R-:W4:Y:S01]  /*26820*/  LDL.LU R250, [R1+0xa70] ;  /* 0x000a700001fa7983 */ /* 0x000f220000300800 */
[----:B--2---:R-:W-:-:S05]  /*26830*/  IADD3 R245, P3, R245, R8, RZ ;  /* 0x00000008f5f57210 */ /* 0x004fca0007f7e0ff */
[----:B------:R0:W-:Y:S04]  /*26840*/  STL [R1+0xa80], R245 ;  /* 0x000a80f501007387 */ /* 0x0001e80000100800 */
[----:B------:R-:W2:Y:S04]  /*26850*/  LDL.LU R249, [R1+0xa94] ;  /* 0x000a940001f97983 */ /* 0x000ea80000300800 */
[----:B------:R-:W2:Y:S04]  /*26860*/  LDL.LU R248, [R1+0xa68] ;  /* 0x000a680001f87983 */ /* 0x000ea80000300800 */
[----:B-1----:R-:W2:Y:S04]  /*26870*/  LDL.LU R247, [R1+0xa8c] ;  /* 0x000a8c0001f77983 */ /* 0x002ea80000300800 */
[----:B0-----:R-:W2:Y:S01]  /*26880*/  LDL.LU R245, [R1+0xa60] ;  /* 0x000a600001f57983 */ /* 0x001ea20000300800 */
[----:B---3--:R-:W-:Y:S01]  /*26890*/  IMAD.X R252, R252, 0x1, R0, P4 ;  /* 0x00000001fcfc7824 */ /* 0x008fe200020e0600 */
[----:B----4-:R-:W-:-:S05]  /*268a0*/  IADD3 R246, P4, R246, R8, RZ ;  /* 0x00000008f6f67210 */ /* 0x010fca0007f9e0ff */
[----:B------:R0:W-:Y:S04]  /*268b0*/  STL [R1+0xa78], R246 ;  /* 0x000a78f601007387 */ /* 0x0001e80000100800 */
[----:B0-----:R-:W3:Y:S01]  /*268c0*/  LDL.LU R246, [R1+0xa84] ;  /* 0x000a840001f67983 */ /* 0x001ee20000300800 */
[--C-:B------:R-:W-:Y:S01]  /*268d0*/  IMAD.X R251, R251, 0x1, R0.reuse, P5 ;  /* 0x00000001fbfb7824 */ /* 0x100fe200028e0600 */
[-C--:B------:R-:W-:Y:S02]  /*268e0*/  IADD3 R250, P5, R250, R8.reuse, RZ ;  /* 0x00000008fafa7210 */ /* 0x080fe40007fbe0ff */
[----:B------:R0:W-:Y:S04]  /*268f0*/  STL [R1+0xaa4], R252 ;  /* 0x000aa4fc01007387 */ /* 0x0001e80000100800 */
[----:B------:R-:W-:Y:S04]  /*26900*/  STL [R1+0xa9c], R251 ;  /* 0x000a9cfb01007387 */ /* 0x000fe80000100800 */
[----:B------:R-:W-:Y:S01]  /*26910*/  STL [R1+0xa70], R250 ;  /* 0x000a70fa01007387 */ /* 0x000fe20000100800 */
[----:B--2---:R-:W-:Y:S01]  /*26920*/  IMAD.X R249, R249, 0x1, R0, P6 ;  /* 0x00000001f9f97824 */ /* 0x004fe200030e0600 */
[----:B------:R-:W-:-:S04]  /*26930*/  IADD3 R248, P6, R248, R8, RZ ;  /* 0x00000008f8f87210 */ /* 0x000fc80007fde0ff */
[----:B------:R-:W-:Y:S01]  /*26940*/  STL [R1+0xa94], R249 ;  /* 0x000a94f901007387 */ /* 0x000fe20000100800 */
[----:B------:R-:W-:-:S03]  /*26950*/  IMAD.X R247, R247, 0x1, R0, P1 ;  /* 0x00000001f7f77824 */ /* 0x000fc600008e0600 */
[----:B------:R-:W-:Y:S01]  /*26960*/  STL [R1+0xa68], R248 ;  /* 0x000a68f801007387 */ /* 0x000fe20000100800 */
[----:B------:R-:W-:-:S03]  /*26970*/  IADD3 R245, P1, R245, R8, RZ ;  /* 0x00000008f5f57210 */ /* 0x000fc60007f3e0ff */
[----:B0-----:R-:W2:Y:S04]  /*26980*/  LDL.LU R252, [R1+0xa58] ;  /* 0x000a580001fc7983 */ /* 0x001ea80000300800 */
[----:B------:R0:W-:Y:S04]  /*26990*/  STL [R1+0xa60], R245 ;  /* 0x000a60f501007387 */ /* 0x0001e80000100800 */
[----:B------:R1:W-:Y:S04]  /*269a0*/  STL [R1+0xa8c], R247 ;  /* 0x000a8cf701007387 */ /* 0x0003e80000100800 */
[----:B0-----:R-:W4:Y:S04]  /*269b0*/  LDL.LU R245, [R1+0xa7c] ;  /* 0x000a7c0001f57983 */ /* 0x001f280000300800 */
[----:B------:R-:W4:Y:S04]  /*269c0*/  LDL.LU R251, [R1+0xa50] ;  /* 0x000a500001fb7983 */ /* 0x000f280000300800 */
[----:B------:R-:W4:Y:S01]  /*269d0*/  LDL.LU R250, [R1+0xa74] ;  /* 0x000a740001fa7983 */ /* 0x000f220000300800 */
[----:B---3--:R-:W-:-:S05]  /*269e0*/  IMAD.X R246, R246, 0x1, R0, P2 ;  /* 0x00000001f6f67824 */ /* 0x008fca00010e0600 */
[----:B------:R0:W-:Y:S04]  /*269f0*/  STL [R1+0xa84], R246 ;  /* 0x000a84f601007387 */ /* 0x0001e80000100800 */
[----:B------:R-:W3:Y:S04]  /*26a00*/  LDL.LU R249, [R1+0xa48] ;  /* 0x000a480001f97983 */ /* 0x000ee80000300800 */
[----:B------:R-:W3:Y:S04]  /*26a10*/  LDL.LU R248, [R1+0xa6c] ;  /* 0x000a6c0001f87983 */ /* 0x000ee80000300800 */
[----:B-1----:R-:W3:Y:S04]  /*26a20*/  LDL.LU R247, [R1+0xa40] ;  /* 0x000a400001f77983 */ /* 0x002ee80000300800 */
[----:B0-----:R-:W3:Y:S01]  /*26a30*/  LDL.LU R246, [R1+0xa64] ;  /* 0x000a640001f67983 */ /* 0x001ee20000300800 */
[-C--:B--2---:R-:W-:Y:S01]  /*26a40*/  IADD3 R252, P2, R252, R8.reuse, RZ ;  /* 0x00000008fcfc7210 */ /* 0x084fe20007f5e0ff */
[----:B----4-:R-:W-:Y:S01]  /*26a50*/  IMAD.X R245, R245, 0x1, R0, P3 ;  /* 0x00000001f5f57824 */ /* 0x010fe200018e0600 */
[----:B------:R-:W-:-:S04]  /*26a60*/  IADD3 R251, P3, R251, R8, RZ ;  /* 0x00000008fbfb7210 */ /* 0x000fc80007f7e0ff */
[----:B------:R0:W-:Y:S01]  /*26a70*/  STL [R1+0xa7c], R245 ;  /* 0x000a7cf501007387 */ /* 0x0001e20000100800 */
[----:B------:R-:W-:-:S03]  /*26a80*/  IMAD.X R250, R250, 0x1, R0, P4 ;  /* 0x00000001fafa7824 */ /* 0x000fc600020e0600 */
[----:B0-----:R-:W2:Y:S04]  /*26a90*/  LDL.LU R245, [R1+0xa38] ;  /* 0x000a380001f57983 */ /* 0x001ea80000300800 */
[----:B------:R0:W-:Y:S04]  /*26aa0*/  STL [R1+0xa58], R252 ;  /* 0x000a58fc01007387 */ /* 0x0001e80000100800 */
[----:B------:R-:W-:Y:S01]  /*26ab0*/  STL [R1+0xa50], R251 ;  /* 0x000a50fb01007387 */ /* 0x000fe20000100800 */
[----:B---3--:R-:W-:-:S03]  /*26ac0*/  IADD3 R249, P4, R249, R8, RZ ;  /* 0x00000008f9f97210 */ /* 0x008fc60007f9e0ff */
[----:B------:R-:W-:Y:S01]  /*26ad0*/  STL [R1+0xa74], R250 ;  /* 0x000a74fa01007387 */ /* 0x000fe20000100800 */
[----:B------:R-:W-:-:S03]  /*26ae0*/  IMAD.X R248, R248, 0x1, R0, P5 ;  /* 0x00000001f8f87824 */ /* 0x000fc600028e0600 */
[----:B------:R-:W-:Y:S01]  /*26af0*/  STL [R1+0xa48], R249 ;  /* 0x000a48f901007387 */ /* 0x000fe20000100800 */
[----:B------:R-:W-:-:S03]  /*26b00*/  IADD3 R247, P5, R247, R8, RZ ;  /* 0x00000008f7f77210 */ /* 0x000fc60007fbe0ff */
[----:B------:R-:W-:Y:S01]  /*26b10*/  STL [R1+0xa6c], R248 ;  /* 0x000a6cf801007387 */ /* 0x000fe20000100800 */
[----:B------:R-:W-:-:S03]  /*26b20*/  IMAD.X R246, R246, 0x1, R0, P6 ;  /* 0x00000001f6f67824 */ /* 0x000fc600030e0600 */
        /* <DEDUP_REMOVED lines=478> */
[----:B------:R-:W-:Y:S04]  /*28910*/  STL [R1+0x7c8], R251 ;  /* 0x0007c8fb01007387 */ /* 0x000fe80000100800 */
[----:B------:R-:W-:Y:S01]  /*28920*/  STL [R1+0x7ec], R250 ;  /* 0x0007ecfa01007387 */ /* 0x000fe20000100800 */
[----:B---3--:R-:W-:Y:S01]  /*28930*/  IADD3 R249, P1, R249, R8, RZ ;  /* 0x00000008f9f97210 */ /* 0x008fe20007f3e0ff */
[----:B------:R-:W-:-:S04]  /*28940*/  IMAD.X R248, R248, 0x1, R0, P2 ;  /* 0x00000001f8f87824 */ /* 0x000fc800010e0600 */
[----:B------:R-:W-:Y:S01]  /*28950*/  STL [R1+0x7c0], R249 ;  /* 0x0007c0f901007387 */ /* 0x000fe20000100800 */
[----:B------:R-:W-:-:S03]  /*28960*/  IADD3 R247, P2, R247, R8, RZ ;  /* 0x00000008f7f77210 */ /* 0x000fc60007f5e0ff */
[----:B------:R-:W-:Y:S04]  /*28970*/  STL [R1+0x7e4], R248 ;  /* 0x0007e4f801007387 */ /* 0x000fe80000100800 */
[----:B0-----:R-:W3:Y:S01]  /*28980*/  LDL.LU R252, [R1+0x7d4] ;  /* 0x0007d40001fc7983 */ /* 0x001ee20000300800 */
[----:B------:R-:W-:-:S05]  /*28990*/  IMAD.X R246, R246, 0x1, R0, P3 ;  /* 0x00000001f6f67824 */ /* 0x000fca00018e0600 */
        /* <DEDUP_REMOVED lines=20> */
[--C-:B--2---:R-:W-:Y:S01]  /*28ae0*/  IMAD.X R249, R249, 0x1, R0.reuse, P6 ;  /* 0x00000001f9f97824 */ /* 0x104fe200030e0600 */
[----:B------:R-:W-:Y:S01]  /*28af0*/  IADD3 R248, P6, R248, R8, RZ ;  /* 0x00000008f8f87210 */ /* 0x000fe20007fde0ff */
[----:B------:R-:W-:-:S03]  /*28b00*/  IMAD.X R247, R247, 0x1, R0, P1 ;  /* 0x00000001f7f77824 */ /* 0x000fc600008e0600 */
[----:B------:R-:W-:Y:S04]  /*28b10*/  STL [R1+0x7c4], R249 ;  /* 0x0007c4f901007387 */ /* 0x000fe80000100800 */
[----:B------:R-:W-:Y:S04]  /*28b20*/  STL [R1+0x798], R248 ;  /* 0x000798f801007387 */ /* 0x000fe80000100800 */
[----:B0-----:R-:W2:Y:S01]  /*28b30*/  LDL.LU R252, [R1+0x788] ;  /* 0x0007880001fc7983 */ /* 0x001ea20000300800 */
[----:B------:R-:W-:-:S05]  /*28b40*/  IADD3 R245, P1, R245, R8, RZ ;  /* 0x00000008f5f57210 */ /* 0x000fca0007f3e0ff */
        /* <DEDUP_REMOVED lines=12> */
[--C-:B----4-:R-:W-:Y:S01]  /*28c10*/  IMAD.X R245, R245, 0x1, R0.reuse, P3 ;  /* 0x00000001f5f57824 */ /* 0x110fe200018e0600 */
[----:B------:R-:W-:Y:S01]  /*28c20*/  IADD3 R251, P3, R251, R8, RZ ;  /* 0x00000008fbfb7210 */ /* 0x000fe20007f7e0ff */
[----:B------:R-:W-:-:S03]  /*28c30*/  IMAD.X R250, R250, 0x1, R0, P4 ;  /* 0x00000001fafa7824 */ /* 0x000fc600020e0600 */
[----:B------:R0:W-:Y:S04]  /*28c40*/  STL [R1+0x7ac], R245 ;  /* 0x0007acf501007387 */ /* 0x0001e80000100800 */
[----:B0-----:R-:W2:Y:S04]  /*28c50*/  LDL.LU R245, [R1+0x768] ;  /* 0x0007680001f57983 */ /* 0x001ea80000300800 */
[----:B------:R0:W-:Y:S04]  /*28c60*/  STL [R1+0x788], R252 ;  /* 0x000788fc01007387 */ /* 0x0001e80000100800 */
[----:B------:R-:W-:Y:S04]  /*28c70*/  STL [R1+0x780], R251 ;  /* 0x000780fb01007387 */ /* 0x000fe80000100800 */
[----:B------:R-:W-:Y:S01]  /*28c80*/  STL [R1+0x7a4], R250 ;  /* 0x0007a4fa01007387 */ /* 0x000fe20000100800 */
[-C--:B---3--:R-:W-:Y:S01]  /*28c90*/  IADD3 R249, P4, R249, R8.reuse, RZ ;  /* 0x00000008f9f97210 */ /* 0x088fe20007f9e0ff */
[----:B------:R-:W-:Y:S01]  /*28ca0*/  IMAD.X R248, R248, 0x1, R0, P5 ;  /* 0x00000001f8f87824 */ /* 0x000fe200028e0600 */
[----:B------:R-:W-:-:S03]  /*28cb0*/  IADD3 R247, P5, R247, R8, RZ ;  /* 0x00000008f7f77210 */ /* 0x000fc60007fbe0ff */
[----:B------:R-:W-:Y:S04]  /*28cc0*/  STL [R1+0x778], R249 ;  /* 0x000778f901007387 */ /* 0x000fe80000100800 */
        /* <DEDUP_REMOVED lines=66> */
[----:B-1----:R-:W2:Y:S01]  /*290f0*/  LDL.LU R247, [R1+0x72c] ;  /* 0x00072c0001f77983 */ /* 0x002ea20000300800 */
[----:B0-----:R-:W-:-:S03]  /*29100*/  IMAD.MOV.U32 R245, RZ, RZ, R226 ;  /* 0x000000fffff57224 */ /* 0x001fc600078e00e2 */
[----:B------:R-:W2:Y:S01]  /*29110*/  LDL.LU R226, [R1+0x700] ;  /* 0x0007000001e27983 */ /* 0x000ea20000300800 */
[----:B---3--:R-:W-:Y:S01]  /*29120*/  IMAD.X R252, R252, 0x1, R0, P4 ;  /* 0x00000001fcfc7824 */ /* 0x008fe200020e0600 */
[----:B----4-:R-:W-:-:S05]  /*29130*/  IADD3 R246, P4, R246, R8, RZ ;  /* 0x00000008f6f67210 */ /* 0x010fca0007f9e0ff */
[----:B------:R0:W-:Y:S04]  /*29140*/  STL [R1+0x718], R246 ;  /* 0x000718f601007387 */ /* 0x0001e80000100800 */
[----:B0-----:R-:W3:Y:S01]  /*29150*/  LDL.LU R246, [R1+0x724] ;  /* 0x0007240001f67983 */ /* 0x001ee20000300800 */
[--C-:B------:R-:W-:Y:S01]  /*29160*/  IMAD.X R251, R251, 0x1, R0.reuse, P5 ;  /* 0x00000001fbfb7824 */ /* 0x100fe200028e0600 */
[-C--:B------:R-:W-:Y:S02]  /*29170*/  IADD3 R250, P5, R250, R8.reuse, RZ ;  /* 0x00000008fafa7210 */ /* 0x080fe40007fbe0ff */
[----:B------:R-:W-:Y:S04]  /*29180*/  STL [R1+0x744], R252 ;  /* 0x000744fc01007387 */ /* 0x000fe80000100800 */
[----:B------:R-:W-:Y:S04]  /*29190*/  STL [R1+0x73c], R251 ;  /* 0x00073cfb01007387 */ /* 0x000fe80000100800 */
[----:B------:R-:W-:Y:S01]  /*291a0*/  STL [R1+0x710], R250 ;  /* 0x000710fa01007387 */ /* 0x000fe20000100800 */
[--C-:B--2---:R-:W-:Y:S01]  /*291b0*/  IMAD.X R249, R249, 0x1, R0.reuse, P6 ;  /* 0x00000001f9f97824 */ /* 0x104fe200030e0600 */
[----:B------:R-:W-:Y:S01]  /*291c0*/  IADD3 R248, P6, R248, R8, RZ ;  /* 0x00000008f8f87210 */ /* 0x000fe20007fde0ff */
[----:B------:R-:W-:-:S03]  /*291d0*/  IMAD.X R247, R247, 0x1, R0, P1 ;  /* 0x00000001f7f77824 */ /* 0x000fc600008e0600 */
[----:B------:R-:W-:Y:S04]  /*291e0*/  STL [R1+0x734], R249 ;  /* 0x000734f901007387 */ /* 0x000fe80000100800 */
[----:B------:R-:W-:Y:S01]  /*291f0*/  STL [R1+0x708], R248 ;  /* 0x000708f801007387 */ /* 0x000fe20000100800 */
[----:B------:R-:W-:-:S05]  /*29200*/  IADD3 R226, P1, R226, R8, RZ ;  /* 0x00000008e2e27210 */ /* 0x000fca0007f3e0ff */
[----:B------:R0:W-:Y:S04]  /*29210*/  STL [R1+0x700], R226 ;  /* 0x000700e201007387 */ /* 0x0001e80000100800 */
[----:B0-----:R-:W2:Y:S04]  /*29220*/  LDL.LU R226, [R1+0x6f8] ;  /* 0x0006f80001e27983 */ /* 0x001ea80000300800 */
        /* <DEDUP_REMOVED lines=8> */
[----:B------:R-:W3:Y:S04]  /*292b0*/  LDL.LU R248, [R1+0x6e0] ;  /* 0x0006e00001f87983 */ /* 0x000ee80000300800 */
[----:B0-----:R-:W3:Y:S01]  /*292c0*/  LDL.LU R246, [R1+0x704] ;  /* 0x0007040001f67983 */ /* 0x001ee20000300800 */
[----:B--2---:R-:W-:-:S05]  /*292d0*/  IADD3 R226, P2, R226, R8, RZ ;  /* 0x00000008e2e27210 */ /* 0x004fca0007f5e0ff */
[----:B------:R0:W-:Y:S01]  /*292e0*/  STL [R1+0x6f8], R226 ;  /* 0x0006f8e201007387 */ /* 0x0001e20000100800 */
[--C-:B----4-:R-:W-:Y:S01]  /*292f0*/  IMAD.X R247, R247, 0x1, R0.reuse, P3 ;  /* 0x00000001f7f77824 */ /* 0x110fe200018e0600 */
[-C--:B------:R-:W-:Y:S01]  /*29300*/  IADD3 R252, P3, R252, R8.reuse, RZ ;  /* 0x00000008fcfc7210 */ /* 0x080fe20007f7e0ff */
[--C-:B------:R-:W-:Y:S01]  /*29310*/  IMAD.X R251, R251, 0x1, R0.reuse, P4 ;  /* 0x00000001fbfb7824 */ /* 0x100fe200020e0600 */
[----:B0-----:R0:W5:Y:S04]  /*29320*/  LDL.LU R226, [R1+0xfdc] ;  /* 0x000fdc0001e27983 */ /* 0x0011680000300800 */
[----:B------:R1:W-:Y:S01]  /*29330*/  STL [R1+0x71c], R247 ;  /* 0x00071cf701007387 */ /* 0x0003e20000100800 */
[-C--:B---3--:R-:W-:Y:S01]  /*29340*/  IADD3 R250, P4, R250, R8.reuse, RZ ;  /* 0x00000008fafa7210 */ /* 0x088fe20007f9e0ff */
[--C-:B------:R-:W-:Y:S01]  /*29350*/  IMAD.X R249, R249, 0x1, R0.reuse, P5 ;  /* 0x00000001f9f97824 */ /* 0x100fe200028e0600 */
[----:B------:R-:W-:Y:S01]  /*29360*/  IADD3 R248, P5, R248, R8, RZ ;  /* 0x00000008f8f87210 */ /* 0x000fe20007fbe0ff */
[----:B-1----:R-:W2:Y:S04]  /*29370*/  LDL.LU R247, [R1+0xef0] ;  /* 0x000ef00001f77983 */ /* 0x002ea80000300800 */
[----:B------:R-:W-:Y:S01]  /*29380*/  STL [R1+0x6f0], R252 ;  /* 0x0006f0fc01007387 */ /* 0x000fe20000100800 */
[----:B------:R-:W-:-:S03]  /*29390*/  IMAD.X R246, R246, 0x1, R0, P6 ;  /* 0x00000001f6f67824 */ /* 0x000fc600030e0600 */
[----:B------:R-:W-:Y:S04]  /*293a0*/  STL [R1+0x714], R251 ;  /* 0x000714fb01007387 */ /* 0x000fe80000100800 */
[----:B------:R-:W-:Y:S04]  /*293b0*/  STL [R1+0x6e8], R250 ;  /* 0x0006e8fa01007387 */ /* 0x000fe80000100800 */
[----:B------:R-:W-:Y:S04]  /*293c0*/  STL [R1+0x70c], R249 ;  /* 0x00070cf901007387 */ /* 0x000fe80000100800 */
[----:B------:R-:W3:Y:S04]  /*293d0*/  LDL.LU R8, [R1+0x6fc] ;  /* 0x0006fc0001087983 */ /* 0x000ee80000300800 */
[----:B------:R1:W-:Y:S04]  /*293e0*/  STL [R1+0x704], R246 ;  /* 0x000704f601007387 */ /* 0x0003e80000100800 */
[----:B------:R4:W-:Y:S04]  /*293f0*/  STL [R1+0x6e0], R248 ;  /* 0x0006e0f801007387 */ /* 0x0009e80000100800 */
[----:B-1----:R-:W3:Y:S04]  /*29400*/  LDL.LU R246, [R1+0xae8] ;  /* 0x000ae80001f67983 */ /* 0x002ee80000300800 */
[----:B------:R-:W3:Y:S04]  /*29410*/  LDL.LU R252, [R1+0x6f4] ;  /* 0x0006f40001fc7983 */ /* 0x000ee80000300800 */
[----:B------:R-:W3:Y:S01]  /*29420*/  LDL.LU R251, [R1+0xeec] ;  /* 0x000eec0001fb7983 */ /* 0x000ee20000300800 */
[----:B--2---:R-:W-:-:S05]  /*29430*/  IADD3 R247, P6, R247, UR5, RZ ;  /* 0x00000005f7f77c10 */ /* 0x004fca000ffde0ff */
[----:B------:R1:W-:Y:S04]  /*29440*/  STL [R1+0xef0], R247 ;  /* 0x000ef0f701007387 */ /* 0x0003e80000100800 */
[----:B------:R-:W2:Y:S04]  /*29450*/  LDL.LU R250, [R1+0x6ec] ;  /* 0x0006ec0001fa7983 */ /* 0x000ea80000300800 */
[----:B------:R-:W2:Y:S04]  /*29460*/  LDL.LU R249, [R1+0xee8] ;  /* 0x000ee80001f97983 */ /* 0x000ea80000300800 */
[----:B----4-:R-:W4:Y:S01]  /*29470*/  LDL.LU R248, [R1+0x6e4] ;  /* 0x0006e40001f87983 */ /* 0x010f220000300800 */
[----:B---3--:R-:W-:-:S03]  /*29480*/  IMAD.X R8, R8, 0x1, R0, P1 ;  /* 0x0000000108087824 */ /* 0x008fc600008e0600 */
[----:B-1----:R-:W3:Y:S01]  /*29490*/  LDL.LU R247, [R1+0xee4] ;  /* 0x000ee40001f77983 */ /* 0x002ee20000300800 */
[----:B------:R-:W-:-:S05]  /*294a0*/  IADD3 R246, P1, R246, UR5, RZ ;  /* 0x00000005f6f67c10 */ /* 0x000fca000ff3e0ff */
[----:B------:R1:W-:Y:S04]  /*294b0*/  STL [R1+0xae8], R246 ;  /* 0x000ae8f601007387 */ /* 0x0003e80000100800 */
[----:B-1----:R-:W3:Y:S01]  /*294c0*/  LDL.LU R246, [R1+0x6dc] ;  /* 0x0006dc0001f67983 */ /* 0x002ee20000300800 */
[--C-:B------:R-:W-:Y:S01]  /*294d0*/  IMAD.X R252, R252, 0x1, R0.reuse, P2 ;  /* 0x00000001fcfc7824 */ /* 0x100fe200010e0600 */
[----:B------:R-:W-:Y:S02]  /*294e0*/  IADD3 R251, P2, R251, UR5, RZ ;  /* 0x00000005fbfb7c10 */ /* 0x000fe4000ff5e0ff */
[----:B------:R-:W-:Y:S04]  /*294f0*/  STL [R1+0x6fc], R8 ;  /* 0x0006fc0801007387 */ /* 0x000fe80000100800 */
[----:B------:R1:W-:Y:S04]  /*29500*/  STL [R1+0x6f4], R252 ;  /* 0x0006f4fc01007387 */ /* 0x0003e80000100800 */
[----:B------:R-:W-:Y:S01]  /*29510*/  STL [R1+0xeec], R251 ;  /* 0x000eecfb01007387 */ /* 0x000fe20000100800 */
[--C-:B--2---:R-:W-:Y:S01]  /*29520*/  IMAD.X R250, R250, 0x1, R0.reuse, P3 ;  /* 0x00000001fafa7824 */ /* 0x104fe200018e0600 */
[----:B------:R-:W-:Y:S01]  /*29530*/  IADD3 R249, P3, R249, UR5, RZ ;  /* 0x00000005f9f97c10 */ /* 0x000fe2000ff7e0ff */
[----:B----4-:R-:W-:-:S03]  /*29540*/  IMAD.X R248, R248, 0x1, R0, P4 ;  /* 0x00000001f8f87824 */ /* 0x010fc600020e0600 */
[----:B------:R-:W-:Y:S04]  /*29550*/  STL [R1+0x6ec], R250 ;  /* 0x0006ecfa01007387 */ /* 0x000fe80000100800 */
[----:B------:R-:W-:Y:S04]  /*29560*/  STL [R1+0xee8], R249 ;  /* 0x000ee8f901007387 */ /* 0x000fe80000100800 */
[----:B-1----:R-:W2:Y:S01]  /*29570*/  LDL.LU R252, [R1+0xee0] ;  /* 0x000ee00001fc7983 */ /* 0x002ea20000300800 */
[----:B---3--:R-:W-:-:S05]  /*29580*/  IADD3 R247, P4, R247, UR5, RZ ;  /* 0x00000005f7f77c10 */ /* 0x008fca000ff9e0ff */
[----:B------:R1:W-:Y:S04]  /*29590*/  STL [R1+0xee4], R247 ;  /* 0x000ee4f701007387 */ /* 0x0003e80000100800 */
[----:B------:R3:W-:Y:S04]  /*295a0*/  STL [R1+0x6e4], R248 ;  /* 0x0006e4f801007387 */ /* 0x0007e80000100800 */
[----:B-1----:R-:W4:Y:S04]  /*295b0*/  LDL.LU R247, [R1+0xaec] ;  /* 0x000aec0001f77983 */ /* 0x002f280000300800 */
[----:B------:R-:W4:Y:S01]  /*295c0*/  LDL.LU R251, [R1+0xedc] ;  /* 0x000edc0001fb7983 */ /* 0x000f220000300800 */
[----:B------:R-:W-:-:S03]  /*295d0*/  IMAD.X R246, R246, 0x1, R0, P5 ;  /* 0x00000001f6f67824 */ /* 0x000fc600028e0600 */
[----:B------:R-:W4:Y:S04]  /*295e0*/  LDL.LU R250, [R1+0x6d8] ;  /* 0x0006d80001fa7983 */ /* 0x000f280000300800 */
[----:B------:R1:W-:Y:S04]  /*295f0*/  STL [R1+0x6dc], R246 ;  /* 0x0006dcf601007387 */ /* 0x0003e80000100800 */
[----:B------:R-:W4:Y:S04]  /*29600*/  LDL.LU R249, [R1+0xed8] ;  /* 0x000ed80001f97983 */ /* 0x000f280000300800 */
[----:B---3--:R-:W3:Y:S04]  /*29610*/  LDL.LU R248, [R1+0xae4] ;  /* 0x000ae40001f87983 */ /* 0x008ee80000300800 */
[----:B-1----:R-:W3:Y:S01]  /*29620*/  LDL.LU R246, [R1+0xed0] ;  /* 0x000ed00001f67983 */ /* 0x002ee20000300800 */
[----:B--2---:R-:W-:-:S02]  /*29630*/  IADD3 R252, P5, R252, UR5, RZ ;  /* 0x00000005fcfc7c10 */ /* 0x004fc4000ffbe0ff */
[----:B----4-:R-:W-:Y:S02]  /*29640*/  IADD3.X R247, R247, UR60, RZ, P6, !PT ;  /* 0x0000003cf7f77c10 */ /* 0x010fe4000b7fe4ff */
[----:B------:R-:W-:Y:S02]  /*29650*/  IADD3 R251, P6, R251, UR5, RZ ;  /* 0x00000005fbfb7c10 */ /* 0x000fe4000ffde0ff */
[----:B------:R-:W-:Y:S01]  /*29660*/  IADD3.X R250, R250, UR60, RZ, P1, !PT ;  /* 0x0000003cfafa7c10 */ /* 0x000fe20008ffe4ff */
[----:B------:R1:W-:Y:S01]  /*29670*/  STL [R1+0xaec], R247 ;  /* 0x000aecf701007387 */ /* 0x0003e20000100800 */
[----:B------:R-:W-:Y:S02]  /*29680*/  IADD3 R249, P1, R249, UR5, RZ ;  /* 0x00000005f9f97c10 */ /* 0x000fe4000ff3e0ff */
[----:B---3--:R-:W-:Y:S01]  /*29690*/  IADD3.X R248, R248, UR60, RZ, P2, !PT ;  /* 0x0000003cf8f87c10 */ /* 0x008fe200097fe4ff */
[----:B-1----:R-:W2:Y:S04]  /*296a0*/  LDL.LU R247, [R1+0xae0] ;  /* 0x000ae00001f77983 */ /* 0x002ea80000300800 */
[----:B------:R-:W-:Y:S04]  /*296b0*/  STL [R1+0xee0], R252 ;  /* 0x000ee0fc01007387 */ /* 0x000fe80000100800 */
[----:B------:R-:W-:Y:S04]  /*296c0*/  STL [R1+0xedc], R251 ;  /* 0x000edcfb01007387 */ /* 0x000fe80000100800 */
[----:B------:R-:W-:Y:S04]  /*296d0*/  STL [R1+0x6d8], R250 ;  /* 0x0006d8fa01007387 */ /* 0x000fe80000100800 */
[----:B------:R-:W-:Y:S04]  /*296e0*/  STL [R1+0xed8], R249 ;  /* 0x000ed8f901007387 */ /* 0x000fe80000100800 */
[----:B------:R1:W-:Y:S01]  /*296f0*/  STL [R1+0xae4], R248 ;  /* 0x000ae4f801007387 */ /* 0x0003e20000100800 */
[----:B------:R-:W-:-:S03]  /*29700*/  IADD3 R246, P2, R246, UR5, RZ ;  /* 0x00000005f6f67c10 */ /* 0x000fc6000ff5e0ff */
[----:B-1----:R-:W3:Y:S04]  /*29710*/  LDL.LU R248, [R1+0xec8] ;  /* 0x000ec80001f87983 */ /* 0x002ee80000300800 */
[----:B------:R-:W4:Y:S04]  /*29720*/  LDL.LU R252, [R1+0xadc] ;  /* 0x000adc0001fc7983 */ /* 0x000f280000300800 */
[----:B------:R1:W-:Y:S04]  /*29730*/  STL [R1+0xed0], R246 ;  /* 0x000ed0f601007387 */ /* 0x0003e80000100800 */
[----:B-1----:R-:W4:Y:S04]  /*29740*/  LDL.LU R246, [R1+0xec0] ;  /* 0x000ec00001f67983 */ /* 0x002f280000300800 */
[----:B------:R-:W4:Y:S04]  /*29750*/  LDL.LU R251, [R1+0xad8] ;  /* 0x000ad80001fb7983 */ /* 0x000f280000300800 */
[----:B------:R-:W4:Y:S01]  /*29760*/  LDL.LU R250, [R1+0xeb8] ;  /* 0x000eb80001fa7983 */ /* 0x000f220000300800 */
[----:B--2---:R-:W-:-:S05]  /*29770*/  IADD3.X R247, R247, UR60, RZ, P3, !PT ;  /* 0x0000003cf7f77c10 */ /* 0x004fca0009ffe4ff */
[----:B------:R1:W-:Y:S04]  /*29780*/  STL [R1+0xae0], R247 ;  /* 0x000ae0f701007387 */ /* 0x0003e80000100800 */
[----:B------:R-:W2:Y:S01]  /*29790*/  LDL.LU R249, [R1+0xad4] ;  /* 0x000ad40001f97983 */ /* 0x000ea20000300800 */
[----:B---3--:R-:W-:-:S03]  /*297a0*/  IADD3 R248, P3, R248, UR5, RZ ;  /* 0x00000005f8f87c10 */ /* 0x008fc6000ff7e0ff */
[----:B-1----:R-:W3:Y:S01]  /*297b0*/  LDL.LU R247, [R1+0xeb0] ;  /* 0x000eb00001f77983 */ /* 0x002ee20000300800 */
[----:B----4-:R-:W-:-:S03]  /*297c0*/  IADD3.X R252, R252, UR60, RZ, P4, !PT ;  /* 0x0000003cfcfc7c10 */ /* 0x010fc6000a7fe4ff */
[----:B------:R1:W-:Y:S01]  /*297d0*/  STL [R1+0xec8], R248 ;  /* 0x000ec8f801007387 */ /* 0x0003e20000100800 */
[----:B------:R-:W-:-:S03]  /*297e0*/  IADD3 R246, P4, R246, UR5, RZ ;  /* 0x00000005f6f67c10 */ /* 0x000fc6000ff9e0ff */
[----:B-1----:R-:W4:Y:S04]  /*297f0*/  LDL.LU R248, [R1+0xed4] ;  /* 0x000ed40001f87983 */ /* 0x002f280000300800 */
[----:B------:R1:W-:Y:S04]  /*29800*/  STL [R1+0xec0], R246 ;  /* 0x000ec0f601007387 */ /* 0x0003e80000100800 */
[----:B-1----:R-:W4:Y:S01]  /*29810*/  LDL.LU R246, [R1+0xea8] ;  /* 0x000ea80001f67983 */ /* 0x002f220000300800 */
[----:B------:R-:W-:Y:S02]  /*29820*/  IADD3.X R251, R251, UR60, RZ, P5, !PT ;  /* 0x0000003cfbfb7c10 */ /* 0x000fe4000affe4ff */
[----:B------:R-:W-:Y:S01]  /*29830*/  IADD3 R250, P5, R250, UR5, RZ ;  /* 0x00000005fafa7c10 */ /* 0x000fe2000ffbe0ff */
[----:B------:R-:W-:Y:S04]  /*29840*/  STL [R1+0xadc], R252 ;  /* 0x000adcfc01007387 */ /* 0x000fe80000100800 */
[----:B------:R-:W-:Y:S04]  /*29850*/  STL [R1+0xad8], R251 ;  /* 0x000ad8fb01007387 */ /* 0x000fe80000100800 */
[----:B------:R-:W-:Y:S01]  /*29860*/  STL [R1+0xeb8], R250 ;  /* 0x000eb8fa01007387 */ /* 0x000fe20000100800 */
[----:B--2---:R-:W-:-:S05]  /*29870*/  IADD3.X R249, R249, UR60, RZ, P6, !PT ;  /* 0x0000003cf9f97c10 */ /* 0x004fca000b7fe4ff */
[----:B------:R-:W-:Y:S01]  /*29880*/  STL [R1+0xad4], R249 ;  /* 0x000ad4f901007387 */ /* 0x000fe20000100800 */
[----:B---3--:R-:W-:-:S05]  /*29890*/  IADD3 R247, P6, R247, UR5, RZ ;  /* 0x00000005f7f77c10 */ /* 0x008fca000ffde0ff */
[----:B------:R1:W-:Y:S01]  /*298a0*/  STL [R1+0xeb0], R247 ;  /* 0x000eb0f701007387 */ /* 0x0003e20000100800 */
[----:B----4-:R-:W-:-:S03]  /*298b0*/  IADD3.X R248, R248, UR60, RZ, P1, !PT ;  /* 0x0000003cf8f87c10 */ /* 0x010fc60008ffe4ff */
[----:B-1----:R-:W2:Y:S04]  /*298c0*/  LDL.LU R247, [R1+0xecc] ;  /* 0x000ecc0001f77983 */ /* 0x002ea80000300800 */
[----:B------:R-:W3:Y:S04]  /*298d0*/  LDL.LU R252, [R1+0xea0] ;  /* 0x000ea00001fc7983 */ /* 0x000ee80000300800 */
[----:B------:R1:W-:Y:S01]  /*298e0*/  STL [R1+0xed4], R248 ;  /* 0x000ed4f801007387 */ /* 0x0003e20000100800 */
[----:B------:R-:W-:-:S03]  /*298f0*/  IADD3 R246, P1, R246, UR5, RZ ;  /* 0x00000005f6f67c10 */ /* 0x000fc6000ff3e0ff */
[----:B-1----:R-:W4:Y:S04]  /*29900*/  LDL.LU R248, [R1+0xec4] ;  /* 0x000ec40001f87983 */ /* 0x002f280000300800 */
[----:B------:R-:W4:Y:S04]  /*29910*/  LDL.LU R251, [R1+0xe98] ;  /* 0x000e980001fb7983 */ /* 0x000f280000300800 */
[----:B------:R-:W4:Y:S04]  /*29920*/  LDL.LU R250, [R1+0xebc] ;  /* 0x000ebc0001fa7983 */ /* 0x000f280000300800 */
[----:B------:R1:W-:Y:S04]  /*29930*/  STL [R1+0xea8], R246 ;  /* 0x000ea8f601007387 */ /* 0x0003e80000100800 */
[----:B------:R-:W4:Y:S04]  /*29940*/  LDL.LU R249, [R1+0xe90] ;  /* 0x000e900001f97983 */ /* 0x000f280000300800 */
[----:B-1----:R-:W4:Y:S01]  /*29950*/  LDL.LU R246, [R1+0xeb4] ;  /* 0x000eb40001f67983 */ /* 0x002f220000300800 */
[----:B--2---:R-:W-:-:S02]  /*29960*/  IADD3.X R247, R247, UR60, RZ, P2, !PT ;  /* 0x0000003cf7f77c10 */ /* 0x004fc400097fe4ff */
[----:B---3--:R-:W-:-:S03]  /*29970*/  IADD3 R252, P2, R252, UR5, RZ ;  /* 0x00000005fcfc7c10 */ /* 0x008fc6000ff5e0ff */
[----:B------:R1:W-:Y:S01]  /*29980*/  STL [R1+0xecc], R247 ;  /* 0x000eccf701007387 */ /* 0x0003e20000100800 */
[----:B----4-:R-:W-:-:S03]  /*29990*/  IADD3.X R248, R248, UR60, RZ, P3, !PT ;  /* 0x0000003cf8f87c10 */ /* 0x010fc60009ffe4ff */
[----:B-1----:R-:W2:Y:S01]  /*299a0*/  LDL.LU R247, [R1+0xe88] ;  /* 0x000e880001f77983 */ /* 0x002ea20000300800 */
[----:B------:R-:W-:Y:S02]  /*299b0*/  IADD3 R251, P3, R251, UR5, RZ ;  /* 0x00000005fbfb7c10 */ /* 0x000fe4000ff7e0ff */
[----:B------:R-:W-:Y:S02]  /*299c0*/  IADD3.X R250, R250, UR60, RZ, P4, !PT ;  /* 0x0000003cfafa7c10 */ /* 0x000fe4000a7fe4ff */
[----:B------:R-:W-:Y:S01]  /*299d0*/  IADD3 R249, P4, R249, UR5, RZ ;  /* 0x00000005f9f97c10 */ /* 0x000fe2000ff9e0ff */
[----:B------:R1:W-:Y:S01]  /*299e0*/  STL [R1+0xec4], R248 ;  /* 0x000ec4f801007387 */ /* 0x0003e20000100800 */
[----:B------:R-:W-:-:S03]  /*299f0*/  IADD3.X R246, R246, UR60, RZ, P5, !PT ;  /* 0x0000003cf6f67c10 */ /* 0x000fc6000affe4ff */
[----:B-1----:R-:W3:Y:S04]  /*29a00*/  LDL.LU R248, [R1+0xeac] ;  /* 0x000eac0001f87983 */ /* 0x002ee80000300800 */
[----:B------:R-:W-:Y:S04]  /*29a10*/  STL [R1+0xea0], R252 ;  /* 0x000ea0fc01007387 */ /* 0x000fe80000100800 */
[----:B------:R-:W-:Y:S04]  /*29a20*/  STL [R1+0xe98], R251 ;  /* 0x000e98fb01007387 */ /* 0x000fe80000100800 */
[----:B------:R-:W-:Y:S04]  /*29a30*/  STL [R1+0xebc], R250 ;  /* 0x000ebcfa01007387 */ /* 0x000fe80000100800 */
[----:B------:R-:W-:Y:S04]  /*29a40*/  STL [R1+0xe90], R249 ;  /* 0x000e90f901007387 */ /* 0x000fe80000100800 */
[----:B------:R1:W-:Y:S04]  /*29a50*/  STL [R1+0xeb4], R246 ;  /* 0x000eb4f601007387 */ /* 0x0003e80000100800 */
[----:B-1----:R-:W4:Y:S04]  /*29a60*/  LDL.LU R246, [R1+0xe80] ;  /* 0x000e800001f67983 */ /* 0x002f280000300800 */
[----:B------:R-:W4:Y:S01]  /*29a70*/  LDL.LU R252, [R1+0xea4] ;  /* 0x000ea40001fc7983 */ /* 0x000f220000300800 */
[----:B--2---:R-:W-:-:S05]  /*29a80*/  IADD3 R247, P5, R247, UR5, RZ ;  /* 0x00000005f7f77c10 */ /* 0x004fca000ffbe0ff */
[----:B------:R1:W-:Y:S01]  /*29a90*/  STL [R1+0xe88], R247 ;  /* 0x000e88f701007387 */ /* 0x0003e20000100800 */
[----:B---3--:R-:W-:-:S03]  /*29aa0*/  IADD3.X R248, R248, UR60, RZ, P6, !PT ;  /* 0x0000003cf8f87c10 */ /* 0x008fc6000b7fe4ff */
[----:B-1----:R-:W2:Y:S04]  /*29ab0*/  LDL.LU R247, [R1+0xe78] ;  /* 0x000e780001f77983 */ /* 0x002ea80000300800 */
[----:B------:R-:W3:Y:S04]  /*29ac0*/  LDL.LU R251, [R1+0xe9c] ;  /* 0x000e9c0001fb7983 */ /* 0x000ee80000300800 */
[----:B------:R-:W3:Y:S04]  /*29ad0*/  LDL.LU R250, [R1+0xe70] ;  /* 0x000e700001fa7983 */ /* 0x000ee80000300800 */
[----:B------:R1:W-:Y:S04]  /*29ae0*/  STL [R1+0xeac], R248 ;  /* 0x000eacf801007387 */ /* 0x0003e80000100800 */
[----:B------:R-:W3:Y:S01]  /*29af0*/  LDL.LU R249, [R1+0xe94] ;  /* 0x000e940001f97983 */ /* 0x000ee20000300800 */
[----:B----4-:R-:W-:-:S03]  /*29b00*/  IADD3 R246, P6, R246, UR5, RZ ;  /* 0x00000005f6f67c10 */ /* 0x010fc6000ffde0ff */
[----:B-1----:R-:W4:Y:S04]  /*29b10*/  LDL.LU R248, [R1+0xe68] ;  /* 0x000e680001f87983 */ /* 0x002f280000300800 */
[----:B------:R1:W-:Y:S04]  /*29b20*/  STL [R1+0xe80], R246 ;  /* 0x000e80f601007387 */ /* 0x0003e80000100800 */
[----:B-1----:R-:W4:Y:S01]  /*29b30*/  LDL.LU R246, [R1+0xe8c] ;  /* 0x000e8c0001f67983 */ /* 0x002f220000300800 */
[----:B------:R-:W-:Y:S02]  /*29b40*/  IADD3.X R252, R252, UR60, RZ, P1, !PT ;  /* 0x0000003cfcfc7c10 */ /* 0x000fe40008ffe4ff */
[----:B--2---:R-:W-:-:S02]  /*29b50*/  IADD3 R247, P1, R247, UR5, RZ ;  /* 0x00000005f7f77c10 */ /* 0x004fc4000ff3e0ff */
[----:B---3--:R-:W-:Y:S02]  /*29b60*/  IADD3.X R251, R251, UR60, RZ, P2, !PT ;  /* 0x0000003cfbfb7c10 */ /* 0x008fe400097fe4ff */
[----:B------:R-:W-:Y:S01]  /*29b70*/  IADD3 R250, P2, R250, UR5, RZ ;  /* 0x00000005fafa7c10 */ /* 0x000fe2000ff5e0ff */
[----:B------:R1:W-:Y:S01]  /*29b80*/  STL [R1+0xe78], R247 ;  /* 0x000e78f701007387 */ /* 0x0003e20000100800 */
[----:B------:R-:W-:-:S03]  /*29b90*/  IADD3.X R249, R249, UR60, RZ, P3, !PT ;  /* 0x0000003cf9f97c10 */ /* 0x000fc60009ffe4ff */
[----:B-1----:R-:W2:Y:S01]  /*29ba0*/  LDL.LU R247, [R1+0xe60] ;  /* 0x000e600001f77983 */ /* 0x002ea20000300800 */
[----:B----4-:R-:W-:-:S03]  /*29bb0*/  IADD3 R248, P3, R248, UR5, RZ ;  /* 0x00000005f8f87c10 */ /* 0x010fc6000ff7e0ff */
[----:B------:R-:W-:Y:S04]  /*29bc0*/  STL [R1+0xea4], R252 ;  /* 0x000ea4fc01007387 */ /* 0x000fe80000100800 */
[----:B------:R-:W-:Y:S04]  /*29bd0*/  STL [R1+0xe9c], R251 ;  /* 0x000e9cfb01007387 */ /* 0x000fe80000100800 */
[----:B------:R-:W-:Y:S04]  /*29be0*/  STL [R1+0xe70], R250 ;  /* 0x000e70fa01007387 */ /* 0x000fe80000100800 */
[----:B------:R-:W-:Y:S04]  /*29bf0*/  STL [R1+0xe94], R249 ;  /* 0x000e94f901007387 */ /* 0x000fe80000100800 */
[----:B------:R1:W-:Y:S01]  /*29c00*/  STL [R1+0xe68], R248 ;  /* 0x000e68f801007387 */ /* 0x0003e20000100800 */
[----:B------:R-:W-:-:S03]  /*29c10*/  IADD3.X R246, R246, UR60, RZ, P4, !PT ;  /* 0x0000003cf6f67c10 */ /* 0x000fc6000a7fe4ff */
[----:B-1----:R-:W3:Y:S04]  /*29c20*/  LDL.LU R248, [R1+0xe84] ;  /* 0x000e840001f87983 */ /* 0x002ee80000300800 */
[----:B------:R-:W4:Y:S04]  /*29c30*/  LDL.LU R252, [R1+0xe58] ;  /* 0x000e580001fc7983 */ /* 0x000f280000300800 */
[----:B------:R1:W-:Y:S04]  /*29c40*/  STL [R1+0xe8c], R246 ;  /* 0x000e8cf601007387 */ /* 0x0003e80000100800 */
[----:B-1----:R-:W4:Y:S04]  /*29c50*/  LDL.LU R246, [R1+0xe7c] ;  /* 0x000e7c0001f67983 */ /* 0x002f280000300800 */
[----:B------:R-:W4:Y:S04]  /*29c60*/  LDL.LU R251, [R1+0xe50] ;  /* 0x000e500001fb7983 */ /* 0x000f280000300800 */
[----:B------:R-:W4:Y:S01]  /*29c70*/  LDL.LU R250, [R1+0xe74] ;  /* 0x000e740001fa7983 */ /* 0x000f220000300800 */
[----:B--2---:R-:W-:-:S05]  /*29c80*/  IADD3 R247, P4, R247, UR5, RZ ;  /* 0x00000005f7f77c10 */ /* 0x004fca000ff9e0ff */
[----:B------:R1:W-:Y:S04]  /*29c90*/  STL [R1+0xe60], R247 ;  /* 0x000e60f701007387 */ /* 0x0003e80000100800 */
[----:B------:R-:W2:Y:S04]  /*29ca0*/  LDL.LU R249, [R1+0xe48] ;  /* 0x000e480001f97983 */ /* 0x000ea80000300800 */
[----:B-1----:R-:W2:Y:S01]  /*29cb0*/  LDL.LU R247, [R1+0xe6c] ;  /* 0x000e6c0001f77983 */ /* 0x002ea20000300800 */
[----:B---3--:R-:W-:-:S05]  /*29cc0*/  IADD3.X R248, R248, UR60, RZ, P5, !PT ;  /* 0x0000003cf8f87c10 */ /* 0x008fca000affe4ff */
[----:B------:R1:W-:Y:S01]  /*29cd0*/  STL [R1+0xe84], R248 ;  /* 0x000e84f801007387 */ /* 0x0003e20000100800 */
[----:B----4-:R-:W-:-:S03]  /*29ce0*/  IADD3.X R246, R246, UR60, RZ, P6, !PT ;  /* 0x0000003cf6f67c10 */ /* 0x010fc6000b7fe4ff */
[----:B-1----:R-:W3:Y:S04]  /*29cf0*/  LDL.LU R248, [R1+0xe40] ;  /* 0x000e400001f87983 */ /* 0x002ee80000300800 */
[----:B------:R1:W-:Y:S04]  /*29d00*/  STL [R1+0xe7c], R246 ;  /* 0x000e7cf601007387 */ /* 0x0003e80000100800 */
[----:B-1----:R-:W4:Y:S01]  /*29d10*/  LDL.LU R246, [R1+0xe64] ;  /* 0x000e640001f67983 */ /* 0x002f220000300800 */
[----:B------:R-:W-:Y:S02]  /*29d20*/  IADD3 R252, P5, R252, UR5, RZ ;  /* 0x00000005fcfc7c10 */ /* 0x000fe4000ffbe0ff */
[----:B------:R-:W-:-:S02]  /*29d30*/  IADD3 R251, P6, R251, UR5, RZ ;  /* 0x00000005fbfb7c10 */ /* 0x000fc4000ffde0ff */
[----:B------:R-:W-:Y:S01]  /*29d40*/  IADD3.X R250, R250, UR60, RZ, P1, !PT ;  /* 0x0000003cfafa7c10 */ /* 0x000fe20008ffe4ff */
[----:B------:R-:W-:Y:S04]  /*29d50*/  STL [R1+0xe58], R252 ;  /* 0x000e58fc01007387 */ /* 0x000fe80000100800 */
[----:B------:R-:W-:Y:S04]  /*29d60*/  STL [R1+0xe50], R251 ;  /* 0x000e50fb01007387 */ /* 0x000fe80000100800 */
[----:B------:R-:W-:Y:S01]  /*29d70*/  STL [R1+0xe74], R250 ;  /* 0x000e74fa01007387 */ /* 0x000fe20000100800 */
[----:B--2---:R-:W-:-:S05]  /*29d80*/  IADD3 R249, P1, R249, UR5, RZ ;  /* 0x00000005f9f97c10 */ /* 0x004fca000ff3e0ff */
[----:B------:R-:W-:Y:S01]  /*29d90*/  STL [R1+0xe48], R249 ;  /* 0x000e48f901007387 */ /* 0x000fe20000100800 */
[----:B------:R-:W-:-:S05]  /*29da0*/  IADD3.X R247, R247, UR60, RZ, P2, !PT ;  /* 0x0000003cf7f77c10 */ /* 0x000fca00097fe4ff */
[----:B------:R1:W-:Y:S04]  /*29db0*/  STL [R1+0xe6c], R247 ;  /* 0x000e6cf701007387 */ /* 0x0003e80000100800 */
[----:B-1----:R-:W2:Y:S01]  /*29dc0*/  LDL.LU R247, [R1+0xe38] ;  /* 0x000e380001f77983 */ /* 0x002ea20000300800 */
[----:B---3--:R-:W-:-:S03]  /*29dd0*/  IADD3 R248, P2, R248, UR5, RZ ;  /* 0x00000005f8f87c10 */ /* 0x008fc6000ff5e0ff */
[----:B------:R-:W3:Y:S04]  /*29de0*/  LDL.LU R252, [R1+0xe5c] ;  /* 0x000e5c0001fc7983 */ /* 0x000ee80000300800 */
[----:B------:R1:W-:Y:S01]  /*29df0*/  STL [R1+0xe40], R248 ;  /* 0x000e40f801007387 */ /* 0x0003e20000100800 */
[----:B----4-:R-:W-:-:S03]  /*29e00*/  IADD3.X R246, R246, UR60, RZ, P3, !PT ;  /* 0x0000003cf6f67c10 */ /* 0x010fc60009ffe4ff */
[----:B-1----:R-:W4:Y:S04]  /*29e10*/  LDL.LU R248, [R1+0xe30] ;  /* 0x000e300001f87983 */ /* 0x002f280000300800 */
[----:B------:R-:W4:Y:S04]  /*29e20*/  LDL.LU R251, [R1+0xe54] ;  /* 0x000e540001fb7983 */ /* 0x000f280000300800 */
[----:B------:R-:W4:Y:S04]  /*29e30*/  LDL.LU R250, [R1+0xe28] ;  /* 0x000e280001fa7983 */ /* 0x000f280000300800 */
[----:B------:R1:W-:Y:S04]  /*29e40*/  STL [R1+0xe64], R246 ;  /* 0x000e64f601007387 */ /* 0x0003e80000100800 */
[----:B------:R-:W4:Y:S04]  /*29e50*/  LDL.LU R249, [R1+0xe4c] ;  /* 0x000e4c0001f97983 */ /* 0x000f280000300800 */
[----:B-1----:R-:W4:Y:S01]  /*29e60*/  LDL.LU R246, [R1+0xe20] ;  /* 0x000e200001f67983 */ /* 0x002f220000300800 */
[----:B--2---:R-:W-:-:S02]  /*29e70*/  IADD3 R247, P3, R247, UR5, RZ ;  /* 0x00000005f7f77c10 */ /* 0x004fc4000ff7e0ff */
[----:B---3--:R-:W-:-:S03]  /*29e80*/  IADD3.X R252, R252, UR60, RZ, P4, !PT ;  /* 0x0000003cfcfc7c10 */ /* 0x008fc6000a7fe4ff */
[----:B------:R1:W-:Y:S04]  /*29e90*/  STL [R1+0xe38], R247 ;  /* 0x000e38f701007387 */ /* 0x0003e80000100800 */
[----:B-1----:R-:W2:Y:S01]  /*29ea0*/  LDL.LU R247, [R1+0xe44] ;  /* 0x000e440001f77983 */ /* 0x002ea20000300800 */
[----:B----4-:R-:W-:Y:S02]  /*29eb0*/  IADD3 R248, P4, R248, UR5, RZ ;  /* 0x00000005f8f87c10 */ /* 0x010fe4000ff9e0ff */
[----:B------:R-:W-:Y:S02]  /*29ec0*/  IADD3.X R251, R251, UR60, RZ, P5, !PT ;  /* 0x0000003cfbfb7c10 */ /* 0x000fe4000affe4ff */
[----:B------:R-:W-:Y:S02]  /*29ed0*/  IADD3 R250, P5, R250, UR5, RZ ;  /* 0x00000005fafa7c10 */ /* 0x000fe4000ffbe0ff */
[----:B------:R-:W-:Y:S01]  /*29ee0*/  IADD3.X R249, R249, UR60, RZ, P6, !PT ;  /* 0x0000003cf9f97c10 */ /* 0x000fe2000b7fe4ff */
[----:B------:R1:W-:Y:S01]  /*29ef0*/  STL [R1+0xe30], R248 ;  /* 0x000e30f801007387 */ /* 0x0003e20000100800 */
[----:B------:R-:W-:-:S03]  /*29f00*/  IADD3 R246, P6, R246, UR5, RZ ;  /* 0x00000005f6f67c10 */ /* 0x000fc6000ffde0ff */
        /* <DEDUP_REMOVED lines=8> */
[----:B--2---:R-:W-:-:S05]  /*29f90*/  IADD3.X R247, R247, UR60, RZ, P1, !PT ;  /* 0x0000003cf7f77c10 */ /* 0x004fca0008ffe4ff */
[----:B------:R1:W-:Y:S04]  /*29fa0*/  STL [R1+0xe44], R247 ;  /* 0x000e44f701007387 */ /* 0x0003e80000100800 */
[----:B-1----:R-:W2:Y:S01]  /*29fb0*/  LDL.LU R247, [R1+0xe34] ;  /* 0x000e340001f77983 */ /* 0x002ea20000300800 */
[----:B---3--:R-:W-:-:S03]  /*29fc0*/  IADD3 R248, P1, R248, UR5, RZ ;  /* 0x00000005f8f87c10 */ /* 0x008fc6000ff3e0ff */
[----:B------:R-:W3:Y:S04]  /*29fd0*/  LDL.LU R251, [R1+0xe08] ;  /* 0x000e080001fb7983 */ /* 0x000ee80000300800 */
[----:B------:R-:W3:Y:S04]  /*29fe0*/  LDL.LU R250, [R1+0xe2c] ;  /* 0x000e2c0001fa7983 */ /* 0x000ee80000300800 */
[----:B------:R1:W-:Y:S04]  /*29ff0*/  STL [R1+0xe18], R248 ;  /* 0x000e18f801007387 */ /* 0x0003e80000100800 */
[----:B------:R-:W3:Y:S01]  /*2a000*/  LDL.LU R249, [R1+0xe00] ;  /* 0x000e000001f97983 */ /* 0x000ee20000300800 */
[----:B----4-:R-:W-:-:S03]  /*2a010*/  IADD3.X R246, R246, UR60, RZ, P2, !PT ;  /* 0x0000003cf6f67c10 */ /* 0x010fc600097fe4ff */
[----:B-1----:R-:W4:Y:S04]  /*2a020*/  LDL.LU R248, [R1+0xe24] ;  /* 0x000e240001f87983 */ /* 0x002f280000300800 */
[----:B------:R1:W-:Y:S04]  /*2a030*/  STL [R1+0xe3c], R246 ;  /* 0x000e3cf601007387 */ /* 0x0003e80000100800 */
[----:B-1----:R-:W4:Y:S01]  /*2a040*/  LDL.LU R246, [R1+0xdf8] ;  /* 0x000df80001f67983 */ /* 0x002f220000300800 */
[----:B------:R-:W-:Y:S02]  /*2a050*/  IADD3 R252, P2, R252, UR5, RZ ;  /* 0x00000005fcfc7c10 */ /* 0x000fe4000ff5e0ff */
[----:B--2---:R-:W-:-:S02]  /*2a060*/  IADD3.X R247, R247, UR60, RZ, P3, !PT ;  /* 0x0000003cf7f77c10 */ /* 0x004fc40009ffe4ff */
[----:B---3--:R-:W-:Y:S02]  /*2a070*/  IADD3 R251, P3, R251, UR5, RZ ;  /* 0x00000005fbfb7c10 */ /* 0x008fe4000ff7e0ff */
[----:B------:R-:W-:Y:S01]  /*2a080*/  IADD3.X R250, R250, UR60, RZ, P4, !PT ;  /* 0x0000003cfafa7c10 */ /* 0x000fe2000a7fe4ff */
[----:B------:R1:W-:Y:S01]  /*2a090*/  STL [R1+0xe34], R247 ;  /* 0x000e34f701007387 */ /* 0x0003e20000100800 */
[----:B------:R-:W-:-:S03]  /*2a0a0*/  IADD3 R249, P4, R249, UR5, RZ ;  /* 0x00000005f9f97c10 */ /* 0x000fc6000ff9e0ff */
[----:B-1----:R-:W2:Y:S04]  /*2a0b0*/  LDL.LU R247, [R1+0xe1c] ;  /* 0x000e1c0001f77983 */ /* 0x002ea80000300800 */
[----:B------:R-:W-:Y:S01]  /*2a0c0*/  STL [R1+0xe10], R252 ;  /* 0x000e10fc01007387 */ /* 0x000fe20000100800 */
[----:B----4-:R-:W-:-:S03]  /*2a0d0*/  IADD3.X R248, R248, UR60, RZ, P5, !PT ;  /* 0x0000003cf8f87c10 */ /* 0x010fc6000affe4ff */
        /* <DEDUP_REMOVED lines=13> */
[----:B------:R-:W2:Y:S04]  /*2a1b0*/  LDL.LU R249, [R1+0xe04] ;  /* 0x000e040001f97983 */ /* 0x000ea80000300800 */
[----:B-1----:R-:W2:Y:S01]  /*2a1c0*/  LDL.LU R247, [R1+0xdd8] ;  /* 0x000dd80001f77983 */ /* 0x002ea20000300800 */
[----:B---3--:R-:W-:Y:S02]  /*2a1d0*/  IADD3 R248, P6, R248, UR5, RZ ;  /* 0x00000005f8f87c10 */ /* 0x008fe4000ffde0ff */
[----:B----4-:R-:W-:-:S03]  /*2a1e0*/  IADD3.X R252, R252, UR60, RZ, P1, !PT ;  /* 0x0000003cfcfc7c10 */ /* 0x010fc60008ffe4ff */
[----:B------:R1:W-:Y:S01]  /*2a1f0*/  STL [R1+0xdf0], R248 ;  /* 0x000df0f801007387 */ /* 0x0003e20000100800 */
[----:B------:R-:W-:-:S03]  /*2a200*/  IADD3 R246, P1, R246, UR5, RZ ;  /* 0x00000005f6f67c10 */ /* 0x000fc6000ff3e0ff */
[----:B-1----:R-:W3:Y:S04]  /*2a210*/  LDL.LU R248, [R1+0xdfc] ;  /* 0x000dfc0001f87983 */ /* 0x002ee80000300800 */
        /* <DEDUP_REMOVED lines=9> */
[----:B------:R-:W-:-:S05]  /*2a2b0*/  IADD3 R247, P3, R247, UR5, RZ ;  /* 0x00000005f7f77c10 */ /* 0x000fca000ff7e0ff */
[----:B------:R1:W-:Y:S04]  /*2a2c0*/  STL [R1+0xdd8], R247 ;  /* 0x000dd8f701007387 */ /* 0x0003e80000100800 */
[----:B-1----:R-:W2:Y:S04]  /*2a2d0*/  LDL.LU R247, [R1+0xdf4] ;  /* 0x000df40001f77983 */ /* 0x002ea80000300800 */
[----:B------:R-:W2:Y:S01]  /*2a2e0*/  LDL.LU R252, [R1+0xdc8] ;  /* 0x000dc80001fc7983 */ /* 0x000ea20000300800 */
[----:B---3--:R-:W-:-:S05]  /*2a2f0*/  IADD3.X R248, R248, UR60, RZ, P4, !PT ;  /* 0x0000003cf8f87c10 */ /* 0x008fca000a7fe4ff */
[----:B------:R1:W-:Y:S01]  /*2a300*/  STL [R1+0xdfc], R248 ;  /* 0x000dfcf801007387 */ /* 0x0003e20000100800 */
[----:B----4-:R-:W-:-:S03]  /*2a310*/  IADD3 R246, P4, R246, UR5, RZ ;  /* 0x00000005f6f67c10 */ /* 0x010fc6000ff9e0ff */
[----:B-1----:R-:W3:Y:S04]  /*2a320*/  LDL.LU R248, [R1+0xdec] ;  /* 0x000dec0001f87983 */ /* 0x002ee80000300800 */
[----:B------:R-:W4:Y:S04]  /*2a330*/  LDL.LU R251, [R1+0xdc0] ;  /* 0x000dc00001fb7983 */ /* 0x000f280000300800 */
[----:B------:R-:W4:Y:S04]  /*2a340*/  LDL.LU R250, [R1+0xde4] ;  /* 0x000de40001fa7983 */ /* 0x000f280000300800 */
[----:B------:R1:W-:Y:S04]  /*2a350*/  STL [R1+0xdd0], R246 ;  /* 0x000dd0f601007387 */ /* 0x0003e80000100800 */
[----:B------:R-:W4:Y:S04]  /*2a360*/  LDL.LU R249, [R1+0xdb8] ;  /* 0x000db80001f97983 */ /* 0x000f280000300800 */
[----:B-1----:R-:W4:Y:S01]  /*2a370*/  LDL.LU R246, [R1+0xddc] ;  /* 0x000ddc0001f67983 */ /* 0x002f220000300800 */
[----:B--2---:R-:W-:-:S02]  /*2a380*/  IADD3.X R247, R247, UR60, RZ, P5, !PT ;  /* 0x0000003cf7f77c10 */ /* 0x004fc4000affe4ff */
[----:B------:R-:W-:-:S03]  /*2a390*/  IADD3 R252, P5, R252, UR5, RZ ;  /* 0x00000005fcfc7c10 */ /* 0x000fc6000ffbe0ff */
[----:B------:R1:W-:Y:S04]  /*2a3a0*/  STL [R1+0xdf4], R247 ;  /* 0x000df4f701007387 */ /* 0x0003e80000100800 */
[----:B-1----:R-:W2:Y:S01]  /*2a3b0*/  LDL.LU R247, [R1+0xdb0] ;  /* 0x000db00001f77983 */ /* 0x002ea20000300800 */
[----:B---3--:R-:W-:Y:S02]  /*2a3c0*/  IADD3.X R248, R248, UR60, RZ, P6, !PT ;  /* 0x0000003cf8f87c10 */ /* 0x008fe4000b7fe4ff */
[----:B----4-:R-:W-:Y:S02]  /*2a3d0*/  IADD3 R251, P6, R251, UR5, RZ ;  /* 0x00000005fbfb7c10 */ /* 0x010fe4000ffde0ff */
[----:B------:R-:W-:Y:S01]  /*2a3e0*/  IADD3.X R250, R250, UR60, RZ, P1, !PT ;  /* 0x0000003cfafa7c10 */ /* 0x000fe20008ffe4ff */
[----:B------:R1:W-:Y:S01]  /*2a3f0*/  STL [R1+0xdec], R248 ;  /* 0x000decf801007387 */ /* 0x0003e20000100800 */
[----:B------:R-:W-:-:S02]  /*2a400*/  IADD3 R249, P1, R249, UR5, RZ ;  /* 0x00000005f9f97c10 */ /* 0x000fc4000ff3e0ff */
[----:B------:R-:W-:Y:S01]  /*2a410*/  IADD3.X R246, R246, UR60, RZ, P2, !PT ;  /* 0x0000003cf6f67c10 */ /* 0x000fe200097fe4ff */
        /* <DEDUP_REMOVED lines=9> */
[----:B------:R1:W-:Y:S04]  /*2a4b0*/  STL [R1+0xdb0], R247 ;  /* 0x000db0f701007387 */ /* 0x0003e80000100800 */
[----:B-1----:R-:W2:Y:S04]  /*2a4c0*/  LDL.LU R247, [R1+0xda0] ;  /* 0x000da00001f77983 */ /* 0x002ea80000300800 */
[----:B------:R-:W2:Y:S01]  /*2a4d0*/  LDL.LU R251, [R1+0xdc4] ;  /* 0x000dc40001fb7983 */ /* 0x000ea20000300800 */
[----:B---3--:R-:W-:-:S03]  /*2a4e0*/  IADD3.X R248, R248, UR60, RZ, P3, !PT ;  /* 0x0000003cf8f87c10 */ /* 0x008fc60009ffe4ff */
        /* <DEDUP_REMOVED lines=9> */
[----:B------:R-:W-:Y:S02]  /*2a580*/  IADD3.X R251, R251, UR60, RZ, P5, !PT ;  /* 0x0000003cfbfb7c10 */ /* 0x000fe4000affe4ff */
[----:B---3--:R-:W-:Y:S01]  /*2a590*/  IADD3 R250, P5, R250, UR5, RZ ;  /* 0x00000005fafa7c10 */ /* 0x008fe2000ffbe0ff */
[----:B------:R1:W-:Y:S01]  /*2a5a0*/  STL [R1+0xda0], R247 ;  /* 0x000da0f701007387 */ /* 0x0003e20000100800 */
[----:B------:R-:W-:-:S03]  /*2a5b0*/  IADD3.X R249, R249, UR60, RZ, P6, !PT ;  /* 0x0000003cf9f97c10 */ /* 0x000fc6000b7fe4ff */
[----:B-1----:R-:W2:Y:S04]  /*2a5c0*/  LDL.LU R247, [R1+0xd88] ;  /* 0x000d880001f77983 */ /* 0x002ea80000300800 */
[----:B------:R-:W-:Y:S01]  /*2a5d0*/  STL [R1+0xdcc], R252 ;  /* 0x000dccfc01007387 */ /* 0x000fe20000100800 */
[----:B----4-:R-:W-:-:S03]  /*2a5e0*/  IADD3 R248, P6, R248, UR5, RZ ;  /* 0x00000005f8f87c10 */ /* 0x010fc6000ffde0ff */
        /* <DEDUP_REMOVED lines=31> */
[----:B-1----:R-:W2:Y:S04]  /*2a7e0*/  LDL.LU R247, [R1+0xd60] ;  /* 0x000d600001f77983 */ /* 0x002ea80000300800 */
[----:B------:R-:W2:Y:S01]  /*2a7f0*/  LDL.LU R252, [R1+0xd84] ;  /* 0x000d840001fc7983 */ /* 0x000ea20000300800 */
[----:B---3--:R-:W-:-:S05]  /*2a800*/  IADD3 R248, P5, R248, UR5, RZ ;  /* 0x00000005f8f87c10 */ /* 0x008fca000ffbe0ff */
[----:B------:R1:W-:Y:S01]  /*2a810*/  STL [R1+0xd68], R248 ;  /* 0x000d68f801007387 */ /* 0x0003e20000100800 */
[----:B----4-:R-:W-:-:S03]  /*2a820*/  IADD3.X R246, R246, UR60, RZ, P6, !PT ;  /* 0x0000003cf6f67c10 */ /* 0x010fc6000b7fe4ff */
[----:B-1----:R-:W3:Y:S04]  /*2a830*/  LDL.LU R248, [R1+0xd58] ;  /* 0x000d580001f87983 */ /* 0x002ee80000300800 */
[----:B------:R-:W4:Y:S04]  /*2a840*/  LDL.LU R251, [R1+0xd7c] ;  /* 0x000d7c0001fb7983 */ /* 0x000f280000300800 */
[----:B------:R-:W4:Y:S04]  /*2a850*/  LDL.LU R250, [R1+0xd50] ;  /* 0x000d500001fa7983 */ /* 0x000f280000300800 */
[----:B------:R1:W-:Y:S04]  /*2a860*/  STL [R1+0xd8c], R246 ;  /* 0x000d8cf601007387 */ /* 0x0003e80000100800 */
[----:B------:R-:W4:Y:S04]  /*2a870*/  LDL.LU R249, [R1+0xd74] ;  /* 0x000d740001f97983 */ /* 0x000f280000300800 */
[----:B-1----:R-:W4:Y:S01]  /*2a880*/  LDL.LU R246, [R1+0xd48] ;  /* 0x000d480001f67983 */ /* 0x002f220000300800 */
[----:B--2---:R-:W-:-:S02]  /*2a890*/  IADD3 R247, P6, R247, UR5, RZ ;  /* 0x00000005f7f77c10 */ /* 0x004fc4000ffde0ff */
[----:B------:R-:W-:-:S03]  /*2a8a0*/  IADD3.X R252, R252, UR60, RZ, P1, !PT ;  /* 0x0000003cfcfc7c10 */ /* 0x000fc60008ffe4ff */
[----:B------:R1:W-:Y:S04]  /*2a8b0*/  STL [R1+0xd60], R247 ;  /* 0x000d60f701007387 */ /* 0x0003e80000100800 */
[----:B-1----:R-:W2:Y:S01]  /*2a8c0*/  LDL.LU R247, [R1+0xd6c] ;  /* 0x000d6c0001f77983 */ /* 0x002ea20000300800 */
[----:B---3--:R-:W-:Y:S02]  /*2a8d0*/  IADD3 R248, P1, R248, UR5, RZ ;  /* 0x00000005f8f87c10 */ /* 0x008fe4000ff3e0ff */
[----:B----4-:R-:W-:Y:S02]  /*2a8e0*/  IADD3.X R251, R251, UR60, RZ, P2, !PT ;  /* 0x0000003cfbfb7c10 */ /* 0x010fe400097fe4ff */
[----:B------:R-:W-:Y:S01]  /*2a8f0*/  IADD3 R250, P2, R250, UR5, RZ ;  /* 0x00000005fafa7c10 */ /* 0x000fe2000ff5e0ff */
[----:B------:R1:W-:Y:S01]  /*2a900*/  STL [R1+0xd58], R248 ;  /* 0x000d58f801007387 */ /* 0x0003e20000100800 */
[----:B------:R-:W-:-:S02]  /*2a910*/  IADD3.X R249, R249, UR60, RZ, P3, !PT ;  /* 0x0000003cf9f97c10 */ /* 0x000fc40009ffe4ff */
[----:B------:R-:W-:Y:S01]  /*2a920*/  IADD3 R246, P3, R246, UR5, RZ ;  /* 0x00000005f6f67c10 */ /* 0x000fe2000ff7e0ff */
        /* <DEDUP_REMOVED lines=10> */
[----:B-1----:R-:W2:Y:S04]  /*2a9d0*/  LDL.LU R247, [R1+0xd5c] ;  /* 0x000d5c0001f77983 */ /* 0x002ea80000300800 */
[----:B------:R-:W2:Y:S04]  /*2a9e0*/  LDL.LU R251, [R1+0xd30] ;  /* 0x000d300001fb7983 */ /* 0x000ea80000300800 */
[----:B------:R-:W2:Y:S01]  /*2a9f0*/  LDL.LU R250, [R1+0xd54] ;  /* 0x000d540001fa7983 */ /* 0x000ea20000300800 */
[----:B---3--:R-:W-:-:S05]  /*2aa00*/  IADD3 R248, P4, R248, UR5, RZ ;  /* 0x00000005f8f87c10 */ /* 0x008fca000ff9e0ff */
        /* <DEDUP_REMOVED lines=8> */
[----:B------:R-:W-:Y:S02]  /*2aa90*/  IADD3 R251, P6, R251, UR5, RZ ;  /* 0x00000005fbfb7c10 */ /* 0x000fe4000ffde0ff */
[----:B------:R-:W-:Y:S01]  /*2aaa0*/  IADD3.X R250, R250, UR60, RZ, P1, !PT ;  /* 0x0000003cfafa7c10 */ /* 0x000fe20008ffe4ff */
[----:B------:R1:W-:Y:S01]  /*2aab0*/  STL [R1+0xd5c], R247 ;  /* 0x000d5cf701007387 */ /* 0x0003e20000100800 */
[----:B---3--:R-:W-:-:S03]  /*2aac0*/  IADD3 R249, P1, R249, UR5, RZ ;  /* 0x00000005f9f97c10 */ /* 0x008fc6000ff3e0ff */
[----:B-1----:R-:W2:Y:S04]  /*2aad0*/  LDL.LU R247, [R1+0xd44] ;  /* 0x000d440001f77983 */ /* 0x002ea80000300800 */
[----:B------:R-:W-:Y:S04]  /*2aae0*/  STL [R1+0xd38], R252 ;  /* 0x000d38fc01007387 */ /* 0x000fe80000100800 */
[----:B------:R-:W-:Y:S01]  /*2aaf0*/  STL [R1+0xd30], R251 ;  /* 0x000d30fb01007387 */ /* 0x000fe20000100800 */
[----:B----4-:R-:W-:-:S03]  /*2ab00*/  IADD3.X R248, R248, UR60, RZ, P2, !PT ;  /* 0x0000003cf8f87c10 */ /* 0x010fc600097fe4ff */
        /* <DEDUP_REMOVED lines=62> */
[----:B------:R-:W2:Y:S04]  /*2aef0*/  LDL.LU R251, [R1+0xcec] ;  /* 0x000cec0001fb7983 */ /* 0x000ea80000300800 */
[----:B------:R-:W2:Y:S01]  /*2af00*/  LDL.LU R250, [R1+0xcc0] ;  /* 0x000cc00001fa7983 */ /* 0x000ea20000300800 */
[----:B---3--:R-:W-:-:S05]  /*2af10*/  IADD3.X R248, R248, UR60, RZ, P6, !PT ;  /* 0x0000003cf8f87c10 */ /* 0x008fca000b7fe4ff */
        /* <DEDUP_REMOVED lines=9> */
[----:B------:R-:W-:Y:S01]  /*2afb0*/  IADD3 R250, P2, R250, UR5, RZ ;  /* 0x00000005fafa7c10 */ /* 0x000fe2000ff5e0ff */
[----:B------:R1:W-:Y:S01]  /*2afc0*/  STL [R1+0xcc8], R247 ;  /* 0x000cc8f701007387 */ /* 0x0003e20000100800 */
[----:B---3--:R-:W-:-:S03]  /*2afd0*/  IADD3.X R249, R249, UR60, RZ, P3, !PT ;  /* 0x0000003cf9f97c10 */ /* 0x008fc60009ffe4ff */
[----:B-1----:R-:W2:Y:S04]  /*2afe0*/  LDL.LU R247, [R1+0xcb0] ;  /* 0x000cb00001f77983 */ /* 0x002ea80000300800 */
[----:B------:R-:W-:Y:S04]  /*2aff0*/  STL [R1+0xcf4], R252 ;  /* 0x000cf4fc01007387 */ /* 0x000fe80000100800 */
[----:B------:R-:W-:Y:S01]  /*2b000*/  STL [R1+0xcec], R251 ;  /* 0x000cecfb01007387 */ /* 0x000fe20000100800 */
[----:B----4-:R-:W-:-:S03]  /*2b010*/  IADD3 R248, P3, R248, UR5, RZ ;  /* 0x00000005f8f87c10 */ /* 0x010fc6000ff7e0ff */
        /* <DEDUP_REMOVED lines=78> */
[----:B------:R1:W-:Y:S04]  /*2b500*/  STL [R1+0xc60], R252 ;  /* 0x000c60fc01007387 */ /* 0x0003e80000100800 */
[----:B------:R3:W-:Y:S04]  /*2b510*/  STL [R1+0xc58], R251 ;  /* 0x000c58fb01007387 */ /* 0x0007e80000100800 */
[----:B------:R-:W-:Y:S01]  /*2b520*/  STL [R1+0xc7c], R250 ;  /* 0x000c7cfa01007387 */ /* 0x000fe20000100800 */
[----:B----4-:R-:W-:-:S03]  /*2b530*/  IADD3.X R248, R248, UR60, RZ, P5, !PT ;  /* 0x0000003cf8f87c10 */ /* 0x010fc6000affe4ff */
[----:B------:R-:W-:Y:S04]  /*2b540*/  STL [R1+0xc50], R249 ;  /* 0x000c50f901007387 */ /* 0x000fe80000100800 */
[----:B-1----:R-:W4:Y:S04]  /*2b550*/  LDL.LU R252, [R1+0xc40] ;  /* 0x000c400001fc7983 */ /* 0x002f280000300800 */
[----:B------:R-:W-:Y:S04]  /*2b560*/  STL [R1+0xc74], R248 ;  /* 0x000c74f801007387 */ /* 0x000fe80000100800 */
[----:B---3--:R-:W3:Y:S01]  /*2b570*/  LDL.LU R251, [R1+0xc64] ;  /* 0x000c640001fb7983 */ /* 0x008ee20000300800 */
[----:B------:R-:W-:-:S05]  /*2b580*/  IADD3 R246, P5, R246, UR5, RZ ;  /* 0x00000005f6f67c10 */ /* 0x000fca000ffbe0ff */
[----:B------:R1:W-:Y:S04]  /*2b590*/  STL [R1+0xc48], R246 ;  /* 0x000c48f601007387 */ /* 0x0003e80000100800 */
[----:B-1----:R-:W3:Y:S04]  /*2b5a0*/  LDL.LU R246, [R1+0xc38] ;  /* 0x000c380001f67983 */ /* 0x002ee80000300800 */
[----:B------:R-:W3:Y:S04]  /*2b5b0*/  LDL.LU R250, [R1+0xc5c] ;  /* 0x000c5c0001fa7983 */ /* 0x000ee80000300800 */
[----:B------:R-:W3:Y:S01]  /*2b5c0*/  LDL.LU R249, [R1+0xc30] ;  /* 0x000c300001f97983 */ /* 0x000ee20000300800 */
[----:B--2---:R-:W-:-:S05]  /*2b5d0*/  IADD3.X R247, R247, UR60, RZ, P6, !PT ;  /* 0x0000003cf7f77c10 */ /* 0x004fca000b7fe4ff */
[----:B------:R1:W-:Y:S04]  /*2b5e0*/  STL [R1+0xc6c], R247 ;  /* 0x000c6cf701007387 */ /* 0x0003e80000100800 */
[----:B------:R-:W2:Y:S01]  /*2b5f0*/  LDL.LU R248, [R1+0xc54] ;  /* 0x000c540001f87983 */ /* 0x000ea20000300800 */
[----:B----4-:R-:W-:Y:S02]  /*2b600*/  IADD3 R252, P6, R252, UR5, RZ ;  /* 0x00000005fcfc7c10 */ /* 0x010fe4000ffde0ff */
[----:B---3--:R-:W-:Y:S01]  /*2b610*/  IADD3.X R251, R251, UR60, RZ, P1, !PT ;  /* 0x0000003cfbfb7c10 */ /* 0x008fe20008ffe4ff */
[----:B-1----:R-:W3:Y:S04]  /*2b620*/  LDL.LU R247, [R1+0xc28] ;  /* 0x000c280001f77983 */ /* 0x002ee80000300800 */
[----:B------:R-:W-:Y:S01]  /*2b630*/  STL [R1+0xc40], R252 ;  /* 0x000c40fc01007387 */ /* 0x000fe20000100800 */
[----:B------:R-:W-:-:S05]  /*2b640*/  IADD3 R246, P1, R246, UR5, RZ ;  /* 0x00000005f6f67c10 */ /* 0x000fca000ff3e0ff */
[----:B------:R1:W-:Y:S04]  /*2b650*/  STL [R1+0xc38], R246 ;  /* 0x000c38f601007387 */ /* 0x0003e80000100800 */
[----:B-1----:R-:W4:Y:S01]  /*2b660*/  LDL.LU R246, [R1+0xc4c] ;  /* 0x000c4c0001f67983 */ /* 0x002f220000300800 */
[----:B------:R-:W-:Y:S02]  /*2b670*/  IADD3.X R250, R250, UR60, RZ, P2, !PT ;  /* 0x0000003cfafa7c10 */ /* 0x000fe400097fe4ff */
[----:B------:R-:W-:Y:S01]  /*2b680*/  IADD3 R249, P2, R249, UR5, RZ ;  /* 0x00000005f9f97c10 */ /* 0x000fe2000ff5e0ff */
[----:B------:R1:W-:Y:S04]  /*2b690*/  STL [R1+0xc64], R251 ;  /* 0x000c64fb01007387 */ /* 0x0003e80000100800 */
[----:B------:R-:W-:Y:S04]  /*2b6a0*/  STL [R1+0xc5c], R250 ;  /* 0x000c5cfa01007387 */ /* 0x000fe80000100800 */
[----:B------:R-:W-:Y:S01]  /*2b6b0*/  STL [R1+0xc30], R249 ;  /* 0x000c30f901007387 */ /* 0x000fe20000100800 */
[----:B--2---:R-:W-:-:S05]  /*2b6c0*/  IADD3.X R248, R248, UR60, RZ, P3, !PT ;  /* 0x0000003cf8f87c10 */ /* 0x004fca0009ffe4ff */
[----:B------:R-:W-:Y:S04]  /*2b6d0*/  STL [R1+0xc54], R248 ;  /* 0x000c54f801007387 */ /* 0x000fe80000100800 */
[----:B------:R-:W2:Y:S04]  /*2b6e0*/  LDL.LU R8, [R1+0xc20] ;  /* 0x000c200001087983 */ /* 0x000ea80000300800 */
[----:B------:R-:W2:Y:S01]  /*2b6f0*/  LDL.LU R252, [R1+0xc44] ;  /* 0x000c440001fc7983 */ /* 0x000ea20000300800 */
[----:B---3--:R-:W-:-:S05]  /*2b700*/  IADD3 R247, P3, R247, UR5, RZ ;  /* 0x00000005f7f77c10 */ /* 0x008fca000ff7e0ff */
[----:B------:R3:W-:Y:S04]  /*2b710*/  STL [R1+0xc28], R247 ;  /* 0x000c28f701007387 */ /* 0x0007e80000100800 */
[----:B-1----:R-:W2:Y:S04]  /*2b720*/  LDL.LU R251, [R1+0xc18] ;  /* 0x000c180001fb7983 */ /* 0x002ea80000300800 */
[----:B---3--:R-:W3:Y:S04]  /*2b730*/  LDL.LU R247, [R1+0xc3c] ;  /* 0x000c3c0001f77983 */ /* 0x008ee80000300800 */
[----:B------:R-:W3:Y:S04]  /*2b740*/  LDL.LU R250, [R1+0xc10] ;  /* 0x000c100001fa7983 */ /* 0x000ee80000300800 */
[----:B------:R-:W3:Y:S01]  /*2b750*/  LDL.LU R249, [R1+0xc34] ;  /* 0x000c340001f97983 */ /* 0x000ee20000300800 */
[----:B----4-:R-:W-:-:S05]  /*2b760*/  IADD3.X R246, R246, UR60, RZ, P4, !PT ;  /* 0x0000003cf6f67c10 */ /* 0x010fca000a7fe4ff */
[----:B------:R1:W-:Y:S04]  /*2b770*/  STL [R1+0xc4c], R246 ;  /* 0x000c4cf601007387 */ /* 0x0003e80000100800 */
[----:B------:R-:W4:Y:S04]  /*2b780*/  LDL.LU R248, [R1+0xc08] ;  /* 0x000c080001f87983 */ /* 0x000f280000300800 */
[----:B-1----:R-:W4:Y:S01]  /*2b790*/  LDL.LU R246, [R1+0xc2c] ;  /* 0x000c2c0001f67983 */ /* 0x002f220000300800 */
[----:B--2---:R-:W-:Y:S02]  /*2b7a0*/  IADD3 R8, P4, R8, UR5, RZ ;  /* 0x0000000508087c10 */ /* 0x004fe4000ff9e0ff */
[----:B------:R-:W-:-:S03]  /*2b7b0*/  IADD3.X R252, R252, UR60, RZ, P5, !PT ;  /* 0x0000003cfcfc7c10 */ /* 0x000fc6000affe4ff */
[----:B------:R-:W-:Y:S01]  /*2b7c0*/  STL [R1+0xc20], R8 ;  /* 0x000c200801007387 */ /* 0x000fe20000100800 */
[----:B------:R-:W-:Y:S02]  /*2b7d0*/  IADD3 R251, P5, R251, UR5, RZ ;  /* 0x00000005fbfb7c10 */ /* 0x000fe4000ffbe0ff */
[----:B---3--:R-:W-:Y:S02]  /*2b7e0*/  IADD3.X R247, R247, UR60, RZ, P6, !PT ;  /* 0x0000003cf7f77c10 */ /* 0x008fe4000b7fe4ff */
[----:B------:R-:W-:Y:S02]  /*2b7f0*/  IADD3 R250, P6, R250, UR5, RZ ;  /* 0x00000005fafa7c10 */ /* 0x000fe4000ffde0ff */
[----:B------:R-:W-:Y:S01]  /*2b800*/  IADD3.X R249, R249, UR60, RZ, P1, !PT ;  /* 0x0000003cf9f97c10 */ /* 0x000fe20008ffe4ff */
[----:B------:R1:W-:Y:S04]  /*2b810*/  STL [R1+0xc3c], R247 ;  /* 0x000c3cf701007387 */ /* 0x0003e80000100800 */
[----:B------:R2:W-:Y:S04]  /*2b820*/  STL [R1+0xc44], R252 ;  /* 0x000c44fc01007387 */ /* 0x0005e80000100800 */
[----:B-1----:R-:W3:Y:S04]  /*2b830*/  LDL.LU R247, [R1+0xc00] ;  /* 0x000c000001f77983 */ /* 0x002ee80000300800 */
[----:B------:R1:W-:Y:S04]  /*2b840*/  STL [R1+0xc18], R251 ;  /* 0x000c18fb01007387 */ /* 0x0003e80000100800 */
[----:B------:R-:W-:Y:S04]  /*2b850*/  STL [R1+0xc10], R250 ;  /* 0x000c10fa01007387 */ /* 0x000fe80000100800 */
[----:B------:R-:W-:Y:S01]  /*2b860*/  STL [R1+0xc34], R249 ;  /* 0x000c34f901007387 */ /* 0x000fe20000100800 */
[----:B----4-:R-:W-:-:S05]  /*2b870*/  IADD3 R248, P1, R248, UR5, RZ ;  /* 0x00000005f8f87c10 */ /* 0x010fca000ff3e0ff */
[----:B------:R-:W-:Y:S04]  /*2b880*/  STL [R1+0xc08], R248 ;  /* 0x000c08f801007387 */ /* 0x000fe80000100800 */
[----:B------:R-:W4:Y:S04]  /*2b890*/  LDL.LU R8, [R1+0xc24] ;  /* 0x000c240001087983 */ /* 0x000f280000300800 */
[----:B--2---:R-:W2:Y:S01]  /*2b8a0*/  LDL.LU R252, [R1+0xbf8] ;  /* 0x000bf80001fc7983 */ /* 0x004ea20000300800 */
[----:B------:R-:W-:-:S05]  /*2b8b0*/  IADD3.X R246, R246, UR60, RZ, P2, !PT ;  /* 0x0000003cf6f67c10 */ /* 0x000fca00097fe4ff */
[----:B------:R0:W-:Y:S04]  /*2b8c0*/  STL [R1+0xc2c], R246 ;  /* 0x000c2cf601007387 */ /* 0x0001e80000100800 */
[----:B-1----:R-:W2:Y:S04]  /*2b8d0*/  LDL.LU R251, [R1+0xc1c] ;  /* 0x000c1c0001fb7983 */ /* 0x002ea80000300800 */
[----:B0-----:R-:W2:Y:S04]  /*2b8e0*/  LDL.LU R246, [R1+0xbf0] ;  /* 0x000bf00001f67983 */ /* 0x001ea80000300800 */
[----:B------:R-:W2:Y:S04]  /*2b8f0*/  LDL.LU R250, [R1+0xc14] ;  /* 0x000c140001fa7983 */ /* 0x000ea80000300800 */
[----:B------:R-:W2:Y:S01]  /*2b900*/  LDL.LU R249, [R1+0xbe8] ;  /* 0x000be80001f97983 */ /* 0x000ea20000300800 */
[----:B---3--:R-:W-:-:S05]  /*2b910*/  IADD3 R247, P2, R247, UR5, RZ ;  /* 0x00000005f7f77c10 */ /* 0x008fca000ff5e0ff */
[----:B------:R0:W-:Y:S04]  /*2b920*/  STL [R1+0xc00], R247 ;  /* 0x000c00f701007387 */ /* 0x0001e80000100800 */
[----:B------:R-:W3:Y:S04]  /*2b930*/  LDL.LU R248, [R1+0xc0c] ;  /* 0x000c0c0001f87983 */ /* 0x000ee80000300800 */
[----:B0-----:R-:W3:Y:S01]  /*2b940*/  LDL.LU R247, [R1+0xbe0] ;  /* 0x000be00001f77983 */ /* 0x001ee20000300800 */
[----:B----4-:R-:W-:Y:S02]  /*2b950*/  IADD3.X R8, R8, UR60, RZ, P3, !PT ;  /* 0x0000003c08087c10 */ /* 0x010fe40009ffe4ff */
[----:B--2---:R-:W-:-:S02]  /*2b960*/  IADD3 R252, P3, R252, UR5, RZ ;  /* 0x00000005fcfc7c10 */ /* 0x004fc4000ff7e0ff */
[----:B------:R-:W-:Y:S01]  /*2b970*/  IADD3.X R251, R251, UR60, RZ, P4, !PT ;  /* 0x0000003cfbfb7c10 */ /* 0x000fe2000a7fe4ff */
[----:B------:R-:W-:Y:S01]  /*2b980*/  STL [R1+0xc24], R8 ;  /* 0x000c240801007387 */ /* 0x000fe20000100800 */
[----:B------:R-:W-:-:S05]  /*2b990*/  IADD3 R246, P4, R246, UR5, RZ ;  /* 0x00000005f6f67c10 */ /* 0x000fca000ff9e0ff */
[----:B------:R0:W-:Y:S04]  /*2b9a0*/  STL [R1+0xbf0], R246 ;  /* 0x000bf0f601007387 */ /* 0x0001e80000100800 */
[----:B------:R1:W-:Y:S04]  /*2b9b0*/  STL [R1+0xbf8], R252 ;  /* 0x000bf8fc01007387 */ /* 0x0003e80000100800 */
[----:B0-----:R-:W2:Y:S01]  /*2b9c0*/  LDL.LU R246, [R1+0xc04] ;  /* 0x000c040001f67983 */ /* 0x001ea20000300800 */
[----:B------:R-:W-:Y:S02]  /*2b9d0*/  IADD3.X R250, R250, UR60, RZ, P5, !PT ;  /* 0x0000003cfafa7c10 */ /* 0x000fe4000affe4ff */
[----:B------:R-:W-:Y:S01]  /*2b9e0*/  IADD3 R249, P5, R249, UR5, RZ ;  /* 0x00000005f9f97c10 */ /* 0x000fe2000ffbe0ff */
[----:B------:R0:W-:Y:S04]  /*2b9f0*/  STL [R1+0xc1c], R251 ;  /* 0x000c1cfb01007387 */ /* 0x0001e80000100800 */
[----:B------:R-:W-:Y:S04]  /*2ba00*/  STL [R1+0xc14], R250 ;  /* 0x000c14fa01007387 */ /* 0x000fe80000100800 */
[----:B------:R-:W-:Y:S01]  /*2ba10*/  STL [R1+0xbe8], R249 ;  /* 0x000be8f901007387 */ /* 0x000fe20000100800 */
[----:B---3--:R-:W-:-:S05]  /*2ba20*/  IADD3.X R248, R248, UR60, RZ, P6, !PT ;  /* 0x0000003cf8f87c10 */ /* 0x008fca000b7fe4ff */
[----:B------:R-:W-:Y:S04]  /*2ba30*/  STL [R1+0xc0c], R248 ;  /* 0x000c0cf801007387 */ /* 0x000fe80000100800 */
[----:B------:R-:W3:Y:S04]  /*2ba40*/  LDL.LU R8, [R1+0xbd8] ;  /* 0x000bd80001087983 */ /* 0x000ee80000300800 */
[----:B-1----:R-:W4:Y:S01]  /*2ba50*/  LDL.LU R252, [R1+0xbfc] ;  /* 0x000bfc0001fc7983 */ /* 0x002f220000300800 */
[----:B------:R-:W-:-:S05]  /*2ba60*/  IADD3 R247, P6, R247, UR5, RZ ;  /* 0x00000005f7f77c10 */ /* 0x000fca000ffde0ff */
[----:B------:R1:W-:Y:S04]  /*2ba70*/  STL [R1+0xbe0], R247 ;  /* 0x000be0f701007387 */ /* 0x0003e80000100800 */
[----:B0-----:R-:W4:Y:S04]  /*2ba80*/  LDL.LU R251, [R1+0xbd0] ;  /* 0x000bd00001fb7983 */ /* 0x001f280000300800 */
[----:B-1----:R-:W4:Y:S04]  /*2ba90*/  LDL.LU R247, [R1+0xbf4] ;  /* 0x000bf40001f77983 */ /* 0x002f280000300800 */
[----:B------:R-:W4:Y:S04]  /*2baa0*/  LDL.LU R250, [R1+0xbc8] ;  /* 0x000bc80001fa7983 */ /* 0x000f280000300800 */
[----:B------:R-:W4:Y:S01]  /*2bab0*/  LDL.LU R249, [R1+0xbec] ;  /* 0x000bec0001f97983 */ /* 0x000f220000300800 */
[----:B--2---:R-:W-:-:S05]  /*2bac0*/  IADD3.X R246, R246, UR60, RZ, P1, !PT ;  /* 0x0000003cf6f67c10 */ /* 0x004fca0008ffe4ff */
[----:B------:R0:W-:Y:S04]  /*2bad0*/  STL [R1+0xc04], R246 ;  /* 0x000c04f601007387 */ /* 0x0001e80000100800 */
[----:B------:R-:W2:Y:S04]  /*2bae0*/  LDL.LU R248, [R1+0xbc0] ;  /* 0x000bc00001f87983 */ /* 0x000ea80000300800 */
[----:B0-----:R-:W2:Y:S01]  /*2baf0*/  LDL.LU R246, [R1+0xbe4] ;  /* 0x000be40001f67983 */ /* 0x001ea20000300800 */
[----:B---3--:R-:W-:Y:S02]  /*2bb00*/  IADD3 R8, P1, R8, UR5, RZ ;  /* 0x0000000508087c10 */ /* 0x008fe4000ff3e0ff */
[----:B----4-:R-:W-:-:S03]  /*2bb10*/  IADD3.X R252, R252, UR60, RZ, P2, !PT ;  /* 0x0000003cfcfc7c10 */ /* 0x010fc600097fe4ff */
[----:B------:R-:W-:Y:S01]  /*2bb20*/  STL [R1+0xbd8], R8 ;  /* 0x000bd80801007387 */ /* 0x000fe20000100800 */
[----:B------:R-:W-:Y:S02]  /*2bb30*/  IADD3 R251, P2, R251, UR5, RZ ;  /* 0x00000005fbfb7c10 */ /* 0x000fe4000ff5e0ff */
[----:B------:R-:W-:Y:S02]  /*2bb40*/  IADD3.X R247, R247, UR60, RZ, P3, !PT ;  /* 0x0000003cf7f77c10 */ /* 0x000fe40009ffe4ff */
[----:B------:R-:W-:Y:S02]  /*2bb50*/  IADD3 R250, P3, R250, UR5, RZ ;  /* 0x00000005fafa7c10 */ /* 0x000fe4000ff7e0ff */
[----:B------:R-:W-:Y:S01]  /*2bb60*/  IADD3.X R249, R249, UR60, RZ, P4, !PT ;  /* 0x0000003cf9f97c10 */ /* 0x000fe2000a7fe4ff */
[----:B------:R0:W-:Y:S04]  /*2bb70*/  STL [R1+0xbf4], R247 ;  /* 0x000bf4f701007387 */ /* 0x0001e80000100800 */
[----:B------:R1:W-:Y:S04]  /*2bb80*/  STL [R1+0xbfc], R252 ;  /* 0x000bfcfc01007387 */ /* 0x0003e80000100800 */
[----:B0-----:R-:W3:Y:S04]  /*2bb90*/  LDL.LU R247, [R1+0xbb8] ;  /* 0x000bb80001f77983 */ /* 0x001ee80000300800 */
[----:B------:R0:W-:Y:S04]  /*2bba0*/  STL [R1+0xbd0], R251 ;  /* 0x000bd0fb01007387 */ /* 0x0001e80000100800 */
[----:B------:R-:W-:Y:S04]  /*2bbb0*/  STL [R1+0xbc8], R250 ;  /* 0x000bc8fa01007387 */ /* 0x000fe80000100800 */
[----:B------:R-:W-:Y:S01]  /*2bbc0*/  STL [R1+0xbec], R249 ;  /* 0x000becf901007387 */ /* 0x000fe20000100800 */
[----:B--2---:R-:W-:-:S05]  /*2bbd0*/  IADD3 R248, P4, R248, UR5, RZ ;  /* 0x00000005f8f87c10 */ /* 0x004fca000ff9e0ff */
[----:B------:R-:W-:Y:S04]  /*2bbe0*/  STL [R1+0xbc0], R248 ;  /* 0x000bc0f801007387 */ /* 0x000fe80000100800 */
[----:B------:R-:W2:Y:S04]  /*2bbf0*/  LDL.LU R8, [R1+0xbdc] ;  /* 0x000bdc0001087983 */ /* 0x000ea80000300800 */
[----:B-1----:R-:W4:Y:S01]  /*2bc00*/  LDL.LU R252, [R1+0xbb0] ;  /* 0x000bb00001fc7983 */ /* 0x002f220000300800 */
[----:B------:R-:W-:-:S05]  /*2bc10*/  IADD3.X R246, R246, UR60, RZ, P5, !PT ;  /* 0x0000003cf6f67c10 */ /* 0x000fca000affe4ff */
[----:B------:R1:W-:Y:S04]  /*2bc20*/  STL [R1+0xbe4], R246 ;  /* 0x000be4f601007387 */ /* 0x0003e80000100800 */
[----:B0-----:R-:W4:Y:S04]  /*2bc30*/  LDL.LU R251, [R1+0xbd4] ;  /* 0x000bd40001fb7983 */ /* 0x001f280000300800 */
[----:B-1----:R-:W4:Y:S04]  /*2bc40*/  LDL.LU R246, [R1+0xba8] ;  /* 0x000ba80001f67983 */ /* 0x002f280000300800 */
[----:B------:R-:W4:Y:S04]  /*2bc50*/  LDL.LU R250, [R1+0xbcc] ;  /* 0x000bcc0001fa7983 */ /* 0x000f280000300800 */
[----:B------:R-:W4:Y:S01]  /*2bc60*/  LDL.LU R249, [R1+0xba0] ;  /* 0x000ba00001f97983 */ /* 0x000f220000300800 */
[----:B---3--:R-:W-:-:S05]  /*2bc70*/  IADD3 R247, P5, R247, UR5, RZ ;  /* 0x00000005f7f77c10 */ /* 0x008fca000ffbe0ff */
[----:B------:R0:W-:Y:S04]  /*2bc80*/  STL [R1+0xbb8], R247 ;  /* 0x000bb8f701007387 */ /* 0x0001e80000100800 */
[----:B------:R-:W3:Y:S04]  /*2bc90*/  LDL.LU R248, [R1+0xbc4] ;  /* 0x000bc40001f87983 */ /* 0x000ee80000300800 */
[----:B0-----:R-:W3:Y:S01]  /*2bca0*/  LDL.LU R247, [R1+0xb98] ;  /* 0x000b980001f77983 */ /* 0x001ee20000300800 */
[----:B--2---:R-:W-:Y:S02]  /*2bcb0*/  IADD3.X R8, R8, UR60, RZ, P6, !PT ;  /* 0x0000003c08087c10 */ /* 0x004fe4000b7fe4ff */
[----:B----4-:R-:W-:-:S02]  /*2bcc0*/  IADD3 R252, P6, R252, UR5, RZ ;  /* 0x00000005fcfc7c10 */ /* 0x010fc4000ffde0ff */
        /* <DEDUP_REMOVED lines=309> */
[----:B------:R-:W-:Y:S01]  /*2d020*/  STL [R1+0x5f8], R248 ;  /* 0x0005f8f801007387 */ /* 0x000fe20000100800 */
[----:B------:R-:W-:-:S05]  /*2d030*/  IADD3.X R246, R246, UR60, RZ, P5, !PT ;  /* 0x0000003cf6f67c10 */ /* 0x000fca000affe4ff */
[----:B------:R2:W-:Y:S04]  /*2d040*/  STL [R1+0x61c], R246 ;  /* 0x00061cf601007387 */ /* 0x0005e80000100800 */
[----:B------:R-:W4:Y:S04]  /*2d050*/  LDL.LU R8, [R1+0x614] ;  /* 0x0006140001087983 */ /* 0x000f280000300800 */
[----:B-1----:R-:W4:Y:S04]  /*2d060*/  LDL.LU R252, [R1+0x5e8] ;  /* 0x0005e80001fc7983 */ /* 0x002f280000300800 */
[----:B0-----:R-:W4:Y:S01]  /*2d070*/  LDL.LU R251, [R1+0x60c] ;  /* 0x00060c0001fb7983 */ /* 0x001f220000300800 */
[----:B--2---:R-:W-:-:S03]  /*2d080*/  IMAD.MOV.U32 R246, RZ, RZ, R245 ;  /* 0x000000fffff67224 */ /* 0x004fc600078e00f5 */
[----:B------:R-:W2:Y:S04]  /*2d090*/  LDL.LU R245, [R1+0x5e0] ;  /* 0x0005e00001f57983 */ /* 0x000ea80000300800 */
[----:B------:R-:W2:Y:S04]  /*2d0a0*/  LDL.LU R250, [R1+0x604] ;  /* 0x0006040001fa7983 */ /* 0x000ea80000300800 */
[----:B------:R-:W2:Y:S01]  /*2d0b0*/  LDL.LU R249, [R1+0x5d8] ;  /* 0x0005d80001f97983 */ /* 0x000ea20000300800 */
[----:B---3--:R-:W-:-:S05]  /*2d0c0*/  IADD3 R247, P5, R247, UR5, RZ ;  /* 0x00000005f7f77c10 */ /* 0x008fca000ffbe0ff */
[----:B------:R0:W-:Y:S04]  /*2d0d0*/  STL [R1+0x5f0], R247 ;  /* 0x0005f0f701007387 */ /* 0x0001e80000100800 */
[----:B------:R-:W3:Y:S04]  /*2d0e0*/  LDL.LU R248, [R1+0x5fc] ;  /* 0x0005fc0001f87983 */ /* 0x000ee80000300800 */
[----:B0-----:R-:W3:Y:S01]  /*2d0f0*/  LDL.LU R247, [R1+0x5d0] ;  /* 0x0005d00001f77983 */ /* 0x001ee20000300800 */
[----:B----4-:R-:W-:Y:S02]  /*2d100*/  IADD3.X R8, R8, UR60, RZ, P6, !PT ;  /* 0x0000003c08087c10 */ /* 0x010fe4000b7fe4ff */
[----:B------:R-:W-:-:S02]  /*2d110*/  IADD3.X R251, R251, UR60, RZ, P1, !PT ;  /* 0x0000003cfbfb7c10 */ /* 0x000fc40008ffe4ff */
[----:B------:R-:W-:Y:S01]  /*2d120*/  IADD3 R252, P6, R252, UR5, RZ ;  /* 0x00000005fcfc7c10 */ /* 0x000fe2000ffde0ff */
[----:B------:R-:W-:Y:S01]  /*2d130*/  STL [R1+0x614], R8 ;  /* 0x0006140801007387 */ /* 0x000fe20000100800 */
[----:B--2---:R-:W-:-:S05]  /*2d140*/  IADD3 R245, P1, R245, UR5, RZ ;  /* 0x00000005f5f57c10 */ /* 0x004fca000ff3e0ff */
[----:B------:R0:W-:Y:S04]  /*2d150*/  STL [R1+0x5e0], R245 ;  /* 0x0005e0f501007387 */ /* 0x0001e80000100800 */
[----:B------:R1:W-:Y:S04]  /*2d160*/  STL [R1+0x5e8], R252 ;  /* 0x0005e8fc01007387 */ /* 0x0003e80000100800 */
[----:B0-----:R-:W2:Y:S01]  /*2d170*/  LDL.LU R245, [R1+0x5f4] ;  /* 0x0005f40001f57983 */ /* 0x001ea20000300800 */
[----:B------:R-:W-:Y:S02]  /*2d180*/  IADD3.X R250, R250, UR60, RZ, P2, !PT ;  /* 0x0000003cfafa7c10 */ /* 0x000fe400097fe4ff */
[----:B------:R-:W-:Y:S01]  /*2d190*/  IADD3 R249, P2, R249, UR5, RZ ;  /* 0x00000005f9f97c10 */ /* 0x000fe2000ff5e0ff */
[----:B------:R0:W-:Y:S04]  /*2d1a0*/  STL [R1+0x60c], R251 ;  /* 0x00060cfb01007387 */ /* 0x0001e80000100800 */
[----:B------:R4:W-:Y:S04]  /*2d1b0*/  STL [R1+0x604], R250 ;  /* 0x000604fa01007387 */ /* 0x0009e80000100800 */
[----:B------:R-:W-:Y:S01]  /*2d1c0*/  STL [R1+0x5d8], R249 ;  /* 0x0005d8f901007387 */ /* 0x000fe20000100800 */
[----:B------:R-:W-:Y:S01]  /*2d1d0*/  IMAD.MOV.U32 R8, RZ, RZ, R246 ;  /* 0x000000ffff087224 */ /* 0x000fe200078e00f6 */
[----:B---3--:R-:W-:-:S05]  /*2d1e0*/  IADD3.X R248, R248, UR60, RZ, P3, !PT ;  /* 0x0000003cf8f87c10 */ /* 0x008fca0009ffe4ff */
[----:B------:R-:W-:Y:S04]  /*2d1f0*/  STL [R1+0x5fc], R248 ;  /* 0x0005fcf801007387 */ /* 0x000fe80000100800 */
[----:B-1----:R-:W3:Y:S04]  /*2d200*/  LDL.LU R252, [R1+0x5ec] ;  /* 0x0005ec0001fc7983 */ /* 0x002ee80000300800 */
[----:B0-----:R-:W3:Y:S01]  /*2d210*/  LDL.LU R251, [R1+0x5c0] ;  /* 0x0005c00001fb7983 */ /* 0x001ee20000300800 */
[----:B------:R-:W-:-:S05]  /*2d220*/  IADD3 R247, P3, R247, UR5, RZ ;  /* 0x00000005f7f77c10 */ /* 0x000fca000ff7e0ff */
[----:B------:R0:W-:Y:S04]  /*2d230*/  STL [R1+0x5d0], R247 ;  /* 0x0005d0f701007387 */ /* 0x0001e80000100800 */
[----:B----4-:R-:W4:Y:S04]  /*2d240*/  LDL.LU R250, [R1+0x5e4] ;  /* 0x0005e40001fa7983 */ /* 0x010f280000300800 */
[----:B0-----:R-:W4:Y:S04]  /*2d250*/  LDL.LU R247, [R1+0x5b8] ;  /* 0x0005b80001f77983 */ /* 0x001f280000300800 */
[----:B------:R-:W4:Y:S04]  /*2d260*/  LDL.LU R249, [R1+0x5dc] ;  /* 0x0005dc0001f97983 */ /* 0x000f280000300800 */
[----:B------:R-:W4:Y:S01]  /*2d270*/  LDL.LU R248, [R1+0x5b0] ;  /* 0x0005b00001f87983 */ /* 0x000f220000300800 */
[----:B--2---:R-:W-:-:S05]  /*2d280*/  IADD3.X R245, R245, UR60, RZ, P4, !PT ;  /* 0x0000003cf5f57c10 */ /* 0x004fca000a7fe4ff */
[----:B------:R0:W-:Y:S04]  /*2d290*/  STL [R1+0x5f4], R245 ;  /* 0x0005f4f501007387 */ /* 0x0001e80000100800 */
[----:B------:R-:W2:Y:S01]  /*2d2a0*/  LDL.LU R246, [R1+0x5d4] ;  /* 0x0005d40001f67983 */ /* 0x000ea20000300800 */
[----:B0-----:R-:W-:Y:S02]  /*2d2b0*/  IMAD.MOV.U32 R245, RZ, RZ, R244 ;  /* 0x000000fffff57224 */ /* 0x001fe400078e00f4 */
[----:B------:R-:W-:Y:S02]  /*2d2c0*/  IMAD.MOV.U32 R244, RZ, RZ, R229 ;  /* 0x000000fffff47224 */ /* 0x000fe400078e00e5 */
[----:B------:R-:W-:Y:S02]  /*2d2d0*/  IMAD.MOV.U32 R229, RZ, RZ, R227 ;  /* 0x000000ffffe57224 */ /* 0x000fe400078e00e3 */
[----:B------:R-:W2:Y:S01]  /*2d2e0*/  LDL.LU R227, [R1+0x5a8] ;  /* 0x0005a80001e37983 */ /* 0x000ea20000300800 */
[----:B------:R-:W-:-:S05]  /*2d2f0*/  IADD3 R8, P4, R8, UR5, RZ ;  /* 0x0000000508087c10 */ /* 0x000fca000ff9e0ff */
[----:B------:R-:W-:Y:S01]  /*2d300*/  STL [R1+0x5c8], R8 ;  /* 0x0005c80801007387 */ /* 0x000fe20000100800 */
[----:B---3--:R-:W-:Y:S02]  /*2d310*/  IADD3.X R252, R252, UR60, RZ, P5, !PT ;  /* 0x0000003cfcfc7c10 */ /* 0x008fe4000affe4ff */
[----:B------:R-:W-:Y:S02]  /*2d320*/  IADD3 R251, P5, R251, UR5, RZ ;  /* 0x00000005fbfb7c10 */ /* 0x000fe4000ffbe0ff */
[----:B----4-:R-:W-:Y:S01]  /*2d330*/  IADD3.X R250, R250, UR60, RZ, P6, !PT ;  /* 0x0000003cfafa7c10 */ /* 0x010fe2000b7fe4ff */
[----:B------:R-:W-:Y:S01]  /*2d340*/  STL [R1+0x5ec], R252 ;  /* 0x0005ecfc01007387 */ /* 0x000fe20000100800 */
[----:B------:R-:W-:Y:S02]  /*2d350*/  IADD3 R247, P6, R247, UR5, RZ ;  /* 0x00000005f7f77c10 */ /* 0x000fe4000ffde0ff */
[----:B------:R-:W-:Y:S02]  /*2d360*/  IADD3.X R249, R249, UR60, RZ, P1, !PT ;  /* 0x0000003cf9f97c10 */ /* 0x000fe40008ffe4ff */
[----:B------:R-:W-:Y:S01]  /*2d370*/  IADD3 R248, P1, R248, UR5, RZ ;  /* 0x00000005f8f87c10 */ /* 0x000fe2000ff3e0ff */
[----:B------:R0:W-:Y:S04]  /*2d380*/  STL [R1+0x5b8], R247 ;  /* 0x0005b8f701007387 */ /* 0x0001e80000100800 */
[----:B------:R-:W-:Y:S04]  /*2d390*/  STL [R1+0x5c0], R251 ;  /* 0x0005c0fb01007387 */ /* 0x000fe80000100800 */
[----:B0-----:R-:W3:Y:S04]  /*2d3a0*/  LDL.LU R247, [R1+0x5cc] ;  /* 0x0005cc0001f77983 */ /* 0x001ee80000300800 */
[----:B------:R-:W-:Y:S04]  /*2d3b0*/  STL [R1+0x5e4], R250 ;  /* 0x0005e4fa01007387 */ /* 0x000fe80000100800 */
[----:B------:R-:W-:Y:S04]  /*2d3c0*/  STL [R1+0x5dc], R249 ;  /* 0x0005dcf901007387 */ /* 0x000fe80000100800 */
[----:B------:R-:W-:Y:S01]  /*2d3d0*/  STL [R1+0x5b0], R248 ;  /* 0x0005b0f801007387 */ /* 0x000fe20000100800 */
[----:B--2---:R-:W-:-:S05]  /*2d3e0*/  IADD3.X R246, R246, UR60, RZ, P2, !PT ;  /* 0x0000003cf6f67c10 */ /* 0x004fca00097fe4ff */
[----:B------:R-:W-:Y:S01]  /*2d3f0*/  STL [R1+0x5d4], R246 ;  /* 0x0005d4f601007387 */ /* 0x000fe20000100800 */
[----:B------:R-:W-:-:S05]  /*2d400*/  IADD3 R227, P2, R227, UR5, RZ ;  /* 0x00000005e3e37c10 */ /* 0x000fca000ff5e0ff */
[----:B------:R0:W-:Y:S04]  /*2d410*/  STL [R1+0x5a8], R227 ;  /* 0x0005a8e301007387 */ /* 0x0001e80000100800 */
[----:B0-----:R-:W2:Y:S04]  /*2d420*/  LDL.LU R227, [R1+0x5a0] ;  /* 0x0005a00001e37983 */ /* 0x001ea80000300800 */
[----:B------:R-:W4:Y:S04]  /*2d430*/  LDL.LU R8, [R1+0x5c4] ;  /* 0x0005c40001087983 */ /* 0x000f280000300800 */
[----:B------:R-:W4:Y:S04]  /*2d440*/  LDL.LU R252, [R1+0x598] ;  /* 0x0005980001fc7983 */ /* 0x000f280000300800 */
[----:B------:R-:W4:Y:S04]  /*2d450*/  LDL.LU R251, [R1+0x5bc] ;  /* 0x0005bc0001fb7983 */ /* 0x000f280000300800 */
[----:B------:R-:W4:Y:S04]  /*2d460*/  LDL.LU R246, [R1+0x590] ;  /* 0x0005900001f67983 */ /* 0x000f280000300800 */
[----:B------:R-:W4:Y:S04]  /*2d470*/  LDL.LU R250, [R1+0x5b4] ;  /* 0x0005b40001fa7983 */ /* 0x000f280000300800 */
[----:B------:R-:W4:Y:S01]  /*2d480*/  LDL.LU R249, [R1+0x588] ;  /* 0x0005880001f97983 */ /* 0x000f220000300800 */
[----:B---3--:R-:W-:-:S05]  /*2d490*/  IADD3.X R247, R247, UR60, RZ, P3, !PT ;  /* 0x0000003cf7f77c10 */ /* 0x008fca0009ffe4ff */
[----:B------:R0:W-:Y:S04]  /*2d4a0*/  STL [R1+0x5cc], R247 ;  /* 0x0005ccf701007387 */ /* 0x0001e80000100800 */
[----:B------:R-:W3:Y:S04]  /*2d4b0*/  LDL.LU R248, [R1+0x5ac] ;  /* 0x0005ac0001f87983 */ /* 0x000ee80000300800 */
[----:B0-----:R-:W3:Y:S01]  /*2d4c0*/  LDL.LU R247, [R1+0x580] ;  /* 0x0005800001f77983 */ /* 0x001ee20000300800 */
[----:B--2---:R-:W-:Y:S02]  /*2d4d0*/  IADD3 R227, P3, R227, UR5, RZ ;  /* 0x00000005e3e37c10 */ /* 0x004fe4000ff7e0ff */
[----:B----4-:R-:W-:-:S02]  /*2d4e0*/  IADD3.X R8, R8, UR60, RZ, P4, !PT ;  /* 0x0000003c08087c10 */ /* 0x010fc4000a7fe4ff */
[----:B------:R-:W-:Y:S02]  /*2d4f0*/  IADD3.X R251, R251, UR60, RZ, P5, !PT ;  /* 0x0000003cfbfb7c10 */ /* 0x000fe4000affe4ff */
[----:B------:R-:W-:Y:S02]  /*2d500*/  IADD3 R246, P5, R246, UR5, RZ ;  /* 0x00000005f6f67c10 */ /* 0x000fe4000ffbe0ff */
[----:B------:R-:W-:Y:S01]  /*2d510*/  IADD3 R252, P4, R252, UR5, RZ ;  /* 0x00000005fcfc7c10 */ /* 0x000fe2000ff9e0ff */
[----:B------:R0:W-:Y:S04]  /*2d520*/  STL [R1+0x5a0], R227 ;  /* 0x0005a0e301007387 */ /* 0x0001e80000100800 */
[----:B0-----:R0:W5:Y:S04]  /*2d530*/  LDL.LU R227, [R1+0xfd8] ;  /* 0x000fd80001e37983 */ /* 0x0011680000300800 */
[----:B------:R-:W-:Y:S04]  /*2d540*/  STL [R1+0x5c4], R8 ;  /* 0x0005c40801007387 */ /* 0x000fe80000100800 */
[----:B------:R1:W-:Y:S04]  /*2d550*/  STL [R1+0x590], R246 ;  /* 0x000590f601007387 */ /* 0x0003e80000100800 */
[----:B------:R2:W-:Y:S04]  /*2d560*/  STL [R1+0x598], R252 ;  /* 0x000598fc01007387 */ /* 0x0005e80000100800 */
[----:B-1----:R-:W4:Y:S01]  /*2d570*/  LDL.LU R246, [R1+0x5a4] ;  /* 0x0005a40001f67983 */ /* 0x002f220000300800 */
[----:B------:R-:W-:-:S02]  /*2d580*/  IADD3.X R250, R250, UR60, RZ, P6, !PT ;  /* 0x0000003cfafa7c10 */ /* 0x000fc4000b7fe4ff */
[----:B------:R-:W-:Y:S01]  /*2d590*/  IADD3 R249, P6, R249, UR5, RZ ;  /* 0x00000005f9f97c10 */ /* 0x000fe2000ffde0ff */
[----:B------:R1:W-:Y:S04]  /*2d5a0*/  STL [R1+0x5bc], R251 ;  /* 0x0005bcfb01007387 */ /* 0x0003e80000100800 */
[----:B------:R0:W-:Y:S04]  /*2d5b0*/  STL [R1+0x5b4], R250 ;  /* 0x0005b4fa01007387 */ /* 0x0001e80000100800 */
[----:B------:R-:W-:Y:S01]  /*2d5c0*/  STL [R1+0x588], R249 ;  /* 0x000588f901007387 */ /* 0x000fe20000100800 */
[----:B---3--:R-:W-:-:S05]  /*2d5d0*/  IADD3.X R248, R248, UR60, RZ, P1, !PT ;  /* 0x0000003cf8f87c10 */ /* 0x008fca0008ffe4ff */
[----:B------:R3:W-:Y:S04]  /*2d5e0*/  STL [R1+0x5ac], R248 ;  /* 0x0005acf801007387 */ /* 0x0007e80000100800 */
[----:B------:R-:W4:Y:S04]  /*2d5f0*/  LDL.LU R8, [R1+0x578] ;  /* 0x0005780001087983 */ /* 0x000f280000300800 */
[----:B--2---:R-:W2:Y:S04]  /*2d600*/  LDL.LU R252, [R1+0x59c] ;  /* 0x00059c0001fc7983 */ /* 0x004ea80000300800 */
[----:B-1----:R-:W2:Y:S01]  /*2d610*/  LDL.LU R251, [R1+0x570] ;  /* 0x0005700001fb7983 */ /* 0x002ea20000300800 */
[----:B------:R-:W-:-:S05]  /*2d620*/  IADD3 R247, P1, R247, UR5, RZ ;  /* 0x00000005f7f77c10 */ /* 0x000fca000ff3e0ff */
[----:B------:R-:W-:Y:S04]  /*2d630*/  STL [R1+0x580], R247 ;  /* 0x000580f701007387 */ /* 0x000fe80000100800 */
[----:B0-----:R-:W2:Y:S04]  /*2d640*/  LDL.LU R250, [R1+0x594] ;  /* 0x0005940001fa7983 */ /* 0x001ea80000300800 */
[----:B---3--:R-:W3:Y:S04]  /*2d650*/  LDL.LU R248, [R1+0x568] ;  /* 0x0005680001f87983 */ /* 0x008ee80000300800 */
[----:B------:R-:W3:Y:S01]  /*2d660*/  LDL.LU R249, [R1+0x58c] ;  /* 0x00058c0001f97983 */ /* 0x000ee20000300800 */
[----:B----4-:R-:W-:-:S05]  /*2d670*/  IADD3.X R246, R246, UR60, RZ, P2, !PT ;  /* 0x0000003cf6f67c10 */ /* 0x010fca00097fe4ff */
[----:B------:R0:W-:Y:S04]  /*2d680*/  STL [R1+0x5a4], R246 ;  /* 0x0005a4f601007387 */ /* 0x0001e80000100800 */
[----:B0-----:R-:W4:Y:S04]  /*2d690*/  LDL.LU R246, [R1+0x560] ;  /* 0x0005600001f67983 */ /* 0x001f280000300800 */
[----:B------:R-:W4:Y:S01]  /*2d6a0*/  LDL.LU R247, [R1+0x584] ;  /* 0x0005840001f77983 */ /* 0x000f220000300800 */
[----:B------:R-:W-:Y:S02]  /*2d6b0*/  IADD3 R8, P2, R8, UR5, RZ ;  /* 0x0000000508087c10 */ /* 0x000fe4000ff5e0ff */
[----:B--2---:R-:W-:-:S02]  /*2d6c0*/  IADD3.X R252, R252, UR60, RZ, P3, !PT ;  /* 0x0000003cfcfc7c10 */ /* 0x004fc40009ffe4ff */
[----:B------:R-:W-:Y:S01]  /*2d6d0*/  IADD3 R251, P3, R251, UR5, RZ ;  /* 0x00000005fbfb7c10 */ /* 0x000fe2000ff7e0ff */
[----:B------:R-:W-:Y:S01]  /*2d6e0*/  STL [R1+0x578], R8 ;  /* 0x0005780801007387 */ /* 0x000fe20000100800 */
[----:B------:R-:W-:Y:S02]  /*2d6f0*/  IADD3.X R250, R250, UR60, RZ, P4, !PT ;  /* 0x0000003cfafa7c10 */ /* 0x000fe4000a7fe4ff */
[----:B---3--:R-:W-:Y:S02]  /*2d700*/  IADD3 R248, P4, R248, UR5, RZ ;  /* 0x00000005f8f87c10 */ /* 0x008fe4000ff9e0ff */
[----:B------:R-:W-:Y:S01]  /*2d710*/  IADD3.X R249, R249, UR60, RZ, P5, !PT ;  /* 0x0000003cf9f97c10 */ /* 0x000fe2000affe4ff */
[----:B------:R-:W-:Y:S04]  /*2d720*/  STL [R1+0x59c], R252 ;  /* 0x00059cfc01007387 */ /* 0x000fe80000100800 */
[----:B------:R0:W-:Y:S04]  /*2d730*/  STL [R1+0x568], R248 ;  /* 0x000568f801007387 */ /* 0x0001e80000100800 */
[----:B------:R-:W-:Y:S04]  /*2d740*/  STL [R1+0x570], R251 ;  /* 0x000570fb01007387 */ /* 0x000fe80000100800 */
[----:B0-----:R-:W2:Y:S04]  /*2d750*/  LDL.LU R248, [R1+0x558] ;  /* 0x0005580001f87983 */ /* 0x001ea80000300800 */
[----:B------:R-:W-:Y:S01]  /*2d760*/  STL [R1+0x594], R250 ;  /* 0x000594fa01007387 */ /* 0x000fe20000100800 */
[----:B----4-:R-:W-:-:S02]  /*2d770*/  IADD3 R246, P5, R246, UR5, RZ ;  /* 0x00000005f6f67c10 */ /* 0x010fc4000ffbe0ff */
[----:B------:R-:W-:-:S03]  /*2d780*/  IADD3.X R247, R247, UR60, RZ, P6, !PT ;  /* 0x0000003cf7f77c10 */ /* 0x000fc6000b7fe4ff */
[----:B------:R0:W-:Y:S04]  /*2d790*/  STL [R1+0x560], R246 ;  /* 0x000560f601007387 */ /* 0x0001e80000100800 */
[----:B------:R-:W-:Y:S04]  /*2d7a0*/  STL [R1+0x58c], R249 ;  /* 0x00058cf901007387 */ /* 0x000fe80000100800 */
[----:B0-----:R-:W3:Y:S04]  /*2d7b0*/  LDL.LU R246, [R1+0x57c] ;  /* 0x00057c0001f67983 */ /* 0x001ee80000300800 */
[----:B------:R0:W-:Y:S04]  /*2d7c0*/  STL [R1+0x584], R247 ;  /* 0x000584f701007387 */ /* 0x0001e80000100800 */
[----:B------:R-:W4:Y:S04]  /*2d7d0*/  LDL.LU R8, [R1+0x550] ;  /* 0x0005500001087983 */ /* 0x000f280000300800 */
[----:B------:R-:W4:Y:S04]  /*2d7e0*/  LDL.LU R252, [R1+0x574] ;  /* 0x0005740001fc7983 */ /* 0x000f280000300800 */
[----:B------:R-:W4:Y:S04]  /*2d7f0*/  LDL.LU R251, [R1+0x548] ;  /* 0x0005480001fb7983 */ /* 0x000f280000300800 */
[----:B------:R-:W4:Y:S04]  /*2d800*/  LDL.LU R250, [R1+0x56c] ;  /* 0x00056c0001fa7983 */ /* 0x000f280000300800 */
[----:B0-----:R-:W4:Y:S04]  /*2d810*/  LDL.LU R247, [R1+0x540] ;  /* 0x0005400001f77983 */ /* 0x001f280000300800 */
[----:B------:R-:W4:Y:S01]  /*2d820*/  LDL.LU R249, [R1+0x564] ;  /* 0x0005640001f97983 */ /* 0x000f220000300800 */
[----:B--2---:R-:W-:-:S05]  /*2d830*/  IADD3 R248, P6, R248, UR5, RZ ;  /* 0x00000005f8f87c10 */ /* 0x004fca000ffde0ff */
[----:B------:R0:W-:Y:S04]  /*2d840*/  STL [R1+0x558], R248 ;  /* 0x000558f801007387 */ /* 0x0001e80000100800 */
[----:B0-----:R-:W2:Y:S01]  /*2d850*/  LDL.LU R248, [R1+0x538] ;  /* 0x0005380001f87983 */ /* 0x001ea20000300800 */
[----:B---3--:R-:W-:Y:S02]  /*2d860*/  IADD3.X R246, R246, UR60, RZ, P1, !PT ;  /* 0x0000003cf6f67c10 */ /* 0x008fe40008ffe4ff */
[----:B----4-:R-:W-:Y:S02]  /*2d870*/  IADD3 R8, P1, R8, UR5, RZ ;  /* 0x0000000508087c10 */ /* 0x010fe4000ff3e0ff */
[----:B------:R-:W-:Y:S01]  /*2d880*/  IADD3.X R252, R252, UR60, RZ, P2, !PT ;  /* 0x0000003cfcfc7c10 */ /* 0x000fe200097fe4ff */
[----:B------:R0:W-:Y:S01]  /*2d890*/  STL [R1+0x57c], R246 ;  /* 0x00057cf601007387 */ /* 0x0001e20000100800 */
[----:B------:R-:W-:-:S02]  /*2d8a0*/  IADD3.X R250, R250, UR60, RZ, P3, !PT ;  /* 0x0000003cfafa7c10 */ /* 0x000fc40009ffe4ff */
[----:B------:R-:W-:Y:S02]  /*2d8b0*/  IADD3 R251, P2, R251, UR5, RZ ;  /* 0x00000005fbfb7c10 */ /* 0x000fe4000ff5e0ff */
[----:B------:R-:W-:Y:S01]  /*2d8c0*/  IADD3 R247, P3, R247, UR5, RZ ;  /* 0x00000005f7f77c10 */ /* 0x000fe2000ff7e0ff */
[----:B0-----:R-:W3:Y:S04]  /*2d8d0*/  LDL.LU R246, [R1+0x55c] ;  /* 0x00055c0001f67983 */ /* 0x001ee80000300800 */
[----:B------:R-:W-:Y:S04]  /*2d8e0*/  STL [R1+0x550], R8 ;  /* 0x0005500801007387 */ /* 0x000fe80000100800 */
[----:B------:R-:W-:Y:S04]  /*2d8f0*/  STL [R1+0x574], R252 ;  /* 0x000574fc01007387 */ /* 0x000fe80000100800 */
[----:B------:R0:W-:Y:S04]  /*2d900*/  STL [R1+0x540], R247 ;  /* 0x000540f701007387 */ /* 0x0001e80000100800 */
[----:B------:R-:W-:Y:S04]  /*2d910*/  STL [R1+0x548], R251 ;  /* 0x000548fb01007387 */ /* 0x000fe80000100800 */
[----:B0-----:R-:W4:Y:S01]  /*2d920*/  LDL.LU R247, [R1+0x530] ;  /* 0x0005300001f77983 */ /* 0x001f220000300800 */
[----:B------:R-:W-:-:S03]  /*2d930*/  IADD3.X R249, R249, UR60, RZ, P4, !PT ;  /* 0x0000003cf9f97c10 */ /* 0x000fc6000a7fe4ff */
[----:B------:R-:W-:Y:S01]  /*2d940*/  STL [R1+0x56c], R250 ;  /* 0x00056cfa01007387 */ /* 0x000fe20000100800 */
[----:B--2---:R-:W-:-:S05]  /*2d950*/  IADD3 R248, P4, R248, UR5, RZ ;  /* 0x00000005f8f87c10 */ /* 0x004fca000ff9e0ff */
[----:B------:R0:W-:Y:S04]  /*2d960*/  STL [R1+0x538], R248 ;  /* 0x000538f801007387 */ /* 0x0001e80000100800 */
[----:B------:R-:W-:Y:S04]  /*2d970*/  STL [R1+0x564], R249 ;  /* 0x000564f901007387 */ /* 0x000fe80000100800 */
[----:B0-----:R-:W2:Y:S01]  /*2d980*/  LDL.LU R248, [R1+0x554] ;  /* 0x0005540001f87983 */ /* 0x001ea20000300800 */
[----:B---3--:R-:W-:-:S05]  /*2d990*/  IADD3.X R246, R246, UR60, RZ, P5, !PT ;  /* 0x0000003cf6f67c10 */ /* 0x008fca000affe4ff */
[----:B------:R0:W-:Y:S04]  /*2d9a0*/  STL [R1+0x55c], R246 ;  /* 0x00055cf601007387 */ /* 0x0001e80000100800 */
[----:B------:R-:W3:Y:S04]  /*2d9b0*/  LDL.LU R8, [R1+0x528] ;  /* 0x0005280001087983 */ /* 0x000ee80000300800 */
[----:B------:R-:W3:Y:S04]  /*2d9c0*/  LDL.LU R252, [R1+0x54c] ;  /* 0x00054c0001fc7983 */ /* 0x000ee80000300800 */
[----:B------:R-:W3:Y:S04]  /*2d9d0*/  LDL.LU R251, [R1+0x520] ;  /* 0x0005200001fb7983 */ /* 0x000ee80000300800 */
[----:B------:R-:W3:Y:S01]  /*2d9e0*/  LDL.LU R250, [R1+0x544] ;  /* 0x0005440001fa7983 */ /* 0x000ee20000300800 */
[----:B----4-:R-:W-:-:S03]  /*2d9f0*/  IADD3 R247, P5, R247, UR5, RZ ;  /* 0x00000005f7f77c10 */ /* 0x010fc6000ffbe0ff */
[----:B0-----:R-:W4:Y:S04]  /*2da00*/  LDL.LU R246, [R1+0x518] ;  /* 0x0005180001f67983 */ /* 0x001f280000300800 */
[----:B------:R-:W4:Y:S04]  /*2da10*/  LDL.LU R249, [R1+0x53c] ;  /* 0x00053c0001f97983 */ /* 0x000f280000300800 */
[----:B------:R0:W-:Y:S04]  /*2da20*/  STL [R1+0x530], R247 ;  /* 0x000530f701007387 */ /* 0x0001e80000100800 */
[----:B0-----:R-:W4:Y:S01]  /*2da30*/  LDL.LU R247, [R1+0x510] ;  /* 0x0005100001f77983 */ /* 0x001f220000300800 */
[----:B--2---:R-:W-:-:S05]  /*2da40*/  IADD3.X R248, R248, UR60, RZ, P6, !PT ;  /* 0x0000003cf8f87c10 */ /* 0x004fca000b7fe4ff */
[----:B------:R0:W-:Y:S04]  /*2da50*/  STL [R1+0x554], R248 ;  /* 0x000554f801007387 */ /* 0x0001e80000100800 */
[----:B0-----:R-:W2:Y:S01]  /*2da60*/  LDL.LU R248, [R1+0x534] ;  /* 0x0005340001f87983 */ /* 0x001ea20000300800 */
[----:B---3--:R-:W-:Y:S02]  /*2da70*/  IADD3 R8, P6, R8, UR5, RZ ;  /* 0x0000000508087c10 */ /* 0x008fe4000ffde0ff */
[----:B------:R-:W-:Y:S02]  /*2da80*/  IADD3.X R252, R252, UR60, RZ, P1, !PT ;  /* 0x0000003cfcfc7c10 */ /* 0x000fe40008ffe4ff */
[----:B------:R-:W-:Y:S02]  /*2da90*/  IADD3.X R250, R250, UR60, RZ, P2, !PT ;  /* 0x0000003cfafa7c10 */ /* 0x000fe400097fe4ff */
[----:B------:R-:W-:Y:S01]  /*2daa0*/  IADD3 R251, P1, R251, UR5, RZ ;  /* 0x00000005fbfb7c10 */ /* 0x000fe2000ff3e0ff */
[----:B------:R-:W-:Y:S01]  /*2dab0*/  STL [R1+0x528], R8 ;  /* 0x0005280801007387 */ /* 0x000fe20000100800 */
[----:B----4-:R-:W-:-:S03]  /*2dac0*/  IADD3 R246, P2, R246, UR5, RZ ;  /* 0x00000005f6f67c10 */ /* 0x010fc6000ff5e0ff */
[----:B------:R-:W-:Y:S01]  /*2dad0*/  STL [R1+0x54c], R252 ;  /* 0x00054cfc01007387 */ /* 0x000fe20000100800 */
[----:B------:R-:W-:-:S03]  /*2dae0*/  IADD3.X R249, R249, UR60, RZ, P3, !PT ;  /* 0x0000003cf9f97c10 */ /* 0x000fc60009ffe4ff */
[----:B------:R0:W-:Y:S04]  /*2daf0*/  STL [R1+0x518], R246 ;  /* 0x000518f601007387 */ /* 0x0001e80000100800 */
[----:B------:R-:W-:Y:S01]  /*2db00*/  STL [R1+0x520], R251 ;  /* 0x000520fb01007387 */ /* 0x000fe20000100800 */
[----:B------:R-:W-:-:S03]  /*2db10*/  IADD3 R247, P3, R247, UR5, RZ ;  /* 0x00000005f7f77c10 */ /* 0x000fc6000ff7e0ff */
[----:B0-----:R-:W3:Y:S04]  /*2db20*/  LDL.LU R246, [R1+0x508] ;  /* 0x0005080001f67983 */ /* 0x001ee80000300800 */
[----:B------:R-:W-:Y:S04]  /*2db30*/  STL [R1+0x544], R250 ;  /* 0x000544fa01007387 */ /* 0x000fe80000100800 */
[----:B------:R0:W-:Y:S04]  /*2db40*/  STL [R1+0x510], R247 ;  /* 0x000510f701007387 */ /* 0x0001e80000100800 */
[----:B------:R-:W-:Y:S04]  /*2db50*/  STL [R1+0x53c], R249 ;  /* 0x00053cf901007387 */ /* 0x000fe80000100800 */
[----:B0-----:R-:W4:Y:S01]  /*2db60*/  LDL.LU R247, [R1+0x52c] ;  /* 0x00052c0001f77983 */ /* 0x001f220000300800 */
[----:B--2---:R-:W-:-:S05]  /*2db70*/  IADD3.X R248, R248, UR60, RZ, P4, !PT ;  /* 0x0000003cf8f87c10 */ /* 0x004fca000a7fe4ff */
[----:B------:R0:W-:Y:S04]  /*2db80*/  STL [R1+0x534], R248 ;  /* 0x000534f801007387 */ /* 0x0001e80000100800 */
[----:B------:R-:W2:Y:S04]  /*2db90*/  LDL.LU R8, [R1+0x500] ;  /* 0x0005000001087983 */ /* 0x000ea80000300800 */
[----:B------:R-:W2:Y:S04]  /*2dba0*/  LDL.LU R252, [R1+0x524] ;  /* 0x0005240001fc7983 */ /* 0x000ea80000300800 */
[----:B------:R-:W2:Y:S04]  /*2dbb0*/  LDL.LU R251, [R1+0x4f8] ;  /* 0x0004f80001fb7983 */ /* 0x000ea80000300800 */
[----:B------:R-:W2:Y:S04]  /*2dbc0*/  LDL.LU R250, [R1+0x51c] ;  /* 0x00051c0001fa7983 */ /* 0x000ea80000300800 */
[----:B0-----:R-:W2:Y:S04]  /*2dbd0*/  LDL.LU R248, [R1+0x4f0] ;  /* 0x0004f00001f87983 */ /* 0x001ea80000300800 */
[----:B------:R-:W2:Y:S01]  /*2dbe0*/  LDL.LU R249, [R1+0x514] ;  /* 0x0005140001f97983 */ /* 0x000ea20000300800 */
[----:B---3--:R-:W-:-:S05]  /*2dbf0*/  IADD3 R246, P4, R246, UR5, RZ ;  /* 0x00000005f6f67c10 */ /* 0x008fca000ff9e0ff */
[----:B------:R0:W-:Y:S01]  /*2dc00*/  STL [R1+0x508], R246 ;  /* 0x000508f601007387 */ /* 0x0001e20000100800 */
[----:B----4-:R-:W-:-:S03]  /*2dc10*/  IADD3.X R247, R247, UR60, RZ, P5, !PT ;  /* 0x0000003cf7f77c10 */ /* 0x010fc6000affe4ff */
[----:B0-----:R-:W3:Y:S04]  /*2dc20*/  LDL.LU R246, [R1+0x4e8] ;  /* 0x0004e80001f67983 */ /* 0x001ee80000300800 */
[----:B------:R0:W-:Y:S04]  /*2dc30*/  STL [R1+0x52c], R247 ;  /* 0x00052cf701007387 */ /* 0x0001e80000100800 */
[----:B0-----:R-:W4:Y:S01]  /*2dc40*/  LDL.LU R247, [R1+0x50c] ;  /* 0x00050c0001f77983 */ /* 0x001f220000300800 */
[----:B--2---:R-:W-:Y:S02]  /*2dc50*/  IADD3 R8, P5, R8, UR5, RZ ;  /* 0x0000000508087c10 */ /* 0x004fe4000ffbe0ff */
[----:B------:R-:W-:-:S02]  /*2dc60*/  IADD3.X R252, R252, UR60, RZ, P6, !PT ;  /* 0x0000003cfcfc7c10 */ /* 0x000fc4000b7fe4ff */
[----:B------:R-:W-:Y:S02]  /*2dc70*/  IADD3.X R250, R250, UR60, RZ, P1, !PT ;  /* 0x0000003cfafa7c10 */ /* 0x000fe40008ffe4ff */
[----:B------:R-:W-:Y:S01]  /*2dc80*/  IADD3 R251, P6, R251, UR5, RZ ;  /* 0x00000005fbfb7c10 */ /* 0x000fe2000ffde0ff */
[----:B------:R-:W-:Y:S01]  /*2dc90*/  STL [R1+0x500], R8 ;  /* 0x0005000801007387 */ /* 0x000fe20000100800 */
[----:B------:R-:W-:Y:S02]  /*2dca0*/  IADD3 R248, P1, R248, UR5, RZ ;  /* 0x00000005f8f87c10 */ /* 0x000fe4000ff3e0ff */
[----:B------:R-:W-:Y:S01]  /*2dcb0*/  IADD3.X R249, R249, UR60, RZ, P2, !PT ;  /* 0x0000003cf9f97c10 */ /* 0x000fe200097fe4ff */
[----:B------:R-:W-:Y:S04]  /*2dcc0*/  STL [R1+0x524], R252 ;  /* 0x000524fc01007387 */ /* 0x000fe80000100800 */
[----:B------:R0:W-:Y:S04]  /*2dcd0*/  STL [R1+0x4f0], R248 ;  /* 0x0004f0f801007387 */ /* 0x0001e80000100800 */
[----:B------:R-:W-:Y:S04]  /*2dce0*/  STL [R1+0x4f8], R251 ;  /* 0x0004f8fb01007387 */ /* 0x000fe80000100800 */
[----:B0-----:R-:W2:Y:S04]  /*2dcf0*/  LDL.LU R248, [R1+0x4e0] ;  /* 0x0004e00001f87983 */ /* 0x001ea80000300800 */
[----:B------:R-:W-:Y:S01]  /*2dd00*/  STL [R1+0x51c], R250 ;  /* 0x00051cfa01007387 */ /* 0x000fe20000100800 */
[----:B---3--:R-:W-:-:S05]  /*2dd10*/  IADD3 R246, P2, R246, UR5, RZ ;  /* 0x00000005f6f67c10 */ /* 0x008fca000ff5e0ff */
[----:B------:R0:W-:Y:S04]  /*2dd20*/  STL [R1+0x4e8], R246 ;  /* 0x0004e8f601007387 */ /* 0x0001e80000100800 */
[----:B------:R-:W-:Y:S01]  /*2dd30*/  STL [R1+0x514], R249 ;  /* 0x000514f901007387 */ /* 0x000fe20000100800 */
[----:B----4-:R-:W-:-:S03]  /*2dd40*/  IADD3.X R247, R247, UR60, RZ, P3, !PT ;  /* 0x0000003cf7f77c10 */ /* 0x010fc60009ffe4ff */
        /* <DEDUP_REMOVED lines=198> */
[----:B0-----:R-:W-:Y:S02]  /*2e9b0*/  IMAD.MOV.U32 R246, RZ, RZ, R245 ;  /* 0x000000fffff67224 */ /* 0x001fe400078e00f5 */
[----:B------:R-:W3:Y:S04]  /*2e9c0*/  LDL.LU R245, [R1+0x3f4] ;  /* 0x0003f40001f57983 */ /* 0x000ee80000300800 */
        /* <DEDUP_REMOVED lines=17> */
[----:B----4-:R-:W-:Y:S01]  /*2eae0*/  IADD3 R247, P2, R247, UR5, RZ ;  /* 0x00000005f7f77c10 */ /* 0x010fe2000ff5e0ff */
[----:B0-----:R-:W-:-:S02]  /*2eaf0*/  IMAD.MOV.U32 R245, RZ, RZ, R229 ;  /* 0x000000fffff57224 */ /* 0x001fc400078e00e5 */
[----:B------:R-:W4:Y:S04]  /*2eb00*/  LDL.LU R229, [R1+0x3ac] ;  /* 0x0003ac0001e57983 */ /* 0x000f280000300800 */
        /* <DEDUP_REMOVED lines=10> */
[----:B------:R-:W-:Y:S04]  /*2ebb0*/  STL [R1+0x3c0], R8 ;  /* 0x0003c00801007387 */ /* 0x000fe80000100800 */
[----:B------:R-:W-:Y:S01]  /*2ebc0*/  STL [R1+0x3e4], R252 ;  /* 0x0003e4fc01007387 */ /* 0x000fe20000100800 */
[----:B----4-:R-:W-:-:S02]  /*2ebd0*/  IADD3 R229, P5, R229, UR5, RZ ;  /* 0x00000005e5e57c10 */ /* 0x010fc4000ffbe0ff */
[----:B------:R-:W-:-:S03]  /*2ebe0*/  IADD3.X R249, R249, UR60, RZ, P6, !PT ;  /* 0x0000003cf9f97c10 */ /* 0x000fc6000b7fe4ff */
[----:B------:R0:W-:Y:S04]  /*2ebf0*/  STL [R1+0x3ac], R229 ;  /* 0x0003ace501007387 */ /* 0x0001e80000100800 */
[----:B------:R-:W-:Y:S01]  /*2ec00*/  STL [R1+0x3b4], R251 ;  /* 0x0003b4fb01007387 */ /* 0x000fe20000100800 */
[----:B------:R-:W-:-:S03]  /*2ec10*/  IADD3 R247, P6, R247, UR5, RZ ;  /* 0x00000005f7f77c10 */ /* 0x000fc6000ffde0ff */
[----:B0-----:R-:W3:Y:S04]  /*2ec20*/  LDL.LU R229, [R1+0x39c] ;  /* 0x00039c0001e57983 */ /* 0x001ee80000300800 */
[----:B------:R-:W-:Y:S04]  /*2ec30*/  STL [R1+0x3dc], R250 ;  /* 0x0003dcfa01007387 */ /* 0x000fe80000100800 */
[----:B------:R0:W-:Y:S04]  /*2ec40*/  STL [R1+0x3a4], R247 ;  /* 0x0003a4f701007387 */ /* 0x0001e80000100800 */
[----:B------:R1:W-:Y:S04]  /*2ec50*/  STL [R1+0x3d4], R249 ;  /* 0x0003d4f901007387 */ /* 0x0003e80000100800 */
[----:B0-----:R-:W4:Y:S01]  /*2ec60*/  LDL.LU R247, [R1+0x3c4] ;  /* 0x0003c40001f77983 */ /* 0x001f220000300800 */
[----:B--2---:R-:W-:-:S05]  /*2ec70*/  IADD3.X R248, R248, UR60, RZ, P1, !PT ;  /* 0x0000003cf8f87c10 */ /* 0x004fca0008ffe4ff */
[----:B------:R0:W-:Y:S04]  /*2ec80*/  STL [R1+0x3cc], R248 ;  /* 0x0003ccf801007387 */ /* 0x0001e80000100800 */
[----:B------:R-:W2:Y:S04]  /*2ec90*/  LDL.LU R8, [R1+0x3b8] ;  /* 0x0003b80001087983 */ /* 0x000ea80000300800 */
[----:B------:R-:W2:Y:S04]  /*2eca0*/  LDL.LU R252, [R1+0x38c] ;  /* 0x00038c0001fc7983 */ /* 0x000ea80000300800 */
[----:B------:R-:W2:Y:S04]  /*2ecb0*/  LDL.LU R251, [R1+0x3b0] ;  /* 0x0003b00001fb7983 */ /* 0x000ea80000300800 */
[----:B------:R-:W2:Y:S04]  /*2ecc0*/  LDL.LU R250, [R1+0x384] ;  /* 0x0003840001fa7983 */ /* 0x000ea80000300800 */
[----:B-1----:R-:W2:Y:S04]  /*2ecd0*/  LDL.LU R249, [R1+0x3a8] ;  /* 0x0003a80001f97983 */ /* 0x002ea80000300800 */
[----:B0-----:R-:W2:Y:S01]  /*2ece0*/  LDL.LU R248, [R1+0x3a0] ;  /* 0x0003a00001f87983 */ /* 0x001ea20000300800 */
[----:B---3--:R-:W-:-:S05]  /*2ecf0*/  IADD3 R229, P1, R229, UR5, RZ ;  /* 0x00000005e5e57c10 */ /* 0x008fca000ff3e0ff */
[----:B------:R0:W-:Y:S01]  /*2ed00*/  STL [R1+0x39c], R229 ;  /* 0x00039ce501007387 */ /* 0x0001e20000100800 */
[----:B----4-:R-:W-:Y:S02]  /*2ed10*/  IADD3.X R247, R247, UR60, RZ, P2, !PT ;  /* 0x0000003cf7f77c10 */ /* 0x010fe400097fe4ff */
[----:B------:R-:W-:Y:S01]  /*2ed20*/  IADD3 R3, P2, R3, UR5, RZ ;  /* 0x0000000503037c10 */ /* 0x000fe2000ff5e0ff */
[----:B0-----:R-:W3:Y:S04]  /*2ed30*/  LDL.LU R229, [R1+0x374] ;  /* 0x0003740001e57983 */ /* 0x001ee80000300800 */
[----:B------:R0:W-:Y:S02]  /*2ed40*/  STL [R1+0x3c4], R247 ;  /* 0x0003c4f701007387 */ /* 0x0001e40000100800 */
[----:B0-----:R-:W-:-:S02]  /*2ed50*/  IMAD.MOV.U32 R247, RZ, RZ, R246 ;  /* 0x000000fffff77224 */ /* 0x001fc400078e00f6 */
[----:B------:R-:W4:Y:S04]  /*2ed60*/  LDL.LU R246, [R1+0x398] ;  /* 0x0003980001f67983 */ /* 0x000f280000300800 */
[----:B------:R0:W-:Y:S04]  /*2ed70*/  STL [R1+0x394], R3 ;  /* 0x0003940301007387 */ /* 0x0001e80000100800 */
[----:B0-----:R-:W4:Y:S01]  /*2ed80*/  LDL.LU R3, [R1+0xfd4] ;  /* 0x000fd40001037983 */ /* 0x001f220000300800 */
[----:B------:R-:W-:Y:S02]  /*2ed90*/  WARPGROUP.DEPBAR.LE gsb0, 0x0 ;  /* 0x00008000000079c5 */ /* 0x000fe40000010000 */
[----:B------:R-:W-:Y:S01]  /*2eda0*/  WARPGROUP.ARRIVE ;  /* 0x00000000000079c5 */ /* 0x000fe20000000000 */
[----:B------:R-:W-:Y:S01]  /*2edb0*/  UMOV UR42, UR18 ;  /* 0x00000012002a7c82 */ /* 0x000fe20008000000 */
[----:B------:R-:W-:-:S04]  /*2edc0*/  UMOV UR43, UR19 ;  /* 0x00000013002b7c82 */ /* 0x000fc80008000000 */
[----:B------:R-:W-:Y:S01]  /*2edd0*/  HGMMA.64x256x16.F32 R24, gdesc[UR40].tnspA, R24, gsb0 ;  /* 0x23e00000281879f0 */ /* 0x000fe20008000818 */
[----:B--2---:R-:W-:Y:S02]  /*2ede0*/  IADD3.X R8, R8, UR60, RZ, P3, !PT ;  /* 0x0000003c08087c10 */ /* 0x004fe40009ffe4ff */
[----:B------:R-:W-:Y:S02]  /*2edf0*/  IADD3 R252, P3, R252, UR5, RZ ;  /* 0x00000005fcfc7c10 */ /* 0x000fe4000ff7e0ff */
[----:B------:R-:W-:Y:S02]  /*2ee00*/  IADD3.X R251, R251, UR60, RZ, P4, !PT ;  /* 0x0000003cfbfb7c10 */ /* 0x000fe4000a7fe4ff */
[----:B------:R-:W-:Y:S02]  /*2ee10*/  IADD3.X R249, R249, UR60, RZ, P5, !PT ;  /* 0x0000003cf9f97c10 */ /* 0x000fe4000affe4ff */
[----:B------:R-:W-:Y:S01]  /*2ee20*/  IADD3 R250, P4, R250, UR5, RZ ;  /* 0x00000005fafa7c10 */ /* 0x000fe2000ff9e0ff */
[----:B------:R-:W-:Y:S04]  /*2ee30*/  STL [R1+0x3b8], R8 ;  /* 0x0003b80801007387 */ /* 0x000fe80000100800 */
[----:B------:R-:W-:Y:S04]  /*2ee40*/  STL [R1+0x38c], R252 ;  /* 0x00038cfc01007387 */ /* 0x000fe80000100800 */
[----:B------:R-:W-:Y:S01]  /*2ee50*/  STL [R1+0x3b0], R251 ;  /* 0x0003b0fb01007387 */ /* 0x000fe20000100800 */
[----:B------:R-:W-:-:S02]  /*2ee60*/  IADD3.X R248, R248, UR60, RZ, P6, !PT ;  /* 0x0000003cf8f87c10 */ /* 0x000fc4000b7fe4ff */
[----:B---3--:R-:W-:Y:S02]  /*2ee70*/  IADD3 R229, P6, R229, UR5, RZ ;  /* 0x00000005e5e57c10 */ /* 0x008fe4000ffde0ff */
[----:B----4-:R-:W-:-:S05]  /*2ee80*/  IADD3 R3, P5, R3, UR5, RZ ;  /* 0x0000000503037c10 */ /* 0x010fca000ffbe0ff */
[----:B------:R0:W-:Y:S04]  /*2ee90*/  STL [R1+0x37c], R3 ;  /* 0x00037c0301007387 */ /* 0x0001e80000100800 */
[----:B------:R-:W-:Y:S04]  /*2eea0*/  STL [R1+0x384], R250 ;  /* 0x000384fa01007387 */ /* 0x000fe80000100800 */
[----:B0-----:R-:W2:Y:S04]  /*2eeb0*/  LDL.LU R3, [R1+0xfd0] ;  /* 0x000fd00001037983 */ /* 0x001ea80000300800 */
[----:B------:R-:W-:Y:S04]  /*2eec0*/  STL [R1+0x3a8], R249 ;  /* 0x0003a8f901007387 */ /* 0x000fe80000100800 */
[----:B------:R0:W-:Y:S04]  /*2eed0*/  STL [R1+0x374], R229 ;  /* 0x000374e501007387 */ /* 0x0001e80000100800 */
[----:B------:R1:W-:Y:S04]  /*2eee0*/  STL [R1+0x3a0], R248 ;  /* 0x0003a0f801007387 */ /* 0x0003e80000100800 */
[----:B0-----:R-:W3:Y:S01]  /*2eef0*/  LDL.LU R229, [R1+0x364] ;  /* 0x0003640001e57983 */ /* 0x001ee20000300800 */
[----:B------:R-:W-:-:S05]  /*2ef00*/  IADD3.X R246, R246, UR60, RZ, P1, !PT ;  /* 0x0000003cf6f67c10 */ /* 0x000fca0008ffe4ff */
[----:B------:R0:W-:Y:S04]  /*2ef10*/  STL [R1+0x398], R246 ;  /* 0x000398f601007387 */ /* 0x0001e80000100800 */
[----:B-1----:R-:W4:Y:S04]  /*2ef20*/  LDL.LU R248, [R1+0x314] ;  /* 0x0003140001f87983 */ /* 0x002f280000300800 */
[----:B------:R-:W4:Y:S04]  /*2ef30*/  LDL.LU R249, [R1+0x338] ;  /* 0x0003380001f97983 */ /* 0x000f280000300800 */
[----:B------:R-:W4:Y:S04]  /*2ef40*/  LDL.LU R250, [R1+0x30c] ;  /* 0x00030c0001fa7983 */ /* 0x000f280000300800 */
[----:B------:R-:W4:Y:S04]  /*2ef50*/  LDL.LU R251, [R1+0x330] ;  /* 0x0003300001fb7983 */ /* 0x000f280000300800 */
[----:B------:R-:W4:Y:S01]  /*2ef60*/  LDL.LU R252, [R1+0x304] ;  /* 0x0003040001fc7983 */ /* 0x000f220000300800 */
[----:B0-----:R-:W-:-:S03]  /*2ef70*/  IMAD.MOV.U32 R246, RZ, RZ, R4 ;  /* 0x000000fffff67224 */ /* 0x001fc600078e0004 */
[----:B------:R-:W4:Y:S01]  /*2ef80*/  LDL.LU R4, [R1+0x328] ;  /* 0x0003280001047983 */ /* 0x000f220000300800 */
[----:B------:R-:W-:Y:S02]  /*2ef90*/  WARPGROUP.DEPBAR.LE gsb0, 0x0 ;  /* 0x00008000000079c5 */ /* 0x000fe40000010000 */
[----:B------:R-:W-:Y:S01]  /*2efa0*/  WARPGROUP.ARRIVE ;  /* 0x00000000000079c5 */ /* 0x000fe20000000000 */
[----:B------:R-:W-:Y:S01]  /*2efb0*/  UMOV UR46, UR22 ;  /* 0x00000016002e7c82 */ /* 0x000fe20008000000 */
[----:B------:R-:W-:Y:S01]  /*2efc0*/  UMOV UR47, UR23 ;  /* 0x00000017002f7c82 */ /* 0x000fe20008000000 */
[----:B------:R-:W-:-:S03]  /*2efd0*/  IADD3 R2, P1, R2, UR5, RZ ;  /* 0x0000000502027c10 */ /* 0x000fc6000ff3e0ff */
[----:B------:R-:W-:Y:S01]  /*2efe0*/  HGMMA.64x256x16.F32 R24, gdesc[UR44].tnspA, R24, gsb0 ;  /* 0x23e000002c1879f0 */ /* 0x000fe20008000818 */
[----:B------:R-:W-:Y:S01]  /*2eff0*/  IMAD.MOV.U32 R8, RZ, RZ, R247 ;  /* 0x000000ffff087224 */ /* 0x000fe200078e00f7 */
[----:B------:R-:W-:-:S04]  /*2f000*/  IADD3.X R228, R228, UR60, RZ, P2, !PT ;  /* 0x0000003ce4e47c10 */ /* 0x000fc800097fe4ff */
[----:B------:R-:W-:Y:S02]  /*2f010*/  IADD3.X R8, R8, UR60, RZ, P3, !PT ;  /* 0x0000003c08087c10 */ /* 0x000fe40009ffe4ff */
[----:B------:R-:W-:Y:S02]  /*2f020*/  IADD3 R230, P3, R230, UR5, RZ ;  /* 0x00000005e6e67c10 */ /* 0x000fe4000ff7e0ff */
[----:B------:R-:W-:Y:S02]  /*2f030*/  IADD3.X R231, R231, UR60, RZ, P4, !PT ;  /* 0x0000003ce7e77c10 */ /* 0x000fe4000a7fe4ff */
[----:B------:R-:W-:Y:S02]  /*2f040*/  IADD3 R232, P4, R232, UR5, RZ ;  /* 0x00000005e8e87c10 */ /* 0x000fe4000ff9e0ff */
[----:B------:R-:W-:Y:S02]  /*2f050*/  IADD3.X R233, R233, UR60, RZ, P5, !PT ;  /* 0x0000003ce9e97c10 */ /* 0x000fe4000affe4ff */
[----:B------:R-:W-:-:S02]  /*2f060*/  IADD3 R234, P5, R234, UR5, RZ ;  /* 0x00000005eaea7c10 */ /* 0x000fc4000ffbe0ff */
        /* <DEDUP_REMOVED lines=9> */
[----:B------:R-:W-:Y:S01]  /*2f100*/  IADD3 R246, P5, R246, UR5, RZ ;  /* 0x00000005f6f67c10 */ /* 0x000fe2000ffbe0ff */
[----:B------:R-:W-:Y:S01]  /*2f110*/  UMOV UR50, UR26 ;  /* 0x0000001a00327c82 */ /* 0x000fe20008000000 */
[----:B------:R-:W-:Y:S01]  /*2f120*/  UMOV UR51, UR27 ;  /* 0x0000001b00337c82 */ /* 0x000fe20008000000 */
[----:B--2---:R-:W-:Y:S02]  /*2f130*/  IMAD.MOV.U32 R247, RZ, RZ, R3 ;  /* 0x000000fffff77224 */ /* 0x004fe400078e0003 */
[----:B------:R-:W2:Y:S04]  /*2f140*/  LDL.LU R3, [R1+0x320] ;  /* 0x0003200001037983 */ /* 0x000ea80000300800 */
[----:B------:R0:W-:Y:S01]  /*2f150*/  STL [R1+0x36c], R2 ;  /* 0x00036c0201007387 */ /* 0x0001e20000100800 */
[----:B---3--:R-:W-:-:S03]  /*2f160*/  IADD3 R229, P2, R229, UR5, RZ ;  /* 0x00000005e5e57c10 */ /* 0x008fc6000ff5e0ff */
[----:B0-----:R-:W3:Y:S04]  /*2f170*/  LDL.LU R2, [R1+0x318] ;  /* 0x0003180001027983 */ /* 0x001ee80000300800 */
[----:B------:R0:W-:Y:S04]  /*2f180*/  STL [R1+0x390], R228 ;  /* 0x000390e401007387 */ /* 0x0001e80000100800 */
[----:B0-----:R0:W5:Y:S04]  /*2f190*/  LDL.LU R228, [R1+0xfcc] ;  /* 0x000fcc0001e47983 */ /* 0x0011680000300800 */
[----:B------:R1:W-:Y:S04]  /*2f1a0*/  STL [R1+0x364], R229 ;  /* 0x000364e501007387 */ /* 0x0003e80000100800 */
[----:B-1----:R0:W5:Y:S04]  /*2f1b0*/  LDL.LU R229, [R1+0xfc8] ;  /* 0x000fc80001e57983 */ /* 0x0021680000300800 */
[----:B------:R1:W-:Y:S04]  /*2f1c0*/  STL [R1+0x388], R8 ;  /* 0x0003880801007387 */ /* 0x0003e80000100800 */
[----:B-1----:R-:W3:Y:S04]  /*2f1d0*/  LDL.LU R8, [R1+0x2f8] ;  /* 0x0002f80001087983 */ /* 0x002ee80000300800 */
[----:B------:R1:W-:Y:S04]  /*2f1e0*/  STL [R1+0x35c], R230 ;  /* 0x00035ce601007387 */ /* 0x0003e80000100800 */
[----:B-1----:R0:W5:Y:S04]  /*2f1f0*/  LDL.LU R230, [R1+0xfc4] ;  /* 0x000fc40001e67983 */ /* 0x0021680000300800 */
[----:B------:R1:W-:Y:S04]  /*2f200*/  STL [R1+0x380], R231 ;  /* 0x000380e701007387 */ /* 0x0003e80000100800 */
[----:B-1----:R0:W5:Y:S04]  /*2f210*/  LDL.LU R231, [R1+0xfc0] ;  /* 0x000fc00001e77983 */ /* 0x0021680000300800 */
[----:B------:R1:W-:Y:S01]  /*2f220*/  STL [R1+0x354], R232 ;  /* 0x000354e801007387 */ /* 0x0003e20000100800 */
[----:B------:R-:W-:-:S03]  /*2f230*/  IADD3.X R239, R239, UR60, RZ, P2, !PT ;  /* 0x0000003cefef7c10 */ /* 0x000fc600097fe4ff */
[----:B-1----:R0:W5:Y:S04]  /*2f240*/  LDL.LU R232, [R1+0xfbc] ;  /* 0x000fbc0001e87983 */ /* 0x0021680000300800 */
[----:B------:R1:W-:Y:S01]  /*2f250*/  STL [R1+0x378], R233 ;  /* 0x000378e901007387 */ /* 0x0003e20000100800 */
[----:B------:R-:W-:-:S03]  /*2f260*/  IADD3 R240, P2, R240, UR5, RZ ;  /* 0x00000005f0f07c10 */ /* 0x000fc6000ff5e0ff */
[----:B-1----:R0:W5:Y:S04]  /*2f270*/  LDL.LU R233, [R1+0xfb8] ;  /* 0x000fb80001e97983 */ /* 0x0021680000300800 */
[----:B------:R1:W-:Y:S04]  /*2f280*/  STL [R1+0x34c], R234 ;  /* 0x00034cea01007387 */ /* 0x0003e80000100800 */
        /* <DEDUP_REMOVED lines=15> */
[----:B----4-:R-:W-:-:S03]  /*2f380*/  IADD3 R248, P6, R248, UR5, RZ ;  /* 0x00000005f8f87c10 */ /* 0x010fc6000ffde0ff */
[----:B-1----:R0:W5:Y:S04]  /*2f390*/  LDL.LU R241, [R1+0xf98] ;  /* 0x000f980001f17983 */ /* 0x0021680000300800 */
[----:B------:R1:W-:Y:S01]  /*2f3a0*/  STL [R1+0x32c], R242 ;  /* 0x00032cf201007387 */ /* 0x0003e20000100800 */
[----:B------:R-:W-:-:S03]  /*2f3b0*/  IADD3.X R249, R249, UR60, RZ, P1, !PT ;  /* 0x0000003cf9f97c10 */ /* 0x000fc60008ffe4ff */
[----:B-1----:R0:W5:Y:S04]  /*2f3c0*/  LDL.LU R242, [R1+0xf94] ;  /* 0x000f940001f27983 */ /* 0x0021680000300800 */
[----:B------:R1:W-:Y:S01]  /*2f3d0*/  STL [R1+0x350], R243 ;  /* 0x000350f301007387 */ /* 0x0003e20000100800 */
[----:B------:R-:W-:-:S03]  /*2f3e0*/  IADD3 R250, P1, R250, UR5, RZ ;  /* 0x00000005fafa7c10 */ /* 0x000fc6000ff3e0ff */
        /* <DEDUP_REMOVED lines=23> */
[----:B-1----:R-:W4:Y:S01]  /*2f560*/  LDL.LU R4, [R1+0xf68] ;  /* 0x000f680001047983 */ /* 0x002f220000300800 */
[----:B------:R-:W-:-:S02]  /*2f570*/  WARPGROUP.DEPBAR.LE gsb0, 0x0 ;  /* 0x00008000000079c5 */ /* 0x000fc40000010000 */
[----:B------:R-:W-:-:S06]  /*2f580*/  WARPGROUP.ARRIVE ;  /* 0x00000000000079c5 */ /* 0x000fcc0000000000 */
[----:B------:R-:W-:Y:S01]  /*2f590*/  HGMMA.64x256x16.F32 R24, gdesc[UR48].tnspA, R24, gsb0 ;  /* 0x23e00000301879f0 */ /* 0x000fe20008000818 */
[----:B------:R-:W-:Y:S01]  /*2f5a0*/  UMOV UR54, UR30 ;  /* 0x0000001e00367c82 */ /* 0x000fe20008000000 */
[----:B------:R-:W-:Y:S01]  /*2f5b0*/  UMOV UR55, UR31 ;  /* 0x0000001f00377c82 */ /* 0x000fe20008000000 */
[----:B--2---:R-:W-:Y:S02]  /*2f5c0*/  IADD3.X R3, R3, UR60, RZ, P4, !PT ;  /* 0x0000003c03037c10 */ /* 0x004fe4000a7fe4ff */
[----:B---3--:R-:W-:Y:S01]  /*2f5d0*/  IADD3.X R2, R2, UR60, RZ, P5, !PT ;  /* 0x0000003c02027c10 */ /* 0x008fe2000affe4ff */
[----:B------:R-:W-:Y:S01]  /*2f5e0*/  UMOV UR58, UR34 ;  /* 0x00000022003a7c82 */ /* 0x000fe20008000000 */
[----:B------:R-:W-:Y:S01]  /*2f5f0*/  UMOV UR59, UR35 ;  /* 0x00000023003b7c82 */ /* 0x000fe20008000000 */
[----:B------:R-:W-:Y:S02]  /*2f600*/  WARPGROUP.DEPBAR.LE gsb0, 0x0 ;  /* 0x00008000000079c5 */ /* 0x000fe40000010000 */
[----:B------:R-:W-:-:S15]  /*2f610*/  WARPGROUP.ARRIVE ;  /* 0x00000000000079c5 */ /* 0x000fde0000000000 */
[----:B------:R-:W-:-:S03]  /*2f620*/  NOP ;  /* 0x0000000000007918 */ /* 0x000fc60000000000 */
[----:B------:R-:W-:Y:S01]  /*2f630*/  HGMMA.64x256x16.F32 R24, gdesc[UR52].tnspA, R24, gsb0 ;  /* 0x23e00000341879f0 */ /* 0x000fe20008000818 */
[----:B----4-:R-:W-:-:S05]  /*2f640*/  IADD3 R4, P3, R4, UR5, RZ ;  /* 0x0000000504047c10 */ /* 0x010fca000ff7e0ff */
[----:B------:R1:W-:Y:S04]  /*2f650*/  STL [R1+0x2fc], R4 ;  /* 0x0002fc0401007387 */ /* 0x0003e80000100800 */
[----:B-1----:R-:W2:Y:S04]  /*2f660*/  LDL.LU R4, [R1+0xf64] ;  /* 0x000f640001047983 */ /* 0x002ea80000300800 */
[----:B------:R1:W-:Y:S04]  /*2f670*/  STL [R1+0x320], R3 ;  /* 0x0003200301007387 */ /* 0x0003e80000100800 */
[----:B-1----:R-:W3:Y:S04]  /*2f680*/  LDL.LU R3, [R1+0xf60] ;  /* 0x000f600001037983 */ /* 0x002ee80000300800 */
[----:B------:R1:W-:Y:S04]  /*2f690*/  STL [R1+0x318], R2 ;  /* 0x0003180201007387 */ /* 0x0003e80000100800 */
[----:B-1----:R-:W4:Y:S01]  /*2f6a0*/  LDL.LU R2, [R1+0xf5c] ;  /* 0x000f5c0001027983 */ /* 0x002f220000300800 */
[----:B------:R-:W-:Y:S01]  /*2f6b0*/  IADD3.X R8, R8, UR60, RZ, P3, !PT ;  /* 0x0000003c08087c10 */ /* 0x000fe20009ffe4ff */
[----:B------:R-:W-:-:S02]  /*2f6c0*/  WARPGROUP.DEPBAR.LE gsb0, 0x0 ;  /* 0x00008000000079c5 */ /* 0x000fc40000010000 */
[----:B------:R-:W-:-:S06]  /*2f6d0*/  WARPGROUP.ARRIVE ;  /* 0x00000000000079c5 */ /* 0x000fcc0000000000 */
[----:B------:R-:W-:Y:S01]  /*2f6e0*/  HGMMA.64x256x16.F32 R24, gdesc[UR56].tnspA, R24, gsb0 ;  /* 0x23e00000381879f0 */ /* 0x000fe20008000818 */
[----:B--2---:R-:W-:Y:S02]  /*2f6f0*/  IADD3.X R4, R4, UR60, RZ, P2, !PT ;  /* 0x0000003c04047c10 */ /* 0x004fe400097fe4ff */
[----:B---3--:R-:W-:Y:S02]  /*2f700*/  IADD3.X R3, R3, UR60, RZ, P1, !PT ;  /* 0x0000003c03037c10 */ /* 0x008fe40008ffe4ff */
[----:B----4-:R-:W-:-:S05]  /*2f710*/  IADD3.X R2, R2, UR60, RZ, P6, !PT ;  /* 0x0000003c02027c10 */ /* 0x010fca000b7fe4ff */
[----:B------:R1:W-:Y:S04]  /*2f720*/  STL [R1+0x310], R2 ;  /* 0x0003100201007387 */ /* 0x0003e80000100800 */
[----:B-1----:R0:W5:Y:S04]  /*2f730*/  LDL.LU R2, [R1+0xf58] ;  /* 0x000f580001027983 */ /* 0x0021680000300800 */
[----:B------:R1:W-:Y:S04]  /*2f740*/  STL [R1+0x308], R3 ;  /* 0x0003080301007387 */ /* 0x0003e80000100800 */
[----:B-1----:R0:W5:Y:S04]  /*2f750*/  LDL.LU R3, [R1+0xf54] ;  /* 0x000f540001037983 */ /* 0x0021680000300800 */
[----:B------:R1:W-:Y:S04]  /*2f760*/  STL [R1+0x300], R4 ;  /* 0x0003000401007387 */ /* 0x0003e80000100800 */
[----:B-1----:R0:W5:Y:S04]  /*2f770*/  LDL.LU R4, [R1+0xf50] ;  /* 0x000f500001047983 */ /* 0x0021680000300800 */
[----:B------:R1:W-:Y:S02]  /*2f780*/  STL [R1+0x2f8], R8 ;  /* 0x0002f80801007387 */ /* 0x0003e40000100800 */
[----:B-1----:R-:W1:Y:S02]  /*2f790*/  LDC R8, c[0x0][0x238] ;  /* 0x00008e00ff087b82 */ /* 0x002e640000000800 */
[----:B-1----:R-:W-:-:S04]  /*2f7a0*/  IMAD.SHL.U32 R8, R8, 0x80, RZ ;  /* 0x0000008008087824 */ /* 0x002fc800078e00ff */
[----:B------:R-:W-:Y:S01]  /*2f7b0*/  IMAD.SHL.U32 R8, R8, 0x2, RZ ;  /* 0x0000000208087824 */ /* 0x000fe200078e00ff */
[----:B------:R-:W-:Y:S02]  /*2f7c0*/  WARPGROUP.DEPBAR.LE gsb0, 0x0 ;  /* 0x00008000000079c5 */ /* 0x000fe40000010000 */
[----:B0-----:R-:W-:Y:S05]  /*2f7d0*/  @P0 BRA `(.L_x_1) ;  /* 0xfffffe7800280947 */ /* 0x001fea000383ffff */
[----:B------:R0:W-:Y:S01]  /*2f7e0*/  STL [R1+0xf54], R6 ;  /* 0x000f540601007387 */ /* 0x0001e20000100800 */
[----:B------:R-:W-:-:S03]  /*2f7f0*/  F2FP.F16.F32.PACK_AB R151, R151, R150 ;  /* 0x000000969797723e */ /* 0x000fc600000000ff */
[----:B0-----:R-:W2:Y:S04]  /*2f800*/  LDL.LU R6, [R1+0x1fc] ;  /* 0x0001fc0001067983 */ /* 0x001ea80000300800 */
[----:B-----5:R0:W-:Y:S01]  /*2f810*/  STL [R1+0xf50], R4 ;  /* 0x000f500401007387 */ /* 0x0201e20000100800 */
[----:B------:R-:W-:-:S03]  /*2f820*/  F2FP.F16.F32.PACK_AB R150, R149, R148 ;  /* 0x000000949596723e */ /* 0x000fc600000000ff */
[----:B0-----:R-:W3:Y:S04]  /*2f830*/  LDL.LU R4, [R1+0x1f4] ;  /* 0x0001f40001047983 */ /* 0x001ee80000300800 */
[----:B------:R-:W4:Y:S04]  /*2f840*/  LDL.LU R3, [R1+0x1e8] ;  /* 0x0001e80001037983 */ /* 0x000f280000300800 */
[----:B------:R-:W4:Y:S04]  /*2f850*/  LDL.LU R2, [R1+0x1e4] ;  /* 0x0001e40001027983 */ /* 0x000f280000300800 */
[----:B------:R-:W4:Y:S04]  /*2f860*/  LDL.LU R16, [R1+0x1e0] ;  /* 0x0001e00001107983 */ /* 0x000f280000300800 */
[----:B------:R-:W4:Y:S04]  /*2f870*/  LDL.LU R15, [R1+0x1dc] ;  /* 0x0001dc00010f7983 */ /* 0x000f280000300800 */
[----:B------:R-:W4:Y:S04]  /*2f880*/  LDL.LU R0, [R1+0x1d8] ;  /* 0x0001d80001007983 */ /* 0x000f280000300800 */
[----:B------:R-:W4:Y:S04]  /*2f890*/  LDL.LU R8, [R1+0x1d4] ;  /* 0x0001d40001087983 */ /* 0x000f280000300800 */
[----:B------:R-:W2:Y:S04]  /*2f8a0*/  LDL.LU R149, [R1+0x1f8] ;  /* 0x0001f80001957983 */ /* 0x000ea80000300800 */
[----:B------:R-:W3:Y:S01]  /*2f8b0*/  LDL.LU R148, [R1+0x1f0] ;  /* 0x0001f00001947983 */ /* 0x000ee20000300800 */
[----:B------:R-:W-:-:S02]  /*2f8c0*/  F2FP.F16.F32.PACK_AB R147, R147, R146 ;  /* 0x000000929393723e */ /* 0x000fc400000000ff */
[----:B------:R-:W-:Y:S02]  /*2f8d0*/  F2FP.F16.F32.PACK_AB R146, R145, R144 ;  /* 0x000000909192723e */ /* 0x000fe400000000ff */
[----:B--2---:R-:W-:Y:S02]  /*2f8e0*/  F2FP.F16.F32.PACK_AB R149, R6, R149 ;  /* 0x000000950695723e */ /* 0x004fe400000000ff */
[----:B------:R-:W2:Y:S01]  /*2f8f0*/  LDL.LU R6, [R1+0xf54] ;  /* 0x000f540001067983 */ /* 0x000ea20000300800 */
[----:B---3--:R-:W-:-:S03]  /*2f900*/  F2FP.F16.F32.PACK_AB R148, R4, R148 ;  /* 0x000000940494723e */ /* 0x008fc600000000ff */
[----:B------:R0:W5:Y:S04]  /*2f910*/  LDL.LU R4, [R1+0xf50] ;  /* 0x000f500001047983 */ /* 0x0001680000300800 */
[----:B------:R-:W3:Y:S01]  /*2f920*/  LDL.LU R145, [R1+0x1ec] ;  /* 0x0001ec0001917983 */ /* 0x000ee20000300800 */
[----:B------:R-:W-:Y:S02]  /*2f930*/  F2FP.F16.F32.PACK_AB R67, R67, R66 ;  /* 0x000000424343723e */ /* 0x000fe400000000ff */
[----:B------:R-:W-:Y:S02]  /*2f940*/  F2FP.F16.F32.PACK_AB R59, R59, R58 ;  /* 0x0000003a3b3b723e */ /* 0x000fe400000000ff */
[----:B------:R-:W-:Y:S02]  /*2f950*/  F2FP.F16.F32.PACK_AB R51, R51, R50 ;  /* 0x000000323333723e */ /* 0x000fe400000000ff */
[----:B------:R-:W-:-:S02]  /*2f960*/  F2FP.F16.F32.PACK_AB R47, R47, R46 ;  /* 0x0000002e2f2f723e */ /* 0x000fc400000000ff */
[----:B------:R-:W-:Y:S02]  /*2f970*/  F2FP.F16.F32.PACK_AB R143, R143, R142 ;  /* 0x0000008e8f8f723e */ /* 0x000fe400000000ff */
[----:B------:R-:W-:Y:S02]  /*2f980*/  F2FP.F16.F32.PACK_AB R139, R139, R138 ;  /* 0x0000008a8b8b723e */ /* 0x000fe400000000ff */
        /* <DEDUP_REMOVED lines=54> */
[----:B----4-:R-:W-:Y:S02]  /*2fcf0*/  F2FP.F16.F32.PACK_AB R144, R2, R16 ;  /* 0x000000100290723e */ /* 0x010fe400000000ff */
        /* <DEDUP_REMOVED lines=59> */
[----:B--2---:R-:W-:Y:S02]  /*300b0*/  F2FP.F16.F32.PACK_AB R176, R6, R5 ;  /* 0x0000000506b0723e */ /* 0x004fe400000000ff */
[----:B0--3--:R-:W-:-:S07]  /*300c0*/  F2FP.F16.F32.PACK_AB R145, R145, R3 ;  /* 0x000000039191723e */ /* 0x009fce00000000ff */
.L_x_0:
[----:B------:R-:W2:Y:S01]  /*300d0*/  LDL.LU R7, [R1+0xf4c] ;  /* 0x000f4c0001077983 */ /* 0x000ea20000300800 */
[----:B------:R-:W-:Y:S01]  /*300e0*/  ULDC.64 UR10, c[0x0][0x228] ;  /* 0x00008a00000a7ab9 */ /* 0x000fe20000000a00 */
[----:B-----5:R-:W-:Y:S01]  /*300f0*/  VIADD R6, R4, 0x1 ;  /* 0x0000000104067836 */ /* 0x020fe20000000000 */
[----:B------:R-:W-:Y:S01]  /*30100*/  ULDC UR5, c[0x0][0x22c] ;  /* 0x00008b0000057ab9 */ /* 0x000fe20000000800 */
[----:B------:R-:W0:Y:S01]  /*30110*/  S2R R5, SR_TID.X ;  /* 0x0000000000057919 */ /* 0x000e220000002100 */
[----:B------:R-:W-:Y:S01]  /*30120*/  ULDC UR8, c[0x0][0x22c] ;  /* 0x00008b0000087ab9 */ /* 0x000fe20000000800 */
[----:B------:R-:W1:Y:S01]  /*30130*/  S2R R8, SR_TID.X ;  /* 0x0000000000087919 */ /* 0x000e620000002100 */
[C---:B0-----:R-:W-:Y:S02]  /*30140*/  IMAD.SHL.U32 R0, R5.reuse, 0x10, RZ ;  /* 0x0000001005007824 */ /* 0x041fe400078e00ff */
[----:B------:R-:W-:Y:S01]  /*30150*/  IMAD.SHL.U32 R2, R5, 0x40, RZ ;  /* 0x0000004005027824 */ /* 0x000fe200078e00ff */
[----:B-1----:R-:W-:-:S02]  /*30160*/  LOP3.LUT R8, R8, 0x7f, RZ, 0xc0, !PT ;  /* 0x0000007f08087812 */ /* 0x002fc400078ec0ff */
[----:B------:R-:W-:Y:S02]  /*30170*/  LOP3.LUT R0, R0, 0xf0, RZ, 0xc0, !PT ;  /* 0x000000f000007812 */ /* 0x000fe400078ec0ff */
[----:B------:R-:W-:Y:S01]  /*30180*/  LOP3.LUT R3, R2, 0x400, RZ, 0xc0, !PT ;  /* 0x0000040002037812 */ /* 0x000fe200078ec0ff */
[----:B------:R-:W-:-:S03]  /*30190*/  VIADD R2, R4, 0x2 ;  /* 0x0000000204027836 */ /* 0x000fc60000000000 */
[----:B------:R-:W-:Y:S01]  /*301a0*/  IADD3 R3, R3, UR4, R0 ;  /* 0x0000000403037c10 */ /* 0x000fe2000fffe000 */
[----:B------:R-:W-:Y:S02]  /*301b0*/  IMAD.SHL.U32 R0, R5, 0x8, RZ ;  /* 0x0000000805007824 */ /* 0x000fe400078e00ff */
[----:B------:R-:W-:-:S03]  /*301c0*/  VIADD R5, R4, 0x3 ;  /* 0x0000000304057836 */ /* 0x000fc60000000000 */
[----:B------:R-:W-:-:S05]  /*301d0*/  LOP3.LUT R0, R0, 0x300, RZ, 0xc0, !PT ;  /* 0x0000030000007812 */ /* 0x000fca00078ec0ff */
[----:B------:R-:W-:Y:S01]  /*301e0*/  IMAD.IADD R0, R0, 0x1, R3 ;  /* 0x0000000100007824 */ /* 0x000fe200078e0203 */
[----:B------:R-:W-:Y:S06]  /*301f0*/  BAR.SYNC.DEFER_BLOCKING 0x0 ;  /* 0x0000000000007b1d */ /* 0x000fec0000010000 */
[----:B------:R-:W-:Y:S02]  /*30200*/  STSM.16.M88.4 [R0], R176 ;  /* 0x000000b000007844 */ /* 0x000fe40000000200 */
[----:B------:R-:W-:Y:S01]  /*30210*/  BAR.SYNC.DEFER_BLOCKING 0x0 ;  /* 0x0000000000007b1d */ /* 0x000fe20000010000 */
[----:B--2---:R-:W-:-:S04]  /*30220*/  ISETP.GE.AND P0, PT, R7, UR10, PT ;  /* 0x0000000a07007c0c */ /* 0x004fc8000bf06270 */
[----:B------:R-:W-:Y:S01]  /*30230*/  ISETP.LT.AND P2, PT, R6, UR5, !P0 ;  /* 0x0000000506007c0c */ /* 0x000fe2000c741270 */
[----:B------:R-:W-:Y:S01]  /*30240*/  ULDC UR5, c[0x0][0x22c] ;  /* 0x00008b0000057ab9 */ /* 0x000fe20000000800 */
[----:B------:R-:W-:Y:S01]  /*30250*/  ISETP.LT.AND P3, PT, R5, UR8, !P0 ;  /* 0x0000000805007c0c */ /* 0x000fe2000c761270 */
[----:B------:R-:W-:Y:S01]  /*30260*/  VIADD R5, R4, 0x4 ;  /* 0x0000000404057836 */ /* 0x000fe20000000000 */
[----:B------:R-:W-:Y:S01]  /*30270*/  ISETP.LT.AND P1, PT, R2, UR5, !P0 ;  /* 0x0000000502007c0c */ /* 0x000fe2000c721270 */
[----:B------:R-:W-:Y:S01]  /*30280*/  ULDC UR5, c[0x0][0x22c] ;  /* 0x00008b0000057ab9 */ /* 0x000fe20000000800 */
[----:B------:R-:W-:Y:S01]  /*30290*/  LEA R2, R8, UR4, 0x4 ;  /* 0x0000000408027c11 */ /* 0x000fe2000f8e20ff */
[----:B------:R-:W-:Y:S01]  /*302a0*/  ULDC UR4, c[0x0][0x244] ;  /* 0x0000910000047ab9 */ /* 0x000fe20000000800 */
[----:B------:R-:W-:Y:S01]  /*302b0*/  ISETP.LT.AND P5, PT, R5, UR5, !P0 ;  /* 0x0000000505007c0c */ /* 0x000fe2000c7a1270 */
[----:B------:R-:W-:Y:S01]  /*302c0*/  IMAD R5, R7, UR4, RZ ;  /* 0x0000000407057c24 */ /* 0x000fe2000f8e02ff */
[----:B------:R-:W-:Y:S01]  /*302d0*/  ULDC UR4, c[0x0][0x248] ;  /* 0x0000920000047ab9 */ /* 0x000fe20000000800 */
[----:B------:R-:W0:Y:S01]  /*302e0*/  LDS.128 R8, [R2] ;  /* 0x0000000002087984 */ /* 0x000e220000000c00 */
[----:B------:R-:W-:Y:S01]  /*302f0*/  ULDC.64 UR8, c[0x0][0x220] ;  /* 0x0000880000087ab9 */ /* 0x000fe20000000a00 */
[----:B------:R-:W-:Y:S01]  /*30300*/  BAR.SYNC.DEFER_BLOCKING 0x0 ;  /* 0x0000000000007b1d */ /* 0x000fe20000010000 */
[----:B------:R-:W-:-:S02]  /*30310*/  LEA R3, P6, R5, UR8, 0x1 ;  /* 0x0000000805037c11 */ /* 0x000fc4000f8c08ff */
[C---:B------:R-:W-:Y:S02]  /*30320*/  ISETP.LT.AND P4, PT, R4.reuse, UR11, !P0 ;  /* 0x0000000b04007c0c */ /* 0x040fe4000c781270 */
[----:B------:R-:W-:Y:S01]  /*30330*/  LEA.HI.X.SX32 R5, R5, UR9, 0x1, P6 ;  /* 0x0000000905057c11 */ /* 0x000fe2000b0f0eff */
[----:B------:R-:W-:Y:S01]  /*30340*/  ULDC UR5, c[0x0][0x22c] ;  /* 0x00008b0000057ab9 */ /* 0x000fe20000000800 */
[----:B------:R-:W-:Y:S01]  /*30350*/  ULDC UR8, c[0x0][0x22c] ;  /* 0x00008b0000087ab9 */ /* 0x000fe20000000800 */
[----:B------:R-:W-:Y:S01]  /*30360*/  ULDC UR9, c[0x0][0x22c] ;  /* 0x00008b0000097ab9 */ /* 0x000fe20000000800 */
[----:B------:R-:W-:Y:S01]  /*30370*/  STSM.16.M88.4 [R0], R168 ;  /* 0x000000a800007844 */ /* 0x000fe20000000200 */
[----:B------:R-:W-:Y:S06]  /*30380*/  BAR.SYNC.DEFER_BLOCKING 0x0 ;  /* 0x0000000000007b1d */ /* 0x000fec0000010000 */
[----:B------:R-:W1:Y:S02]  /*30390*/  LDS.128 R12, [R2] ;  /* 0x00000000020c7984 */ /* 0x000e640000000c00 */
[----:B------:R-:W-:Y:S06]  /*303a0*/  BAR.SYNC.DEFER_BLOCKING 0x0 ;  /* 0x0000000000007b1d */ /* 0x000fec0000010000 */
[----:B------:R-:W-:Y:S02]  /*303b0*/  STSM.16.M88.4 [R0], R160 ;  /* 0x000000a000007844 */ /* 0x000fe40000000200 */
[----:B------:R-:W-:Y:S06]  /*303c0*/  BAR.SYNC.DEFER_BLOCKING 0x0 ;  /* 0x0000000000007b1d */ /* 0x000fec0000010000 */
[----:B------:R-:W2:Y:S02]  /*303d0*/  LDS.128 R16, [R2] ;  /* 0x0000000002107984 */ /* 0x000ea40000000c00 */
[----:B------:R-:W-:Y:S06]  /*303e0*/  BAR.SYNC.DEFER_BLOCKING 0x0 ;  /* 0x0000000000007b1d */ /* 0x000fec0000010000 */
[----:B------:R-:W-:Y:S02]  /*303f0*/  STSM.16.M88.4 [R0], R156 ;  /* 0x0000009c00007844 */ /* 0x000fe40000000200 */
[----:B------:R-:W-:Y:S06]  /*30400*/  BAR.SYNC.DEFER_BLOCKING 0x0 ;  /* 0x0000000000007b1d */ /* 0x000fec0000010000 */
[----:B------:R-:W3:Y:S02]  /*30410*/  LDS.128 R20, [R2] ;  /* 0x0000000002147984 */ /* 0x000ee40000000c00 */
[----:B------:R-:W-:Y:S06]  /*30420*/  BAR.SYNC.DEFER_BLOCKING 0x0 ;  /* 0x0000000000007b1d */ /* 0x000fec0000010000 */
[----:B------:R-:W-:Y:S02]  /*30430*/  STSM.16.M88.4 [R0], R40 ;  /* 0x0000002800007844 */ /* 0x000fe40000000200 */
[----:B------:R-:W-:Y:S06]  /*30440*/  BAR.SYNC.DEFER_BLOCKING 0x0 ;  /* 0x0000000000007b1d */ /* 0x000fec0000010000 */
[----:B------:R-:W4:Y:S02]  /*30450*/  LDS.128 R24, [R2] ;  /* 0x0000000002187984 */ /* 0x000f240000000c00 */
        /* <DEDUP_REMOVED lines=89> */
[----:B------:R0:W-:Y:S02]  /*309f0*/  STSM.16.M88.4 [R0], R132 ;  /* 0x0000008400007844 */ /* 0x0001e40000000200 */
[----:B------:R-:W-:Y:S01]  /*30a00*/  BAR.SYNC.DEFER_BLOCKING 0x0 ;  /* 0x0000000000007b1d */ /* 0x000fe20000010000 */
[----:B0-----:R-:W-:-:S02]  /*30a10*/  IMAD R132, R4, UR4, RZ ;  /* 0x0000000404847c24 */ /* 0x001fc4000f8e02ff */
[----:B------:R-:W-:Y:S02]  /*30a20*/  VIADD R133, R4, 0x5 ;  /* 0x0000000504857836 */ /* 0x000fe40000000000 */
[C---:B------:R-:W-:Y:S01]  /*30a30*/  VIADD R134, R132.reuse, UR4 ;  /* 0x0000000484867c36 */ /* 0x040fe20008000000 */
[----:B------:R-:W-:-:S04]  /*30a40*/  LEA R6, P6, R132, R3, 0x1 ;  /* 0x0000000384067211 */ /* 0x000fc800078c08ff */
[----:B------:R-:W-:Y:S02]  /*30a50*/  LEA.HI.X.SX32 R7, R132, R5, 0x1, P6 ;  /* 0x0000000584077211 */ /* 0x000fe400030f0eff */
[C---:B------:R-:W-:Y:S01]  /*30a60*/  LEA R132, P6, R134.reuse, R3, 0x1 ;  /* 0x0000000386847211 */ /* 0x040fe200078c08ff */
[----:B------:R-:W0:Y:S01]  /*30a70*/  LDS.128 R116, [R2] ;  /* 0x0000000002747984 */ /* 0x000e220000000c00 */
[----:B------:R-:W-:Y:S06]  /*30a80*/  BAR.SYNC.DEFER_BLOCKING 0x0 ;  /* 0x0000000000007b1d */ /* 0x000fec0000010000 */
[----:B------:R1:W-:Y:S02]  /*30a90*/  STSM.16.M88.4 [R0], R136 ;  /* 0x0000008800007844 */ /* 0x0003e40000000200 */
[----:B------:R-:W-:Y:S01]  /*30aa0*/  BAR.SYNC.DEFER_BLOCKING 0x0 ;  /* 0x0000000000007b1d */ /* 0x000fe20000010000 */
[----:B-1----:R-:W-:Y:S01]  /*30ab0*/  VIADD R136, R134, UR4 ;  /* 0x0000000486887c36 */ /* 0x002fe20008000000 */
[----:B------:R-:W-:-:S04]  /*30ac0*/  PRMT R137, R8, 0x7632, R137 ;  /* 0x0000763208897816 */ /* 0x000fc80000000089 */
[----:B------:R-:W1:Y:S02]  /*30ad0*/  LDS.128 R120, [R2] ;  /* 0x0000000002787984 */ /* 0x000e640000000c00 */
[----:B------:R-:W-:Y:S06]  /*30ae0*/  BAR.SYNC.DEFER_BLOCKING 0x0 ;  /* 0x0000000000007b1d */ /* 0x000fec0000010000 */
[----:B------:R-:W-:Y:S02]  /*30af0*/  STSM.16.M88.4 [R0], R140 ;  /* 0x0000008c00007844 */ /* 0x000fe40000000200 */
[----:B------:R-:W-:Y:S06]  /*30b00*/  BAR.SYNC.DEFER_BLOCKING 0x0 ;  /* 0x0000000000007b1d */ /* 0x000fec0000010000 */
[----:B------:R-:W1:Y:S02]  /*30b10*/  LDS.128 R124, [R2] ;  /* 0x00000000027c7984 */ /* 0x000e640000000c00 */
[----:B------:R-:W-:Y:S06]  /*30b20*/  BAR.SYNC.DEFER_BLOCKING 0x0 ;  /* 0x0000000000007b1d */ /* 0x000fec0000010000 */
[----:B------:R-:W-:Y:S02]  /*30b30*/  STSM.16.M88.4 [R0], R144 ;  /* 0x0000009000007844 */ /* 0x000fe40000000200 */
[----:B------:R-:W-:Y:S06]  /*30b40*/  BAR.SYNC.DEFER_BLOCKING 0x0 ;  /* 0x0000000000007b1d */ /* 0x000fec0000010000 */
[----:B------:R-:W1:Y:S02]  /*30b50*/  LDS.128 R128, [R2] ;  /* 0x0000000002807984 */ /* 0x000e640000000c00 */
[----:B------:R-:W-:Y:S06]  /*30b60*/  BAR.SYNC.DEFER_BLOCKING 0x0 ;  /* 0x0000000000007b1d */ /* 0x000fec0000010000 */
[----:B------:R2:W-:Y:S02]  /*30b70*/  STSM.16.M88.4 [R0], R148 ;  /* 0x0000009400007844 */ /* 0x0005e40000000200 */
[----:B------:R-:W-:Y:S01]  /*30b80*/  BAR.SYNC.DEFER_BLOCKING 0x0 ;  /* 0x0000000000007b1d */ /* 0x000fe20000010000 */
[----:B--2---:R-:W-:-:S05]  /*30b90*/  VIADD R0, R4, 0x6 ;  /* 0x0000000604007836 */ /* 0x004fca0000000000 */
[----:B------:R2:W-:Y:S01]  /*30ba0*/  @P4 STG.E.U16 desc[UR6][R6.64], R8 ;  /* 0x0000000806004986 */ /* 0x0005e2000c101506 */
[----:B------:R-:W-:Y:S01]  /*30bb0*/  ISETP.LT.AND P4, PT, R133, UR5, !P0 ;  /* 0x0000000585007c0c */ /* 0x000fe2000c781270 */
[----:B------:R-:W-:Y:S01]  /*30bc0*/  ULDC UR5, c[0x0][0x22c] ;  /* 0x00008b0000057ab9 */ /* 0x000fe20000000800 */
[----:B------:R-:W-:Y:S02]  /*30bd0*/  LEA.HI.X.SX32 R133, R134, R5, 0x1, P6 ;  /* 0x0000000586857211 */ /* 0x000fe400030f0eff */
[----:B------:R-:W-:-:S03]  /*30be0*/  LEA R134, P6, R136, R3, 0x1 ;  /* 0x0000000388867211 */ /* 0x000fc600078c08ff */
[----:B------:R3:W-:Y:S01]  /*30bf0*/  @P2 STG.E.U16 desc[UR6][R132.64], R137 ;  /* 0x0000008984002986 */ /* 0x0007e2000c101506 */
[C---:B------:R-:W-:Y:S01]  /*30c00*/  LEA.HI.X.SX32 R135, R136.reuse, R5, 0x1, P6 ;  /* 0x0000000588877211 */ /* 0x040fe200030f0eff */
[----:B------:R-:W-:Y:S01]  /*30c10*/  VIADD R136, R136, UR4 ;  /* 0x0000000488887c36 */ /* 0x000fe20008000000 */
[----:B------:R-:W-:Y:S01]  /*30c20*/  ISETP.LT.AND P2, PT, R0, UR5, !P0 ;  /* 0x0000000500007c0c */ /* 0x000fe2000c741270 */
[----:B--2---:R-:W-:Y:S01]  /*30c30*/  VIADD R7, R4, 0x7 ;  /* 0x0000000704077836 */ /* 0x004fe20000000000 */
[----:B------:R-:W-:Y:S01]  /*30c40*/  ULDC UR5, c[0x0][0x22c] ;  /* 0x00008b0000057ab9 */ /* 0x000fe20000000800 */
[C---:B------:R-:W-:Y:S01]  /*30c50*/  VIADD R0, R136.reuse, UR4 ;  /* 0x0000000488007c36 */ /* 0x040fe20008000000 */
[----:B------:R-:W-:Y:S01]  /*30c60*/  LEA R6, P6, R136, R3, 0x1 ;  /* 0x0000000388067211 */ /* 0x000fe200078c08ff */
[----:B------:R2:W-:Y:S01]  /*30c70*/  @P1 STG.E.U16 desc[UR6][R134.64], R9 ;  /* 0x0000000986001986 */ /* 0x0005e2000c101506 */
[----:B------:R-:W-:Y:S01]  /*30c80*/  ISETP.LT.AND P1, PT, R7, UR5, !P0 ;  /* 0x0000000507007c0c */ /* 0x000fe2000c721270 */
[----:B------:R-:W-:Y:S01]  /*30c90*/  VIADD R8, R4, 0x8 ;  /* 0x0000000804087836 */ /* 0x000fe20000000000 */
[----:B------:R-:W-:Y:S01]  /*30ca0*/  LEA.HI.X.SX32 R7, R136, R5, 0x1, P6 ;  /* 0x0000000588077211 */ /* 0x000fe200030f0eff */
[----:B------:R-:W-:Y:S01]  /*30cb0*/  ULDC UR5, c[0x0][0x22c] ;  /* 0x00008b0000057ab9 */ /* 0x000fe20000000800 */
[----:B---3--:R-:W-:-:S04]  /*30cc0*/  LEA R132, P6, R0, R3, 0x1 ;  /* 0x0000000300847211 */ /* 0x008fc800078c08ff */
[C---:B------:R-:W-:Y:S02]  /*30cd0*/  LEA.HI.X.SX32 R133, R0.reuse, R5, 0x1, P6 ;  /* 0x0000000500857211 */ /* 0x040fe400030f0eff */
[----:B--2---:R-:W-:Y:S01]  /*30ce0*/  PRMT R135, R9, 0x7632, R135 ;  /* 0x0000763209877816 */ /* 0x004fe20000000087 */
[----:B------:R-:W-:Y:S02]  /*30cf0*/  VIADD R134, R0, UR4 ;  /* 0x0000000400867c36 */ /* 0x000fe40008000000 */
[----:B------:R-:W-:Y:S02]  /*30d00*/  VIADD R0, R4, 0x9 ;  /* 0x0000000904007836 */ /* 0x000fe40000000000 */
[----:B------:R2:W-:Y:S01]  /*30d10*/  @P3 STG.E.U16 desc[UR6][R6.64], R135 ;  /* 0x0000008706003986 */ /* 0x0005e2000c101506 */
[----:B------:R-:W-:Y:S01]  /*30d20*/  ISETP.LT.AND P3, PT, R8, UR5, !P0 ;  /* 0x0000000508007c0c */ /* 0x000fe2000c761270 */
[----:B------:R-:W-:Y:S01]  /*30d30*/  ULDC UR5, c[0x0][0x22c] ;  /* 0x00008b0000057ab9 */ /* 0x000fe20000000800 */
[----:B------:R-:W-:Y:S01]  /*30d40*/  LEA R8, P6, R134, R3, 0x1 ;  /* 0x0000000386087211 */ /* 0x000fe200078c08ff */
[----:B------:R3:W-:Y:S01]  /*30d50*/  @P5 STG.E.U16 desc[UR6][R132.64], R10 ;  /* 0x0000000a84005986 */ /* 0x0007e2000c101506 */
[----:B------:R-:W-:Y:S01]  /*30d60*/  ISETP.LT.AND P5, PT, R0, UR5, !P0 ;  /* 0x0000000500007c0c */ /* 0x000fe2000c7a1270 */
[----:B------:R-:W-:Y:S01]  /*30d70*/  ULDC UR5, c[0x0][0x22c] ;  /* 0x00008b0000057ab9 */ /* 0x000fe20000000800 */
[C---:B------:R-:W-:Y:S01]  /*30d80*/  LEA.HI.X.SX32 R9, R134.reuse, R5, 0x1, P6 ;  /* 0x0000000586097211 */ /* 0x040fe200030f0eff */
[----:B------:R-:W-:Y:S01]  /*30d90*/  VIADD R134, R134, UR4 ;  /* 0x0000000486867c36 */ /* 0x000fe20008000000 */
[----:B--2---:R-:W-:Y:S01]  /*30da0*/  PRMT R7, R10, 0x7632, R7 ;  /* 0x000076320a077816 */ /* 0x004fe20000000007 */
[----:B------:R-:W-:-:S02]  /*30db0*/  VIADD R135, R4, 0xa ;  /* 0x0000000a04877836 */ /* 0x000fc40000000000 */
[C---:B------:R-:W-:Y:S02]  /*30dc0*/  VIADD R0, R134.reuse, UR4 ;  /* 0x0000000486007c36 */ /* 0x040fe40008000000 */
[----:B------:R2:W-:Y:S01]  /*30dd0*/  @P4 STG.E.U16 desc[UR6][R8.64], R7 ;  /* 0x0000000708004986 */ /* 0x0005e2000c101506 */
[-C--:B------:R-:W-:Y:S01]  /*30de0*/  LEA R6, P4, R134, R3.reuse, 0x1 ;  /* 0x0000000386067211 */ /* 0x080fe200078808ff */
[----:B---3--:R-:W-:Y:S01]  /*30df0*/  VIADD R10, R4, 0xb ;  /* 0x0000000b040a7836 */ /* 0x008fe20000000000 */
[----:B------:R-:W-:-:S04]  /*30e00*/  LEA R132, P6, R0, R3, 0x1 ;  /* 0x0000000300847211 */ /* 0x000fc800078c08ff */
[-C--:B------:R-:W-:Y:S02]  /*30e10*/  LEA.HI.X.SX32 R133, R0, R5.reuse, 0x1, P6 ;  /* 0x0000000500857211 */ /* 0x080fe400030f0eff */
[----:B--2---:R-:W-:Y:S02]  /*30e20*/  LEA.HI.X.SX32 R7, R134, R5, 0x1, P4 ;  /* 0x0000000586077211 */ /* 0x004fe400020f0eff */
[----:B------:R-:W-:Y:S01]  /*30e30*/  ISETP.LT.AND P4, PT, R135, UR5, !P0 ;  /* 0x0000000587007c0c */ /* 0x000fe2000c781270 */
[----:B------:R-:W-:Y:S01]  /*30e40*/  ULDC UR5, c[0x0][0x22c] ;  /* 0x00008b0000057ab9 */ /* 0x000fe20000000800 */
[----:B------:R-:W-:Y:S01]  /*30e50*/  PRMT R9, R11, 0x7632, R9 ;  /* 0x000076320b097816 */ /* 0x000fe20000000009 */
[----:B------:R2:W-:Y:S01]  /*30e60*/  @P2 STG.E.U16 desc[UR6][R6.64], R11 ;  /* 0x0000000b06002986 */ /* 0x0005e2000c101506 */
[----:B------:R-:W-:Y:S01]  /*30e70*/  ISETP.LT.AND P2, PT, R10, UR5, !P0 ;  /* 0x000000050a007c0c */ /* 0x000fe2000c741270 */
[----:B------:R-:W-:Y:S01]  /*30e80*/  VIADD R10, R0, UR4 ;  /* 0x00000004000a7c36 */ /* 0x000fe20008000000 */
[----:B------:R-:W-:Y:S01]  /*30e90*/  ULDC UR5, c[0x0][0x22c] ;  /* 0x00008b0000057ab9 */ /* 0x000fe20000000800 */
[----:B------:R-:W-:Y:S01]  /*30ea0*/  VIADD R0, R4, 0xc ;  /* 0x0000000c04007836 */ /* 0x000fe20000000000 */
[----:B------:R3:W-:Y:S02]  /*30eb0*/  @P1 STG.E.U16 desc[UR6][R132.64], R9 ;  /* 0x0000000984001986 */ /* 0x0007e4000c101506 */
[----:B------:R-:W-:-:S02]  /*30ec0*/  LEA R8, P6, R10, R3, 0x1 ;  /* 0x000000030a087211 */ /* 0x000fc400078c08ff */
[----:B------:R-:W-:Y:S01]  /*30ed0*/  ISETP.LT.AND P1, PT, R0, UR5, !P0 ;  /* 0x0000000500007c0c */ /* 0x000fe2000c721270 */
[----:B------:R-:W-:Y:S01]  /*30ee0*/  VIADD R0, R10, UR4 ;  /* 0x000000040a007c36 */ /* 0x000fe20008000000 */
[----:B------:R-:W-:Y:S01]  /*30ef0*/  ULDC UR5, c[0x0][0x22c] ;  /* 0x00008b0000057ab9 */ /* 0x000fe20000000800 */
[----:B--2---:R-:W-:Y:S02]  /*30f00*/  VIADD R7, R4, 0xd ;  /* 0x0000000d04077836 */ /* 0x004fe40000000000 */
[----:B------:R-:W-:Y:S01]  /*30f10*/  VIADD R134, R0, UR4 ;  /* 0x0000000400867c36 */ /* 0x000fe20008000000 */
[----:B---3--:R-:W-:Y:S02]  /*30f20*/  LEA.HI.X.SX32 R9, R10, R5, 0x1, P6 ;  /* 0x000000050a097211 */ /* 0x008fe400030f0eff */
[----:B------:R-:W-:Y:S02]  /*30f30*/  LEA R6, P6, R0, R3, 0x1 ;  /* 0x0000000300067211 */ /* 0x000fe400078c08ff */
[----:B------:R-:W-:Y:S01]  /*30f40*/  PRMT R132, R12, 0x7632, R132 ;  /* 0x000076320c847816 */ /* 0x000fe20000000084 */
[----:B------:R2:W-:Y:S01]  /*30f50*/  @P3 STG.E.U16 desc[UR6][R8.64], R12 ;  /* 0x0000000c08003986 */ /* 0x0005e2000c101506 */
[----:B------:R-:W-:Y:S01]  /*30f60*/  ISETP.LT.AND P3, PT, R7, UR5, !P0 ;  /* 0x0000000507007c0c */ /* 0x000fe2000c761270 */
[----:B------:R-:W-:Y:S01]  /*30f70*/  ULDC UR5, c[0x0][0x22c] ;  /* 0x00008b0000057ab9 */ /* 0x000fe20000000800 */
[----:B------:R-:W-:Y:S01]  /*30f80*/  LEA.HI.X.SX32 R7, R0, R5, 0x1, P6 ;  /* 0x0000000500077211 */ /* 0x000fe200030f0eff */
[----:B------:R-:W-:Y:S01]  /*30f90*/  VIADD R0, R4, 0xe ;  /* 0x0000000e04007836 */ /* 0x000fe20000000000 */
        /* <DEDUP_REMOVED lines=11> */
[----:B------:R-:W-:Y:S01]  /*31050*/  VIADD R12, R0, UR4 ;  /* 0x00000004000c7c36 */ /* 0x000fe20008000000 */
[----:B------:R-:W-:Y:S01]  /*31060*/  LEA.HI.X.SX32 R9, R134, R5, 0x1, P6 ;  /* 0x0000000586097211 */ /* 0x000fe200030f0eff */
[----:B---3--:R-:W-:Y:S01]  /*31070*/  VIADD R132, R4, 0x10 ;  /* 0x0000001004847836 */ /* 0x008fe20000000000 */
[----:B------:R-:W-:Y:S01]  /*31080*/  LEA R6, P6, R0, R3, 0x1 ;  /* 0x0000000300067211 */ /* 0x000fe200078c08ff */
[----:B------:R-:W-:-:S03]  /*31090*/  ULDC UR5, c[0x0][0x22c] ;  /* 0x00008b0000057ab9 */ /* 0x000fc60000000800 */
[----:B------:R-:W-:Y:S01]  /*310a0*/  LEA.HI.X.SX32 R7, R0, R5, 0x1, P6 ;  /* 0x0000000500077211 */ /* 0x000fe200030f0eff */
[C---:B------:R-:W-:Y:S01]  /*310b0*/  VIADD R0, R4.reuse, 0x11 ;  /* 0x0000001104007836 */ /* 0x040fe20000000000 */
[----:B--2---:R-:W-:Y:S01]  /*310c0*/  PRMT R11, R13, 0x7632, R11 ;  /* 0x000076320d0b7816 */ /* 0x004fe2000000000b */
[----:B------:R-:W-:Y:S01]  /*310d0*/  VIADD R13, R4, 0x12 ;  /* 0x00000012040d7836 */ /* 0x000fe20000000000 */
[----:B------:R-:W-:-:S03]  /*310e0*/  LEA R10, P6, R12, R3, 0x1 ;  /* 0x000000030c0a7211 */ /* 0x000fc600078c08ff */
[----:B------:R2:W-:Y:S01]  /*310f0*/  @P2 STG.E.U16 desc[UR6][R8.64], R11 ;  /* 0x0000000b08002986 */ /* 0x0005e2000c101506 */
[----:B------:R-:W-:Y:S01]  /*31100*/  ISETP.LT.AND P2, PT, R132, UR5, !P0 ;  /* 0x0000000584007c0c */ /* 0x000fe2000c741270 */
[----:B------:R-:W-:Y:S02]  /*31110*/  ULDC UR5, c[0x0][0x22c] ;  /* 0x00008b0000057ab9 */ /* 0x000fe40000000800 */
[----:B------:R3:W-:Y:S01]  /*31120*/  @P1 STG.E.U16 desc[UR6][R6.64], R14 ;  /* 0x0000000e06001986 */ /* 0x0007e2000c101506 */
[----:B------:R-:W-:Y:S01]  /*31130*/  ISETP.LT.AND P1, PT, R0, UR5, !P0 ;  /* 0x0000000500007c0c */ /* 0x000fe2000c721270 */
[----:B------:R-:W-:Y:S01]  /*31140*/  ULDC UR5, c[0x0][0x22c] ;  /* 0x00008b0000057ab9 */ /* 0x000fe20000000800 */
[C---:B--2---:R-:W-:Y:S01]  /*31150*/  LEA.HI.X.SX32 R11, R12.reuse, R5, 0x1, P6 ;  /* 0x000000050c0b7211 */ /* 0x044fe200030f0eff */
[----:B------:R-:W-:Y:S01]  /*31160*/  VIADD R12, R12, UR4 ;  /* 0x000000040c0c7c36 */ /* 0x000fe20008000000 */
[----:B------:R-:W-:Y:S01]  /*31170*/  PRMT R9, R14, 0x7632, R9 ;  /* 0x000076320e097816 */ /* 0x000fe20000000009 */
[----:B---3--:R-:W-:-:S02]  /*31180*/  VIADD R7, R4, 0x13 ;  /* 0x0000001304077836 */ /* 0x008fc40000000000 */
[C---:B------:R-:W-:Y:S02]  /*31190*/  VIADD R0, R12.reuse, UR4 ;  /* 0x000000040c007c36 */ /* 0x040fe40008000000 */
[----:B------:R2:W-:Y:S01]  /*311a0*/  @P3 STG.E.U16 desc[UR6][R10.64], R9 ;  /* 0x000000090a003986 */ /* 0x0005e2000c101506 */
[-C--:B------:R-:W-:Y:S02]  /*311b0*/  LEA R8, P3, R12, R3.reuse, 0x1 ;  /* 0x000000030c087211 */ /* 0x080fe400078608ff */
[----:B------:R-:W-:Y:S02]  /*311c0*/  LEA R6, P6, R0, R3, 0x1 ;  /* 0x0000000300067211 */ /* 0x000fe400078c08ff */
[-C--:B--2---:R-:W-:Y:S01]  /*311d0*/  LEA.HI.X.SX32 R9, R12, R5.reuse, 0x1, P3 ;  /* 0x000000050c097211 */ /* 0x084fe200018f0eff */
[C---:B------:R-:W-:Y:S01]  /*311e0*/  VIADD R12, R0.reuse, UR4 ;  /* 0x00000004000c7c36 */ /* 0x040fe20008000000 */
[----:B------:R-:W-:Y:S01]  /*311f0*/  ISETP.LT.AND P3, PT, R13, UR5, !P0 ;  /* 0x000000050d007c0c */ /* 0x000fe2000c761270 */
[----:B------:R-:W-:Y:S01]  /*31200*/  ULDC UR5, c[0x0][0x22c] ;  /* 0x00008b0000057ab9 */ /* 0x000fe20000000800 */
[----:B------:R-:W-:Y:S01]  /*31210*/  PRMT R11, R15, 0x7632, R11 ;  /* 0x000076320f0b7816 */ /* 0x000fe2000000000b */
[----:B------:R2:W-:Y:S01]  /*31220*/  @P5 STG.E.U16 desc[UR6][R8.64], R15 ;  /* 0x0000000f08005986 */ /* 0x0005e2000c101506 */
[----:B------:R-:W-:Y:S01]  /*31230*/  ISETP.LT.AND P5, PT, R7, UR5, !P0 ;  /* 0x0000000507007c0c */ /* 0x000fe2000c7a1270 */
[----:B------:R-:W-:Y:S01]  /*31240*/  ULDC UR5, c[0x0][0x22c] ;  /* 0x00008b0000057ab9 */ /* 0x000fe20000000800 */
[----:B------:R-:W-:Y:S01]  /*31250*/  LEA.HI.X.SX32 R7, R0, R5, 0x1, P6 ;  /* 0x0000000500077211 */ /* 0x000fe200030f0eff */
[----:B------:R-:W-:Y:S01]  /*31260*/  VIADD R0, R4, 0x14 ;  /* 0x0000001404007836 */ /* 0x000fe20000000000 */
[----:B------:R-:W-:-:S02]  /*31270*/  LEA R10, P6, R12, R3, 0x1 ;  /* 0x000000030c0a7211 */ /* 0x000fc400078c08ff */
[----:B------:R-:W-:Y:S01]  /*31280*/  PRMT R13, R16, 0x7632, R13 ;  /* 0x00007632100d7816 */ /* 0x000fe2000000000d */
[----:B------:R3:W-:Y:S01]  /*31290*/  @P4 STG.E.U16 desc[UR6][R6.64], R11 ;  /* 0x0000000b06004986 */ /* 0x0007e2000c101506 */
[----:B------:R-:W-:Y:S01]  /*312a0*/  ISETP.LT.AND P4, PT, R0, UR5, !P0 ;  /* 0x0000000500007c0c */ /* 0x000fe2000c781270 */
[----:B------:R-:W-:Y:S01]  /*312b0*/  VIADD R0, R12, UR4 ;  /* 0x000000040c007c36 */ /* 0x000fe20008000000 */
[----:B------:R-:W-:Y:S01]  /*312c0*/  ULDC UR5, c[0x0][0x22c] ;  /* 0x00008b0000057ab9 */ /* 0x000fe20000000800 */
[C---:B--2---:R-:W-:Y:S02]  /*312d0*/  VIADD R9, R4.reuse, 0x15 ;  /* 0x0000001504097836 */ /* 0x044fe40000000000 */
[----:B------:R-:W-:Y:S01]  /*312e0*/  VIADD R15, R4, 0xfe ;  /* 0x000000fe040f7836 */ /* 0x000fe20000000000 */
[----:B---3--:R-:W-:Y:S01]  /*312f0*/  LEA.HI.X.SX32 R11, R12, R5, 0x1, P6 ;  /* 0x000000050c0b7211 */ /* 0x008fe200030f0eff */
[C---:B------:R-:W-:Y:S01]  /*31300*/  VIADD R12, R0.reuse, UR4 ;  /* 0x00000004000c7c36 */ /* 0x040fe20008000000 */
[----:B------:R-:W-:-:S03]  /*31310*/  LEA R8, P6, R0, R3, 0x1 ;  /* 0x0000000300087211 */ /* 0x000fc600078c08ff */
        /* <DEDUP_REMOVED lines=13> */
[C---:B------:R-:W-:Y:S01]  /*313f0*/  LEA R10, P6, R12.reuse, R3, 0x1 ;  /* 0x000000030c0a7211 */ /* 0x040fe200078c08ff */
[----:B------:R2:W-:Y:S01]  /*31400*/  @P3 STG.E.U16 desc[UR6][R6.64], R17 ;  /* 0x0000001106003986 */ /* 0x0005e2000c101506 */
[----:B------:R-:W-:Y:S01]  /*31410*/  ISETP.LT.AND P3, PT, R11, UR5, !P0 ;  /* 0x000000050b007c0c */ /* 0x000fe2000c761270 */
[----:B------:R-:W-:Y:S01]  /*31420*/  ULDC UR5, c[0x0][0x22c] ;  /* 0x00008b0000057ab9 */ /* 0x000fe20000000800 */
[----:B------:R-:W-:Y:S01]  /*31430*/  LEA.HI.X.SX32 R11, R12, R5, 0x1, P6 ;  /* 0x000000050c0b7211 */ /* 0x000fe200030f0eff */
[C---:B------:R-:W-:Y:S01]  /*31440*/  VIADD R12, R0.reuse, UR4 ;  /* 0x00000004000c7c36 */ /* 0x040fe20008000000 */
[----:B---3--:R-:W-:Y:S01]  /*31450*/  LEA R8, P6, R0, R3, 0x1 ;  /* 0x0000000300087211 */ /* 0x008fe200078c08ff */
[----:B------:R-:W-:-:S03]  /*31460*/  VIADD R13, R4, 0x18 ;  /* 0x00000018040d7836 */ /* 0x000fc60000000000 */
[----:B------:R-:W-:Y:S01]  /*31470*/  LEA.HI.X.SX32 R9, R0, R5, 0x1, P6 ;  /* 0x0000000500097211 */ /* 0x000fe200030f0eff */
[----:B------:R-:W-:Y:S01]  /*31480*/  VIADD R0, R4, 0x19 ;  /* 0x0000001904007836 */ /* 0x000fe20000000000 */
[----:B--2---:R-:W-:Y:S02]  /*31490*/  PRMT R7, R17, 0x7632, R7 ;  /* 0x0000763211077816 */ /* 0x004fe40000000007 */
[----:B------:R-:W-:-:S03]  /*314a0*/  LEA R6, P6, R12, R3, 0x1 ;  /* 0x000000030c067211 */ /* 0x000fc600078c08ff */
[----:B------:R2:W-:Y:S01]  /*314b0*/  @P5 STG.E.U16 desc[UR6][R10.64], R7 ;  /* 0x000000070a005986 */ /* 0x0005e2000c101506 */
[----:B------:R-:W-:Y:S01]  /*314c0*/  ISETP.LT.AND P5, PT, R13, UR5, !P0 ;  /* 0x000000050d007c0c */ /* 0x000fe2000c7a1270 */
[----:B------:R-:W-:Y:S01]  /*314d0*/  ULDC UR5, c[0x0][0x22c] ;  /* 0x00008b0000057ab9 */ /* 0x000fe20000000800 */
[----:B------:R-:W-:Y:S01]  /*314e0*/  VIADD R13, R4, 0x1a ;  /* 0x0000001a040d7836 */ /* 0x000fe20000000000 */
        /* <DEDUP_REMOVED lines=21> */
[----:B------:R-:W-:Y:S01]  /*31640*/  LEA R6, P6, R12, R3, 0x1 ;  /* 0x000000030c067211 */ /* 0x000fe200078c08ff */
[----:B------:R3:W1:Y:S01]  /*31650*/  LDS.128 R16, [R2] ;  /* 0x0000000002107984 */ /* 0x0006620000000c00 */
[----:B------:R-:W-:-:S03]  /*31660*/  PRMT R13, R20, 0x7632, R13 ;  /* 0x00007632140d7816 */ /* 0x000fc6000000000d */
[----:B------:R4:W-:Y:S01]  /*31670*/  @P3 STG.E.U16 desc[UR6][R8.64], R7 ;  /* 0x0000000708003986 */ /* 0x0009e2000c101506 */
[----:B------:R-:W-:Y:S01]  /*31680*/  ISETP.LT.AND P3, PT, R0, UR5, !P0 ;  /* 0x0000000500007c0c */ /* 0x000fe2000c761270 */
[----:B------:R-:W-:Y:S01]  /*31690*/  VIADD R0, R12, UR4 ;  /* 0x000000040c007c36 */ /* 0x000fe20008000000 */
[----:B------:R-:W-:Y:S01]  /*316a0*/  ULDC UR5, c[0x0][0x22c] ;  /* 0x00008b0000057ab9 */ /* 0x000fe20000000800 */
[C---:B--2---:R-:W-:Y:S02]  /*316b0*/  VIADD R11, R4.reuse, 0x1d ;  /* 0x0000001d040b7836 */ /* 0x044fe40000000000 */
[----:B---3--:R-:W-:Y:S01]  /*316c0*/  VIADD R2, R4, 0xfb ;  /* 0x000000fb04027836 */ /* 0x008fe20000000000 */
[----:B----4-:R-:W-:Y:S01]  /*316d0*/  LEA.HI.X.SX32 R7, R12, R5, 0x1, P6 ;  /* 0x000000050c077211 */ /* 0x010fe200030f0eff */
        /* <DEDUP_REMOVED lines=22> */
[----:B------:R-:W-:-:S02]  /*31840*/  VIADD R13, R4, 0x20 ;  /* 0x00000020040d7836 */ /* 0x000fc40000000000 */
[----:B------:R-:W-:Y:S01]  /*31850*/  VIADD R20, R4, 0xff ;  /* 0x000000ff04147836 */ /* 0x000fe20000000000 */
        /* <DEDUP_REMOVED lines=35> */
[----:B--2---:R-:W-:Y:S01]  /*31a90*/  VIADD R7, R4, 0x25 ;  /* 0x0000002504077836 */ /* 0x004fe20000000000 */
        /* <DEDUP_REMOVED lines=757> */
[----:B---3--:R-:W-:-:S03]  /*349f0*/  PRMT R7, R74, 0x7632, R7 ;  /* 0x000076324a077816 */ /* 0x008fc60000000007 */
[C---:B------:R-:W-:Y:S02]  /*34a00*/  VIADD R0, R12.reuse, UR4 ;  /* 0x000000040c007c36 */ /* 0x040fe40008000000 */
[----:B------:R2:W-:Y:S01]  /*34a10*/  @P3 STG.E.U16 desc[UR6][R10.64], R7 ;  /* 0x000000070a003986 */ /* 0x0005e2000c101506 */
[-C--:B------:R-:W-:Y:S02]  /*34a20*/  LEA R8, P3, R12, R3.reuse, 0x1 ;  /* 0x000000030c087211 */ /* 0x080fe400078608ff */
[----:B------:R-:W-:Y:S02]  /*34a30*/  LEA R6, P6, R0, R3, 0x1 ;  /* 0x0000000300067211 */ /* 0x000fe400078c08ff */
[----:B------:R-:W-:Y:S01]  /*34a40*/  LEA.HI.X.SX32 R9, R12, R5, 0x1, P3 ;  /* 0x000000050c097211 */ /* 0x000fe200018f0eff */
[C---:B------:R-:W-:Y:S01]  /*34a50*/  VIADD R12, R4.reuse, 0x8b ;  /* 0x0000008b040c7836 */ /* 0x040fe20000000000 */
[----:B------:R-:W-:Y:S01]  /*34a60*/  ISETP.LT.AND P3, PT, R13, UR5, !P0 ;  /* 0x000000050d007c0c */ /* 0x000fe2000c761270 */
[----:B------:R-:W-:Y:S01]  /*34a70*/  ULDC UR5, c[0x0][0x22c] ;  /* 0x00008b0000057ab9 */ /* 0x000fe20000000800 */
[----:B------:R-:W-:Y:S01]  /*34a80*/  VIADD R13, R4, 0x8c ;  /* 0x0000008c040d7836 */ /* 0x000fe20000000000 */
[----:B------:R3:W-:Y:S01]  /*34a90*/  @P5 STG.E.U16 desc[UR6][R8.64], R75 ;  /* 0x0000004b08005986 */ /* 0x0007e2000c101506 */
[----:B------:R-:W-:Y:S01]  /*34aa0*/  ISETP.LT.AND P5, PT, R12, UR5, !P0 ;  /* 0x000000050c007c0c */ /* 0x000fe2000c7a1270 */
[----:B------:R-:W-:Y:S01]  /*34ab0*/  ULDC UR5, c[0x0][0x22c] ;  /* 0x00008b0000057ab9 */ /* 0x000fe20000000800 */
[----:B--2---:R-:W-:-:S02]  /*34ac0*/  PRMT R11, R75, 0x7632, R11 ;  /* 0x000076324b0b7816 */ /* 0x004fc4000000000b */
[C---:B------:R-:W-:Y:S01]  /*34ad0*/  LEA.HI.X.SX32 R7, R0.reuse, R5, 0x1, P6 ;  /* 0x0000000500077211 */ /* 0x040fe200030f0eff */
[----:B------:R-:W-:-:S04]  /*34ae0*/  VIADD R0, R0, UR4 ;  /* 0x0000000400007c36 */ /* 0x000fc80008000000 */
[----:B------:R2:W-:Y:S01]  /*34af0*/  @P4 STG.E.U16 desc[UR6][R6.64], R11 ;  /* 0x0000000b06004986 */ /* 0x0005e2000c101506 */
[C---:B------:R-:W-:Y:S01]  /*34b00*/  LEA R10, P4, R0.reuse, R3, 0x1 ;  /* 0x00000003000a7211 */ /* 0x040fe200078808ff */
[----:B------:R-:W-:-:S05]  /*34b10*/  VIADD R12, R0, UR4 ;  /* 0x00000004000c7c36 */ /* 0x000fca0008000000 */
[----:B---3--:R-:W-:-:S04]  /*34b20*/  LEA R8, P6, R12, R3, 0x1 ;  /* 0x000000030c087211 */ /* 0x008fc800078c08ff */
[-C--:B------:R-:W-:Y:S01]  /*34b30*/  LEA.HI.X.SX32 R9, R12, R5.reuse, 0x1, P6 ;  /* 0x000000050c097211 */ /* 0x080fe200030f0eff */
[----:B--2---:R-:W-:Y:S01]  /*34b40*/  VIADD R7, R4, 0x8e ;  /* 0x0000008e04077836 */ /* 0x004fe20000000000 */
[----:B------:R-:W-:Y:S01]  /*34b50*/  LEA.HI.X.SX32 R11, R0, R5, 0x1, P4 ;  /* 0x00000005000b7211 */ /* 0x000fe200020f0eff */
[----:B------:R-:W-:Y:S01]  /*34b60*/  VIADD R0, R4, 0x8d ;  /* 0x0000008d04007836 */ /* 0x000fe20000000000 */
[----:B------:R-:W-:Y:S01]  /*34b70*/  ISETP.LT.AND P4, PT, R13, UR5, !P0 ;  /* 0x000000050d007c0c */ /* 0x000fe2000c781270 */
[----:B------:R-:W-:Y:S01]  /*34b80*/  ULDC UR5, c[0x0][0x22c] ;  /* 0x00008b0000057ab9 */ /* 0x000fe20000000800 */
[----:B------:R-:W-:Y:S01]  /*34b90*/  PRMT R13, R76, 0x7632, R13 ;  /* 0x000076324c0d7816 */ /* 0x000fe2000000000d */
[----:B------:R2:W-:Y:S01]  /*34ba0*/  @P2 STG.E.U16 desc[UR6][R10.64], R76 ;  /* 0x0000004c0a002986 */ /* 0x0005e2000c101506 */
[----:B------:R-:W-:Y:S01]  /*34bb0*/  ISETP.LT.AND P2, PT, R0, UR5, !P0 ;  /* 0x0000000500007c0c */ /* 0x000fe2000c741270 */
[----:B------:R-:W-:Y:S01]  /*34bc0*/  VIADD R0, R12, UR4 ;  /* 0x000000040c007c36 */ /* 0x000fe20008000000 */
[----:B------:R-:W-:Y:S01]  /*34bd0*/  ULDC UR5, c[0x0][0x22c] ;  /* 0x00008b0000057ab9 */ /* 0x000fe20000000800 */
[----:B------:R3:W-:Y:S01]  /*34be0*/  @P1 STG.E.U16 desc[UR6][R8.64], R13 ;  /* 0x0000000d08001986 */ /* 0x0007e2000c101506 */
[----:B------:R-:W-:Y:S01]  /*34bf0*/  ISETP.LT.AND P1, PT, R7, UR5, !P0 ;  /* 0x0000000507007c0c */ /* 0x000fe2000c721270 */
[C---:B------:R-:W-:Y:S01]  /*34c00*/  VIADD R12, R0.reuse, UR4 ;  /* 0x00000004000c7c36 */ /* 0x040fe20008000000 */
[----:B------:R-:W-:Y:S01]  /*34c10*/  LEA R6, P6, R0, R3, 0x1 ;  /* 0x0000000300067211 */ /* 0x000fe200078c08ff */
[----:B------:R-:W-:-:S03]  /*34c20*/  ULDC UR5, c[0x0][0x22c] ;  /* 0x00008b0000057ab9 */ /* 0x000fc60000000800 */
[----:B------:R-:W-:Y:S01]  /*34c30*/  LEA.HI.X.SX32 R7, R0, R5, 0x1, P6 ;  /* 0x0000000500077211 */ /* 0x000fe200030f0eff */
[----:B--2---:R-:W-:Y:S01]  /*34c40*/  VIADD R11, R4, 0x8f ;  /* 0x0000008f040b7836 */ /* 0x004fe20000000000 */
[C---:B------:R-:W-:Y:S01]  /*34c50*/  LEA R10, P6, R12.reuse, R3, 0x1 ;  /* 0x000000030c0a7211 */ /* 0x040fe200078c08ff */
[C---:B------:R-:W-:Y:S02]  /*34c60*/  VIADD R0, R12.reuse, UR4 ;  /* 0x000000040c007c36 */ /* 0x040fe40008000000 */
[----:B------:R2:W-:Y:S01]  /*34c70*/  @P3 STG.E.U16 desc[UR6][R6.64], R77 ;  /* 0x0000004d06003986 */ /* 0x0005e2000c101506 */
[----:B------:R-:W-:Y:S01]  /*34c80*/  ISETP.LT.AND P3, PT, R11, UR5, !P0 ;  /* 0x000000050b007c0c */ /* 0x000fe2000c761270 */
[----:B------:R-:W-:Y:S01]  /*34c90*/  ULDC UR5, c[0x0][0x22c] ;  /* 0x00008b0000057ab9 */ /* 0x000fe20000000800 */
[----:B------:R-:W-:Y:S01]  /*34ca0*/  LEA.HI.X.SX32 R11, R12, R5, 0x1, P6 ;  /* 0x000000050c0b7211 */ /* 0x000fe200030f0eff */
[----:B------:R-:W-:Y:S01]  /*34cb0*/  VIADD R12, R4, 0x90 ;  /* 0x00000090040c7836 */ /* 0x000fe20000000000 */
[----:B---3--:R-:W-:-:S02]  /*34cc0*/  LEA R8, P6, R0, R3, 0x1 ;  /* 0x0000000300087211 */ /* 0x008fc400078c08ff */
[----:B------:R-:W-:Y:S02]  /*34cd0*/  PRMT R13, R77, 0x7632, R13 ;  /* 0x000076324d0d7816 */ /* 0x000fe4000000000d */
[C---:B------:R-:W-:Y:S01]  /*34ce0*/  LEA.HI.X.SX32 R9, R0.reuse, R5, 0x1, P6 ;  /* 0x0000000500097211 */ /* 0x040fe200030f0eff */
[----:B------:R-:W-:Y:S01]  /*34cf0*/  VIADD R0, R0, UR4 ;  /* 0x0000000400007c36 */ /* 0x000fe20008000000 */
[----:B------:R-:W-:Y:S01]  /*34d00*/  ISETP.LT.AND P6, PT, R12, UR5, !P0 ;  /* 0x000000050c007c0c */ /* 0x000fe2000c7c1270 */
[----:B------:R3:W-:Y:S01]  /*34d10*/  @P5 STG.E.U16 desc[UR6][R10.64], R13 ;  /* 0x0000000d0a005986 */ /* 0x0007e2000c101506 */
[----:B--2---:R-:W-:Y:S01]  /*34d20*/  VIADD R7, R4, 0x91 ;  /* 0x0000009104077836 */ /* 0x004fe20000000000 */
[----:B------:R-:W-:Y:S01]  /*34d30*/  ULDC UR5, c[0x0][0x22c] ;  /* 0x00008b0000057ab9 */ /* 0x000fe20000000800 */
[C---:B------:R-:W-:Y:S01]  /*34d40*/  VIADD R12, R0.reuse, UR4 ;  /* 0x00000004000c7c36 */ /* 0x040fe20008000000 */
[----:B------:R2:W-:Y:S01]  /*34d50*/  @P4 STG.E.U16 desc[UR6][R8.64], R78 ;  /* 0x0000004e08004986 */ /* 0x0005e2000c101506 */
[----:B------:R-:W-:-:S02]  /*34d60*/  LEA R6, P4, R0, R3, 0x1 ;  /* 0x0000000300067211 */ /* 0x000fc400078808ff */
[----:B------:R-:W-:Y:S01]  /*34d70*/  ISETP.LT.AND P5, PT, R7, UR5, !P0 ;  /* 0x0000000507007c0c */ /* 0x000fe2000c7a1270 */
[----:B------:R-:W-:Y:S01]  /*34d80*/  ULDC UR5, c[0x0][0x22c] ;  /* 0x00008b0000057ab9 */ /* 0x000fe20000000800 */
[----:B------:R-:W-:Y:S01]  /*34d90*/  LEA.HI.X.SX32 R7, R0, R5, 0x1, P4 ;  /* 0x0000000500077211 */ /* 0x000fe200020f0eff */
[----:B------:R-:W-:Y:S01]  /*34da0*/  VIADD R0, R4, 0x92 ;  /* 0x0000009204007836 */ /* 0x000fe20000000000 */
[----:B---3--:R-:W-:Y:S01]  /*34db0*/  LEA R10, P4, R12, R3, 0x1 ;  /* 0x000000030c0a7211 */ /* 0x008fe200078808ff */
[----:B------:R-:W-:Y:S01]  /*34dc0*/  VIADD R13, R4, 0x94 ;  /* 0x00000094040d7836 */ /* 0x000fe20000000000 */
[----:B--2---:R-:W-:Y:S02]  /*34dd0*/  PRMT R9, R78, 0x7632, R9 ;  /* 0x000076324e097816 */ /* 0x004fe40000000009 */
[C---:B------:R-:W-:Y:S01]  /*34de0*/  LEA.HI.X.SX32 R11, R12.reuse, R5, 0x1, P4 ;  /* 0x000000050c0b7211 */ /* 0x040fe200020f0eff */
[----:B------:R-:W-:Y:S01]  /*34df0*/  VIADD R12, R12, UR4 ;  /* 0x000000040c0c7c36 */ /* 0x000fe20008000000 */
[----:B------:R-:W-:Y:S01]  /*34e00*/  ISETP.LT.AND P4, PT, R13, UR8, !P0 ;  /* 0x000000080d007c0c */ /* 0x000fe2000c781270 */
[----:B------:R2:W-:Y:S01]  /*34e10*/  @P2 STG.E.U16 desc[UR6][R6.64], R9 ;  /* 0x0000000906002986 */ /* 0x0005e2000c101506 */
[----:B------:R-:W-:Y:S01]  /*34e20*/  ISETP.LT.AND P2, PT, R0, UR5, !P0 ;  /* 0x0000000500007c0c */ /* 0x000fe2000c741270 */
[----:B------:R-:W-:Y:S01]  /*34e30*/  VIADD R0, R4, 0x93 ;  /* 0x0000009304007836 */ /* 0x000fe20000000000 */
[----:B------:R-:W-:Y:S01]  /*34e40*/  ULDC UR5, c[0x0][0x22c] ;  /* 0x00008b0000057ab9 */ /* 0x000fe20000000800 */
[----:B------:R-:W-:Y:S01]  /*34e50*/  @P1 STG.E.U16 desc[UR6][R10.64], R79 ;  /* 0x0000004f0a001986 */ /* 0x000fe2000c101506 */
[----:B------:R-:W-:Y:S01]  /*34e60*/  LEA R8, P1, R12, R3, 0x1 ;  /* 0x000000030c087211 */ /* 0x000fe200078208ff */
[----:B------:R-:W-:Y:S01]  /*34e70*/  VIADD R13, R4, 0x95 ;  /* 0x00000095040d7836 */ /* 0x000fe20000000000 */
[----:B------:R-:W-:Y:S01]  /*34e80*/  ULDC UR8, c[0x0][0x248] ;  /* 0x0000920000087ab9 */ /* 0x000fe20000000800 */
[----:B--2---:R-:W-:-:S02]  /*34e90*/  PRMT R7, R79, 0x7632, R7 ;  /* 0x000076324f077816 */ /* 0x004fc40000000007 */
[C---:B------:R-:W-:Y:S01]  /*34ea0*/  LEA.HI.X.SX32 R9, R12.reuse, R5, 0x1, P1 ;  /* 0x000000050c097211 */ /* 0x040fe200008f0eff */
[----:B------:R-:W-:Y:S01]  /*34eb0*/  VIADD R12, R12, UR4 ;  /* 0x000000040c0c7c36 */ /* 0x000fe20008000000 */
[----:B------:R-:W-:Y:S01]  /*34ec0*/  ULDC UR4, c[0x0][0x248] ;  /* 0x0000920000047ab9 */ /* 0x000fe20000000800 */
[----:B------:R-:W-:Y:S01]  /*34ed0*/  ISETP.LT.AND P1, PT, R0, UR5, !P0 ;  /* 0x0000000500007c0c */ /* 0x000fe2000c721270 */
[----:B------:R-:W-:Y:S01]  /*34ee0*/  ULDC UR5, c[0x0][0x22c] ;  /* 0x00008b0000057ab9 */ /* 0x000fe20000000800 */
[----:B------:R2:W-:Y:S01]  /*34ef0*/  @P3 STG.E.U16 desc[UR6][R8.64], R7 ;  /* 0x0000000708003986 */ /* 0x0005e2000c101506 */
[C---:B------:R-:W-:Y:S01]  /*34f00*/  LEA R6, P3, R12.reuse, R3, 0x1 ;  /* 0x000000030c067211 */ /* 0x040fe200078608ff */
[C---:B------:R-:W-:Y:S01]  /*34f10*/  VIADD R0, R12.reuse, UR4 ;  /* 0x000000040c007c36 */ /* 0x040fe20008000000 */
[----:B------:R-:W-:Y:S02]  /*34f20*/  ULDC UR4, c[0x0][0x248] ;  /* 0x0000920000047ab9 */ /* 0x000fe40000000800 */
[----:B--2---:R-:W-:Y:S01]  /*34f30*/  LEA.HI.X.SX32 R7, R12, R5, 0x1, P3 ;  /* 0x000000050c077211 */ /* 0x004fe200018f0eff */
[C---:B------:R-:W-:Y:S01]  /*34f40*/  VIADD R12, R0.reuse, UR4 ;  /* 0x00000004000c7c36 */ /* 0x040fe20008000000 */
[----:B------:R-:W-:Y:S01]  /*34f50*/  LEA R10, P3, R0, R3, 0x1 ;  /* 0x00000003000a7211 */ /* 0x000fe200078608ff */
[----:B------:R-:W-:Y:S01]  /*34f60*/  ULDC UR4, c[0x0][0x248] ;  /* 0x0000920000047ab9 */ /* 0x000fe20000000800 */
[----:B------:R-:W-:Y:S01]  /*34f70*/  PRMT R9, R80, 0x7632, R9 ;  /* 0x0000763250097816 */ /* 0x000fe20000000009 */
[----:B------:R-:W-:Y:S01]  /*34f80*/  @P6 STG.E.U16 desc[UR6][R6.64], R80 ;  /* 0x0000005006006986 */ /* 0x000fe2000c101506 */
[----:B------:R-:W-:Y:S01]  /*34f90*/  LEA.HI.X.SX32 R11, R0, R5, 0x1, P3 ;  /* 0x00000005000b7211 */ /* 0x000fe200018f0eff */
[----:B------:R-:W-:Y:S01]  /*34fa0*/  VIADD R0, R4, 0x96 ;  /* 0x0000009604007836 */ /* 0x000fe20000000000 */
[----:B------:R-:W-:-:S02]  /*34fb0*/  LEA R8, P6, R12, R3, 0x1 ;  /* 0x000000030c087211 */ /* 0x000fc400078c08ff */
[----:B------:R-:W-:Y:S01]  /*34fc0*/  ISETP.LT.AND P3, PT, R13, UR5, !P0 ;  /* 0x000000050d007c0c */ /* 0x000fe2000c761270 */
[----:B------:R2:W-:Y:S01]  /*34fd0*/  @P5 STG.E.U16 desc[UR6][R10.64], R9 ;  /* 0x000000090a005986 */ /* 0x0005e2000c101506 */
[----:B------:R-:W-:Y:S01]  /*34fe0*/  ULDC UR5, c[0x0][0x22c] ;  /* 0x00008b0000057ab9 */ /* 0x000fe20000000800 */
[----:B------:R-:W-:Y:S01]  /*34ff0*/  VIADD R13, R4, 0x9b ;  /* 0x0000009b040d7836 */ /* 0x000fe20000000000 */
[----:B------:R-:W-:Y:S01]  /*35000*/  ISETP.LT.AND P5, PT, R0, UR5, !P0 ;  /* 0x0000000500007c0c */ /* 0x000fe2000c7a1270 */
[----:B------:R-:W-:Y:S01]  /*35010*/  ULDC UR5, c[0x0][0x22c] ;  /* 0x00008b0000057ab9 */ /* 0x000fe20000000800 */
[C---:B--2---:R-:W-:Y:S01]  /*35020*/  LEA.HI.X.SX32 R9, R12.reuse, R5, 0x1, P6 ;  /* 0x000000050c097211 */ /* 0x044fe200030f0eff */
[----:B------:R-:W-:Y:S01]  /*35030*/  VIADD R12, R12, UR4 ;  /* 0x000000040c0c7c36 */ /* 0x000fe20008000000 */
[----:B------:R-:W-:Y:S01]  /*35040*/  ULDC UR4, c[0x0][0x248] ;  /* 0x0000920000047ab9 */ /* 0x000fe20000000800 */
[----:B------:R-:W-:Y:S01]  /*35050*/  VIADD R10, R4, 0x97 ;  /* 0x00000097040a7836 */ /* 0x000fe20000000000 */
[----:B------:R-:W-:Y:S01]  /*35060*/  PRMT R11, R81, 0x7632, R11 ;  /* 0x00007632510b7816 */ /* 0x000fe2000000000b */
[----:B------:R2:W-:Y:S01]  /*35070*/  @P2 STG.E.U16 desc[UR6][R8.64], R81 ;  /* 0x0000005108002986 */ /* 0x0005e2000c101506 */
[C---:B------:R-:W-:Y:S01]  /*35080*/  LEA R6, P2, R12.reuse, R3, 0x1 ;  /* 0x000000030c067211 */ /* 0x040fe200078408ff */
[----:B------:R-:W-:Y:S01]  /*35090*/  VIADD R0, R12, UR4 ;  /* 0x000000040c007c36 */ /* 0x000fe20008000000 */
[----:B------:R-:W-:-:S02]  /*350a0*/  ULDC UR4, c[0x0][0x22c] ;  /* 0x00008b0000047ab9 */ /* 0x000fc40000000800 */
[----:B------:R-:W-:Y:S01]  /*350b0*/  LEA.HI.X.SX32 R7, R12, R5, 0x1, P2 ;  /* 0x000000050c077211 */ /* 0x000fe200010f0eff */
[----:B------:R-:W-:Y:S01]  /*350c0*/  VIADD R12, R4, 0x98 ;  /* 0x00000098040c7836 */ /* 0x000fe20000000000 */
[----:B------:R-:W-:Y:S01]  /*350d0*/  ISETP.LT.AND P2, PT, R10, UR5, !P0 ;  /* 0x000000050a007c0c */ /* 0x000fe2000c741270 */
[----:B------:R-:W-:Y:S01]  /*350e0*/  ULDC UR5, c[0x0][0x22c] ;  /* 0x00008b0000057ab9 */ /* 0x000fe20000000800 */
[----:B------:R-:W-:Y:S01]  /*350f0*/  LEA R10, P6, R0, R3, 0x1 ;  /* 0x00000003000a7211 */ /* 0x000fe200078c08ff */
[----:B------:R3:W-:Y:S01]  /*35100*/  @P1 STG.E.U16 desc[UR6][R6.64], R11 ;  /* 0x0000000b06001986 */ /* 0x0007e2000c101506 */
[----:B------:R-:W-:Y:S01]  /*35110*/  ISETP.LT.AND P1, PT, R12, UR4, !P0 ;  /* 0x000000040c007c0c */ /* 0x000fe2000c721270 */
[----:B------:R-:W-:Y:S01]  /*35120*/  ULDC UR4, c[0x0][0x248] ;  /* 0x0000920000047ab9 */ /* 0x000fe20000000800 */
[----:B--2---:R-:W-:Y:S01]  /*35130*/  VIADD R9, R4, 0x99 ;  /* 0x0000009904097836 */ /* 0x004fe20000000000 */
[C---:B---3--:R-:W-:Y:S01]  /*35140*/  LEA.HI.X.SX32 R11, R0.reuse, R5, 0x1, P6 ;  /* 0x00000005000b7211 */ /* 0x048fe200030f0eff */
[----:B------:R-:W-:Y:S01]  /*35150*/  VIADD R0, R0, UR4 ;  /* 0x0000000400007c36 */ /* 0x000fe20008000000 */
[----:B------:R-:W-:Y:S01]  /*35160*/  ULDC UR4, c[0x0][0x22c] ;  /* 0x00008b0000047ab9 */ /* 0x000fe20000000800 */
[----:B------:R-:W-:Y:S01]  /*35170*/  PRMT R7, R82, 0x7632, R7 ;  /* 0x0000763252077816 */ /* 0x000fe20000000007 */
[----:B------:R-:W-:Y:S01]  /*35180*/  VIADD R6, R4, 0x9a ;  /* 0x0000009a04067836 */ /* 0x000fe20000000000 */
[----:B------:R-:W-:Y:S01]  /*35190*/  @P4 STG.E.U16 desc[UR6][R10.64], R82 ;  /* 0x000000520a004986 */ /* 0x000fe2000c101506 */
[----:B------:R-:W-:-:S02]  /*351a0*/  LEA R8, P6, R0, R3, 0x1 ;  /* 0x0000000300087211 */ /* 0x000fc400078c08ff */
[----:B------:R-:W-:Y:S01]  /*351b0*/  ISETP.LT.AND P4, PT, R9, UR4, !P0 ;  /* 0x0000000409007c0c */ /* 0x000fe2000c781270 */
[----:B------:R-:W-:Y:S01]  /*351c0*/  ULDC UR4, c[0x0][0x248] ;  /* 0x0000920000047ab9 */ /* 0x000fe20000000800 */
[C---:B------:R-:W-:Y:S01]  /*351d0*/  LEA.HI.X.SX32 R9, R0.reuse, R5, 0x1, P6 ;  /* 0x0000000500097211 */ /* 0x040fe200030f0eff */
[----:B------:R-:W-:Y:S01]  /*351e0*/  VIADD R0, R0, UR4 ;  /* 0x0000000400007c36 */ /* 0x000fe20008000000 */
[----:B------:R-:W-:Y:S01]  /*351f0*/  ULDC UR4, c[0x0][0x248] ;  /* 0x0000920000047ab9 */ /* 0x000fe20000000800 */
[----:B------:R-:W-:Y:S01]  /*35200*/  ISETP.LT.AND P6, PT, R6, UR5, !P0 ;  /* 0x0000000506007c0c */ /* 0x000fe2000c7c1270 */
[----:B------:R-:W-:Y:S01]  /*35210*/  ULDC UR5, c[0x0][0x248] ;  /* 0x0000920000057ab9 */ /* 0x000fe20000000800 */
[----:B------:R2:W-:Y:S01]  /*35220*/  @P3 STG.E.U16 desc[UR6][R8.64], R7 ;  /* 0x0000000708003986 */ /* 0x0005e2000c101506 */
[C---:B------:R-:W-:Y:S01]  /*35230*/  LEA R6, P3, R0.reuse, R3, 0x1 ;  /* 0x0000000300067211 */ /* 0x040fe200078608ff */
[----:B------:R-:W-:Y:S01]  /*35240*/  VIADD R12, R0, UR4 ;  /* 0x00000004000c7c36 */ /* 0x000fe20008000000 */
[----:B------:R-:W-:-:S02]  /*35250*/  ULDC UR4, c[0x0][0x22c] ;  /* 0x00008b0000047ab9 */ /* 0x000fc40000000800 */
[----:B--2---:R-:W-:Y:S01]  /*35260*/  LEA.HI.X.SX32 R7, R0, R5, 0x1, P3 ;  /* 0x0000000500077211 */ /* 0x004fe200018f0eff */
[C---:B------:R-:W-:Y:S01]  /*35270*/  VIADD R0, R12.reuse, UR5 ;  /* 0x000000050c007c36 */ /* 0x040fe20008000000 */
[C---:B------:R-:W-:Y:S01]  /*35280*/  LEA R10, P3, R12.reuse, R3, 0x1 ;  /* 0x000000030c0a7211 */ /* 0x040fe200078608ff */
[----:B------:R-:W-:Y:S01]  /*35290*/  ULDC UR5, c[0x0][0x22c] ;  /* 0x00008b0000057ab9 */ /* 0x000fe20000000800 */
[----:B------:R-:W-:Y:S01]  /*352a0*/  PRMT R9, R83, 0x7632, R9 ;  /* 0x0000763253097816 */ /* 0x000fe20000000009 */
[----:B------:R-:W-:Y:S01]  /*352b0*/  @P5 STG.E.U16 desc[UR6][R6.64], R83 ;  /* 0x0000005306005986 */ /* 0x000fe2000c101506 */
[----:B------:R-:W-:Y:S01]  /*352c0*/  LEA.HI.X.SX32 R11, R12, R5, 0x1, P3 ;  /* 0x000000050c0b7211 */ /* 0x000fe200018f0eff */
[----:B------:R-:W-:Y:S01]  /*352d0*/  VIADD R12, R4, 0x9c ;  /* 0x0000009c040c7836 */ /* 0x000fe20000000000 */
[----:B------:R-:W-:Y:S02]  /*352e0*/  LEA R8, P3, R0, R3, 0x1 ;  /* 0x0000000300087211 */ /* 0x000fe400078608ff */
[----:B------:R-:W-:Y:S01]  /*352f0*/  ISETP.LT.AND P5, PT, R13, UR4, !P0 ;  /* 0x000000040d007c0c */ /* 0x000fe2000c7a1270 */
[----:B------:R2:W-:Y:S01]  /*35300*/  @P2 STG.E.U16 desc[UR6][R10.64], R9 ;  /* 0x000000090a002986 */ /* 0x0005e2000c101506 */
[----:B------:R-:W-:Y:S01]  /*35310*/  ULDC UR4, c[0x0][0x22c] ;  /* 0x00008b0000047ab9 */ /* 0x000fe20000000800 */
[----:B------:R-:W-:Y:S01]  /*35320*/  VIADD R13, R4, 0x9f ;  /* 0x0000009f040d7836 */ /* 0x000fe20000000000 */
[----:B--2---:R-:W-:Y:S01]  /*35330*/  LEA.HI.X.SX32 R9, R0, R5, 0x1, P3 ;  /* 0x0000000500097211 */ /* 0x004fe200018f0eff */
[----:B------:R-:W-:Y:S01]  /*35340*/  VIADD R10, R4, 0x9e ;  /* 0x0000009e040a7836 */ /* 0x000fe20000000000 */
[----:B------:R-:W-:Y:S01]  /*35350*/  ISETP.LT.AND P3, PT, R12, UR4, !P0 ;  /* 0x000000040c007c0c */ /* 0x000fe2000c761270 */
[----:B------:R-:W-:Y:S01]  /*35360*/  ULDC UR4, c[0x0][0x248] ;  /* 0x0000920000047ab9 */ /* 0x000fe20000000800 */
[----:B------:R-:W-:Y:S01]  /*35370*/  VIADD R12, R4, 0x9d ;  /* 0x0000009d040c7836 */ /* 0x000fe20000000000 */
[----:B------:R2:W-:Y:S01]  /*35380*/  @P1 STG.E.U16 desc[UR6][R8.64], R84 ;  /* 0x0000005408001986 */ /* 0x0005e2000c101506 */
[----:B------:R-:W-:Y:S01]  /*35390*/  VIADD R0, R0, UR4 ;  /* 0x0000000400007c36 */ /* 0x000fe20008000000 */
[----:B------:R-:W-:-:S02]  /*353a0*/  ULDC UR4, c[0x0][0x22c] ;  /* 0x00008b0000047ab9 */ /* 0x000fc40000000800 */
[----:B------:R-:W-:Y:S01]  /*353b0*/  ISETP.LT.AND P2, PT, R12, UR4, !P0 ;  /* 0x000000040c007c0c */ /* 0x000fe2000c741270 */
[----:B------:R-:W-:Y:S01]  /*353c0*/  ULDC UR4, c[0x0][0x248] ;  /* 0x0000920000047ab9 */ /* 0x000fe20000000800 */
[----:B------:R-:W-:-:S04]  /*353d0*/  LEA R6, P1, R0, R3, 0x1 ;  /* 0x0000000300067211 */ /* 0x000fc800078208ff */
[C---:B------:R-:W-:Y:S01]  /*353e0*/  LEA.HI.X.SX32 R7, R0.reuse, R5, 0x1, P1 ;  /* 0x0000000500077211 */ /* 0x040fe200008f0eff */
[----:B------:R-:W-:Y:S01]  /*353f0*/  VIADD R0, R0, UR4 ;  /* 0x0000000400007c36 */ /* 0x000fe20008000000 */
[----:B--2---:R-:W-:Y:S01]  /*35400*/  PRMT R9, R84, 0x7632, R9 ;  /* 0x0000763254097816 */ /* 0x004fe20000000009 */
[----:B------:R-:W-:Y:S01]  /*35410*/  ULDC UR4, c[0x0][0x248] ;  /* 0x0000920000047ab9 */ /* 0x000fe20000000800 */
[----:B------:R-:W-:Y:S01]  /*35420*/  ISETP.LT.AND P1, PT, R10, UR5, !P0 ;  /* 0x000000050a007c0c */ /* 0x000fe2000c721270 */
[C---:B------:R-:W-:Y:S01]  /*35430*/  VIADD R12, R0.reuse, UR4 ;  /* 0x00000004000c7c36 */ /* 0x040fe20008000000 */
[----:B------:R-:W-:Y:S01]  /*35440*/  ULDC UR4, c[0x0][0x248] ;  /* 0x0000920000047ab9 */ /* 0x000fe20000000800 */
[----:B------:R2:W-:Y:S01]  /*35450*/  @P4 STG.E.U16 desc[UR6][R6.64], R9 ;  /* 0x0000000906004986 */ /* 0x0005e2000c101506 */
[----:B------:R-:W-:Y:S01]  /*35460*/  LEA R8, P4, R0, R3, 0x1 ;  /* 0x0000000300087211 */ /* 0x000fe200078808ff */
[----:B------:R-:W-:-:S03]  /*35470*/  ULDC UR5, c[0x0][0x22c] ;  /* 0x00008b0000057ab9 */ /* 0x000fc60000000800 */
        /* <DEDUP_REMOVED lines=13> */
[C---:B--2---:R-:W-:Y:S01]  /*35550*/  LEA.HI.X.SX32 R7, R0.reuse, R5, 0x1, P6 ;  /* 0x0000000500077211 */ /* 0x044fe200030f0eff */
[----:B------:R-:W-:Y:S01]  /*35560*/  VIADD R0, R0, UR4 ;  /* 0x0000000400007c36 */ /* 0x000fe20008000000 */
[----:B------:R-:W-:Y:S01]  /*35570*/  ULDC UR4, c[0x0][0x248] ;  /* 0x0000920000047ab9 */ /* 0x000fe20000000800 */
[----:B------:R-:W-:Y:S01]  /*35580*/  ISETP.LT.AND P6, PT, R12, UR5, !P0 ;  /* 0x000000050c007c0c */ /* 0x000fe2000c7c1270 */
[----:B------:R-:W-:Y:S01]  /*35590*/  VIADD R10, R4, 0xa1 ;  /* 0x000000a1040a7836 */ /* 0x000fe20000000000 */
[----:B------:R2:W-:Y:S01]  /*355a0*/  @P3 STG.E.U16 desc[UR6][R6.64], R86 ;  /* 0x0000005606003986 */ /* 0x0005e2000c101506 */
[C---:B------:R-:W-:Y:S01]  /*355b0*/  LEA R8, P3, R0.reuse, R3, 0x1 ;  /* 0x0000000300087211 */ /* 0x040fe200078608ff */
[C---:B------:R-:W-:Y:S01]  /*355c0*/  VIADD R12, R0.reuse, UR4 ;  /* 0x00000004000c7c36 */ /* 0x040fe20008000000 */
[----:B------:R-:W-:Y:S01]  /*355d0*/  ULDC UR5, c[0x0][0x22c] ;  /* 0x00008b0000057ab9 */ /* 0x000fe20000000800 */
[----:B------:R-:W-:Y:S01]  /*355e0*/  ULDC UR4, c[0x0][0x22c] ;  /* 0x00008b0000047ab9 */ /* 0x000fe20000000800 */
[----:B------:R-:W-:Y:S01]  /*355f0*/  LEA.HI.X.SX32 R9, R0, R5, 0x1, P3 ;  /* 0x0000000500097211 */ /* 0x000fe200018f0eff */
[----:B------:R-:W-:Y:S01]  /*35600*/  VIADD R0, R4, 0xa2 ;  /* 0x000000a204007836 */ /* 0x000fe20000000000 */
[----:B------:R-:W-:Y:S01]  /*35610*/  ISETP.LT.AND P5, PT, R10, UR5, !P0 ;  /* 0x000000050a007c0c */ /* 0x000fe2000c7a1270 */
[----:B------:R-:W-:Y:S01]  /*35620*/  ULDC UR5, c[0x0][0x22c] ;  /* 0x00008b0000057ab9 */ /* 0x000fe20000000800 */
[----:B------:R-:W-:-:S02]  /*35630*/  LEA R10, P3, R12, R3, 0x1 ;  /* 0x000000030c0a7211 */ /* 0x000fc400078608ff */
[----:B--2---:R-:W-:Y:S02]  /*35640*/  PRMT R7, R86, 0x7632, R7 ;  /* 0x0000763256077816 */ /* 0x004fe40000000007 */
[----:B------:R-:W-:-:S03]  /*35650*/  LEA.HI.X.SX32 R11, R12, R5, 0x1, P3 ;  /* 0x000000050c0b7211 */ /* 0x000fc600018f0eff */
[----:B------:R2:W-:Y:S01]  /*35660*/  @P2 STG.E.U16 desc[UR6][R8.64], R7 ;  /* 0x0000000708002986 */ /* 0x0005e2000c101506 */
[----:B------:R-:W-:Y:S01]  /*35670*/  ISETP.LT.AND P2, PT, R0, UR4, !P0 ;  /* 0x0000000400007c0c */ /* 0x000fe2000c741270 */
[----:B------:R-:W-:Y:S01]  /*35680*/  ULDC UR4, c[0x0][0x248] ;  /* 0x0000920000047ab9 */ /* 0x000fe20000000800 */
[----:B------:R-:W-:Y:S01]  /*35690*/  VIADD R0, R4, 0xa3 ;  /* 0x000000a304007836 */ /* 0x000fe20000000000 */
[----:B------:R-:W-:Y:S01]  /*356a0*/  @P1 STG.E.U16 desc[UR6][R10.64], R87 ;  /* 0x000000570a001986 */ /* 0x000fe2000c101506 */
[----:B------:R-:W-:Y:S01]  /*356b0*/  VIADD R12, R12, UR4 ;  /* 0x000000040c0c7c36 */ /* 0x000fe20008000000 */
[----:B------:R-:W-:Y:S02]  /*356c0*/  ULDC UR4, c[0x0][0x22c] ;  /* 0x00008b0000047ab9 */ /* 0x000fe40000000800 */
[----:B------:R-:W-:Y:S01]  /*356d0*/  ISETP.LT.AND P1, PT, R0, UR4, !P0 ;  /* 0x0000000400007c0c */ /* 0x000fe2000c721270 */
[----:B------:R-:W-:Y:S01]  /*356e0*/  ULDC UR4, c[0x0][0x248] ;  /* 0x0000920000047ab9 */ /* 0x000fe20000000800 */
[----:B------:R-:W-:Y:S01]  /*356f0*/  LEA R6, P3, R12, R3, 0x1 ;  /* 0x000000030c067211 */ /* 0x000fe200078608ff */
[----:B------:R-:W-:Y:S01]  /*35700*/  VIADD R0, R4, 0xa4 ;  /* 0x000000a404007836 */ /* 0x000fe20000000000 */
        /* <DEDUP_REMOVED lines=487> */
[----:B0-----:R0:W-:Y:S01]  /*37580*/  @P1 STG.E.U16 desc[UR6][R8.64], R116 ;  /* 0x0000007408001986 */ /* 0x0011e2000c101506 */
[----:B------:R-:W-:Y:S01]  /*37590*/  VIADD R0, R0, UR4 ;  /* 0x0000000400007c36 */ /* 0x000fe20008000000 */
[----:B------:R-:W-:-:S02]  /*375a0*/  ULDC UR4, c[0x0][0x22c] ;  /* 0x00008b0000047ab9 */ /* 0x000fc40000000800 */
[----:B------:R-:W-:Y:S01]  /*375b0*/  ISETP.LT.AND P2, PT, R12, UR4, !P0 ;  /* 0x000000040c007c0c */ /* 0x000fe2000c741270 */
[----:B------:R-:W-:Y:S01]  /*375c0*/  ULDC UR4, c[0x0][0x248] ;  /* 0x0000920000047ab9 */ /* 0x000fe20000000800 */
[----:B------:R-:W-:-:S04]  /*375d0*/  LEA R6, P1, R0, R3, 0x1 ;  /* 0x0000000300067211 */ /* 0x000fc800078208ff */
[C---:B------:R-:W-:Y:S01]  /*375e0*/  LEA.HI.X.SX32 R7, R0.reuse, R5, 0x1, P1 ;  /* 0x0000000500077211 */ /* 0x040fe200008f0eff */
[----:B------:R-:W-:Y:S01]  /*375f0*/  VIADD R0, R0, UR4 ;  /* 0x0000000400007c36 */ /* 0x000fe20008000000 */
[----:B0-----:R-:W-:Y:S01]  /*37600*/  PRMT R9, R116, 0x7632, R9 ;  /* 0x0000763274097816 */ /* 0x001fe20000000009 */
[----:B------:R-:W-:Y:S01]  /*37610*/  ULDC UR4, c[0x0][0x248] ;  /* 0x0000920000047ab9 */ /* 0x000fe20000000800 */
[----:B------:R-:W-:Y:S01]  /*37620*/  ISETP.LT.AND P1, PT, R10, UR5, !P0 ;  /* 0x000000050a007c0c */ /* 0x000fe2000c721270 */
[C---:B------:R-:W-:Y:S01]  /*37630*/  VIADD R12, R0.reuse, UR4 ;  /* 0x00000004000c7c36 */ /* 0x040fe20008000000 */
[----:B------:R-:W-:Y:S01]  /*37640*/  ULDC UR4, c[0x0][0x248] ;  /* 0x0000920000047ab9 */ /* 0x000fe20000000800 */
[----:B------:R0:W-:Y:S01]  /*37650*/  @P4 STG.E.U16 desc[UR6][R6.64], R9 ;  /* 0x0000000906004986 */ /* 0x0001e2000c101506 */
[----:B------:R-:W-:Y:S01]  /*37660*/  LEA R8, P4, R0, R3, 0x1 ;  /* 0x0000000300087211 */ /* 0x000fe200078808ff */
[----:B------:R-:W-:-:S03]  /*37670*/  ULDC UR5, c[0x0][0x22c] ;  /* 0x00008b0000057ab9 */ /* 0x000fc60000000800 */
[----:B0-----:R-:W-:Y:S01]  /*37680*/  LEA.HI.X.SX32 R9, R0, R5, 0x1, P4 ;  /* 0x0000000500097211 */ /* 0x001fe200020f0eff */
        /* <DEDUP_REMOVED lines=12> */
[C---:B0-----:R-:W-:Y:S01]  /*37750*/  LEA.HI.X.SX32 R7, R0.reuse, R5, 0x1, P6 ;  /* 0x0000000500077211 */ /* 0x041fe200030f0eff */
        /* <DEDUP_REMOVED lines=14> */
[----:B0-----:R-:W-:Y:S02]  /*37840*/  PRMT R7, R118, 0x7632, R7 ;  /* 0x0000763276077816 */ /* 0x001fe40000000007 */
[----:B------:R-:W-:Y:S02]  /*37850*/  LEA.HI.X.SX32 R11, R12, R5, 0x1, P3 ;  /* 0x000000050c0b7211 */ /* 0x000fe400018f0eff */
[----:B------:R-:W-:Y:S01]  /*37860*/  ISETP.LT.AND P3, PT, R0, UR4, !P0 ;  /* 0x0000000400007c0c */ /* 0x000fe2000c761270 */
[----:B------:R-:W-:Y:S01]  /*37870*/  ULDC UR4, c[0x0][0x248] ;  /* 0x0000920000047ab9 */ /* 0x000fe20000000800 */
[----:B------:R-:W-:Y:S01]  /*37880*/  VIADD R0, R4, 0xe3 ;  /* 0x000000e304007836 */ /* 0x000fe20000000000 */
[----:B------:R0:W-:Y:S01]  /*37890*/  @P2 STG.E.U16 desc[UR6][R8.64], R7 ;  /* 0x0000000708002986 */ /* 0x0001e2000c101506 */
[----:B------:R-:W-:Y:S01]  /*378a0*/  VIADD R12, R12, UR4 ;  /* 0x000000040c0c7c36 */ /* 0x000fe20008000000 */
[----:B------:R-:W-:Y:S02]  /*378b0*/  ULDC UR4, c[0x0][0x22c] ;  /* 0x00008b0000047ab9 */ /* 0x000fe40000000800 */
[----:B------:R-:W-:Y:S01]  /*378c0*/  @P1 STG.E.U16 desc[UR6][R10.64], R119 ;  /* 0x000000770a001986 */ /* 0x000fe2000c101506 */
[----:B------:R-:W-:Y:S01]  /*378d0*/  ISETP.LT.AND P2, PT, R0, UR4, !P0 ;  /* 0x0000000400007c0c */ /* 0x000fe2000c741270 */
[----:B------:R-:W-:Y:S01]  /*378e0*/  ULDC UR4, c[0x0][0x248] ;  /* 0x0000920000047ab9 */ /* 0x000fe20000000800 */
[----:B------:R-:W-:Y:S01]  /*378f0*/  LEA R6, P1, R12, R3, 0x1 ;  /* 0x000000030c067211 */ /* 0x000fe200078208ff */
[----:B------:R-:W-:Y:S01]  /*37900*/  VIADD R0, R4, 0xe4 ;  /* 0x000000e404007836 */ /* 0x000fe20000000000 */
[----:B0-----:R-:W-:-:S02]  /*37910*/  PRMT R9, R119, 0x7632, R9 ;  /* 0x0000763277097816 */ /* 0x001fc40000000009 */
        /* <DEDUP_REMOVED lines=9> */
[----:B0-----:R-:W-:Y:S01]  /*379b0*/  LEA.HI.X.SX32 R9, R12, R5, 0x1, P4 ;  /* 0x000000050c097211 */ /* 0x001fe200020f0eff */
[C---:B------:R-:W-:Y:S01]  /*379c0*/  VIADD R12, R0.reuse, UR4 ;  /* 0x00000004000c7c36 */ /* 0x040fe20008000000 */
[----:B------:R-:W-:Y:S01]  /*379d0*/  LEA R10, P4, R0, R3, 0x1 ;  /* 0x00000003000a7211 */ /* 0x000fe200078808ff */
[----:B------:R-:W-:Y:S01]  /*379e0*/  ULDC UR4, c[0x0][0x248] ;  /* 0x0000920000047ab9 */ /* 0x000fe20000000800 */
[----:B-1----:R-:W-:Y:S01]  /*379f0*/  PRMT R7, R120, 0x7632, R7 ;  /* 0x0000763278077816 */ /* 0x002fe20000000007 */
        /* <DEDUP_REMOVED lines=17> */
[----:B------:R-:W-:Y:S01]  /*37b10*/  PRMT R11, R121, 0x7632, R11 ;  /* 0x00007632790b7816 */ /* 0x000fe2000000000b */
[----:B------:R-:W-:Y:S01]  /*37b20*/  ULDC UR4, c[0x0][0x22c] ;  /* 0x00008b0000047ab9 */ /* 0x000fe20000000800 */
[----:B------:R-:W-:Y:S01]  /*37b30*/  LEA.HI.X.SX32 R9, R12, R5, 0x1, P3 ;  /* 0x000000050c097211 */ /* 0x000fe200018f0eff */
[----:B------:R-:W-:Y:S01]  /*37b40*/  VIADD R12, R4, 0xe8 ;  /* 0x000000e8040c7836 */ /* 0x000fe20000000000 */
[----:B------:R-:W-:Y:S01]  /*37b50*/  ISETP.LT.AND P5, PT, R10, UR5, !P0 ;  /* 0x000000050a007c0c */ /* 0x000fe2000c7a1270 */
[----:B------:R-:W-:Y:S01]  /*37b60*/  ULDC UR5, c[0x0][0x22c] ;  /* 0x00008b0000057ab9 */ /* 0x000fe20000000800 */
[----:B------:R-:W-:Y:S01]  /*37b70*/  LEA R10, P3, R0, R3, 0x1 ;  /* 0x00000003000a7211 */ /* 0x000fe200078608ff */
[----:B------:R1:W-:Y:S01]  /*37b80*/  @P2 STG.E.U16 desc[UR6][R8.64], R11 ;  /* 0x0000000b08002986 */ /* 0x0003e2000c101506 */
[----:B0-----:R-:W-:-:S02]  /*37b90*/  VIADD R7, R4, 0xe9 ;  /* 0x000000e904077836 */ /* 0x001fc40000000000 */
[----:B-1----:R-:W-:Y:S01]  /*37ba0*/  LEA.HI.X.SX32 R11, R0, R5, 0x1, P3 ;  /* 0x00000005000b7211 */ /* 0x002fe200018f0eff */
[----:B------:R-:W-:Y:S01]  /*37bb0*/  VIADD R8, R4, 0xea ;  /* 0x000000ea04087836 */ /* 0x000fe20000000000 */
[----:B------:R-:W-:Y:S01]  /*37bc0*/  ISETP.LT.AND P3, PT, R12, UR4, !P0 ;  /* 0x000000040c007c0c */ /* 0x000fe2000c761270 */
[----:B------:R-:W-:Y:S01]  /*37bd0*/  ULDC UR4, c[0x0][0x248] ;  /* 0x0000920000047ab9 */ /* 0x000fe20000000800 */
[----:B------:R-:W-:Y:S01]  /*37be0*/  PRMT R9, R122, 0x7632, R9 ;  /* 0x000076327a097816 */ /* 0x000fe20000000009 */
[----:B------:R-:W-:Y:S01]  /*37bf0*/  VIADD R0, R0, UR4 ;  /* 0x0000000400007c36 */ /* 0x000fe20008000000 */
[----:B------:R-:W-:Y:S01]  /*37c00*/  @P1 STG.E.U16 desc[UR6][R10.64], R122 ;  /* 0x0000007a0a001986 */ /* 0x000fe2000c101506 */
[----:B------:R-:W-:Y:S02]  /*37c10*/  ULDC UR4, c[0x0][0x22c] ;  /* 0x00008b0000047ab9 */ /* 0x000fe40000000800 */
[----:B------:R-:W-:Y:S01]  /*37c20*/  ISETP.LT.AND P2, PT, R7, UR4, !P0 ;  /* 0x0000000407007c0c */ /* 0x000fe2000c741270 */
[----:B------:R-:W-:Y:S01]  /*37c30*/  ULDC UR4, c[0x0][0x248] ;  /* 0x0000920000047ab9 */ /* 0x000fe20000000800 */
[----:B------:R-:W-:-:S04]  /*37c40*/  LEA R6, P1, R0, R3, 0x1 ;  /* 0x0000000300067211 */ /* 0x000fc800078208ff */
        /* <DEDUP_REMOVED lines=74> */
[----:B------:R-:W-:Y:S01]  /*380f0*/  VIADD R0, R4, 0xf3 ;  /* 0x000000f304007836 */ /* 0x000fe20000000000 */
[----:B------:R-:W-:Y:S01]  /*38100*/  ULDC UR5, c[0x0][0x22c] ;  /* 0x00008b0000057ab9 */ /* 0x000fe20000000800 */
[C---:B0-----:R-:W-:Y:S01]  /*38110*/  LEA.HI.X.SX32 R7, R12.reuse, R5, 0x1, P4 ;  /* 0x000000050c077211 */ /* 0x041fe200020f0eff */
[----:B------:R-:W-:Y:S01]  /*38120*/  VIADD R12, R12, UR4 ;  /* 0x000000040c0c7c36 */ /* 0x000fe20008000000 */
[----:B------:R-:W-:Y:S01]  /*38130*/  ULDC UR4, c[0x0][0x248] ;  /* 0x0000920000047ab9 */ /* 0x000fe20000000800 */
[----:B------:R-:W-:-:S02]  /*38140*/  VIADD R10, R4, 0xf4 ;  /* 0x000000f4040a7836 */ /* 0x000fc40000000000 */
[----:B------:R0:W-:Y:S01]  /*38150*/  @P2 STG.E.U16 desc[UR6][R6.64], R127 ;  /* 0x0000007f06002986 */ /* 0x0001e2000c101506 */
[----:B------:R-:W-:Y:S02]  /*38160*/  LEA R8, P4, R12, R3, 0x1 ;  /* 0x000000030c087211 */ /* 0x000fe400078808ff */
[----:B------:R-:W-:Y:S01]  /*38170*/  ISETP.LT.AND P2, PT, R0, UR5, !P0 ;  /* 0x0000000500007c0c */ /* 0x000fe2000c741270 */
[C---:B------:R-:W-:Y:S01]  /*38180*/  VIADD R0, R12.reuse, UR4 ;  /* 0x000000040c007c36 */ /* 0x040fe20008000000 */
[----:B------:R-:W-:Y:S01]  /*38190*/  LEA.HI.X.SX32 R9, R12, R5, 0x1, P4 ;  /* 0x000000050c097211 */ /* 0x000fe200020f0eff */
[----:B------:R-:W-:Y:S01]  /*381a0*/  ULDC UR4, c[0x0][0x22c] ;  /* 0x00008b0000047ab9 */ /* 0x000fe20000000800 */
[----:B------:R-:W-:Y:S01]  /*381b0*/  ULDC UR5, c[0x0][0x22c] ;  /* 0x00008b0000057ab9 */ /* 0x000fe20000000800 */
[----:B0-----:R-:W-:Y:S02]  /*381c0*/  PRMT R7, R127, 0x7632, R7 ;  /* 0x000076327f077816 */ /* 0x001fe40000000007 */
[----:B------:R-:W-:-:S03]  /*381d0*/  LEA R6, P4, R0, R3, 0x1 ;  /* 0x0000000300067211 */ /* 0x000fc600078808ff */
[----:B------:R0:W-:Y:S01]  /*381e0*/  @P1 STG.E.U16 desc[UR6][R8.64], R7 ;  /* 0x0000000708001986 */ /* 0x0001e2000c101506 */
[----:B------:R-:W-:Y:S01]  /*381f0*/  ISETP.LT.AND P1, PT, R10, UR4, !P0 ;  /* 0x000000040a007c0c */ /* 0x000fe2000c721270 */
[----:B------:R-:W-:Y:S01]  /*38200*/  ULDC UR4, c[0x0][0x248] ;  /* 0x0000920000047ab9 */ /* 0x000fe20000000800 */
[----:B------:R-:W-:Y:S01]  /*38210*/  VIADD R10, R4, 0xf5 ;  /* 0x000000f5040a7836 */ /* 0x000fe20000000000 */
[C---:B0-----:R-:W-:Y:S01]  /*38220*/  LEA.HI.X.SX32 R7, R0.reuse, R5, 0x1, P4 ;  /* 0x0000000500077211 */ /* 0x041fe200020f0eff */
[----:B------:R-:W-:Y:S01]  /*38230*/  VIADD R0, R0, UR4 ;  /* 0x0000000400007c36 */ /* 0x000fe20008000000 */
[----:B------:R-:W-:Y:S02]  /*38240*/  ULDC UR4, c[0x0][0x248] ;  /* 0x0000920000047ab9 */ /* 0x000fe40000000800 */
[----:B------:R-:W-:Y:S01]  /*38250*/  ISETP.LT.AND P4, PT, R10, UR5, !P0 ;  /* 0x000000050a007c0c */ /* 0x000fe2000c781270 */
[----:B------:R-:W-:Y:S01]  /*38260*/  ULDC UR5, c[0x0][0x22c] ;  /* 0x00008b0000057ab9 */ /* 0x000fe20000000800 */
[----:B------:R0:W-:Y:S01]  /*38270*/  @P5 STG.E.U16 desc[UR6][R6.64], R128 ;  /* 0x0000008006005986 */ /* 0x0001e2000c101506 */
[C---:B------:R-:W-:Y:S01]  /*38280*/  LEA R10, P5, R0.reuse, R3, 0x1 ;  /* 0x00000003000a7211 */ /* 0x040fe200078a08ff */
[----:B------:R-:W-:Y:S01]  /*38290*/  VIADD R12, R0, UR4 ;  /* 0x00000004000c7c36 */ /* 0x000fe20008000000 */
[----:B------:R-:W-:-:S02]  /*382a0*/  ULDC UR4, c[0x0][0x248] ;  /* 0x0000920000047ab9 */ /* 0x000fc40000000800 */
[----:B------:R-:W-:Y:S01]  /*382b0*/  LEA.HI.X.SX32 R11, R0, R5, 0x1, P5 ;  /* 0x00000005000b7211 */ /* 0x000fe200028f0eff */
[C---:B------:R-:W-:Y:S01]  /*382c0*/  VIADD R0, R12.reuse, UR4 ;  /* 0x000000040c007c36 */ /* 0x040fe20008000000 */
[----:B------:R-:W-:Y:S01]  /*382d0*/  LEA R8, P5, R12, R3, 0x1 ;  /* 0x000000030c087211 */ /* 0x000fe200078a08ff */
[----:B------:R-:W-:-:S03]  /*382e0*/  ULDC UR4, c[0x0][0x248] ;  /* 0x0000920000047ab9 */ /* 0x000fc60000000800 */
[----:B------:R-:W-:Y:S01]  /*382f0*/  LEA.HI.X.SX32 R9, R12, R5, 0x1, P5 ;  /* 0x000000050c097211 */ /* 0x000fe200028f0eff */
[----:B------:R-:W-:Y:S01]  /*38300*/  VIADD R12, R4, 0xf7 ;  /* 0x000000f7040c7836 */ /* 0x000fe20000000000 */
[----:B0-----:R-:W-:Y:S02]  /*38310*/  PRMT R7, R128, 0x7632, R7 ;  /* 0x0000763280077816 */ /* 0x001fe40000000007 */
[----:B------:R-:W-:-:S03]  /*38320*/  LEA R6, P5, R0, R3, 0x1 ;  /* 0x0000000300067211 */ /* 0x000fc600078a08ff */
[----:B------:R0:W-:Y:S01]  /*38330*/  @P6 STG.E.U16 desc[UR6][R10.64], R7 ;  /* 0x000000070a006986 */ /* 0x0001e2000c101506 */
[----:B------:R-:W-:Y:S01]  /*38340*/  ISETP.LT.AND P6, PT, R13, UR5, !P0 ;  /* 0x000000050d007c0c */ /* 0x000fe2000c7c1270 */
[----:B------:R-:W-:Y:S02]  /*38350*/  ULDC UR5, c[0x0][0x22c] ;  /* 0x00008b0000057ab9 */ /* 0x000fe40000000800 */
[----:B------:R1:W-:Y:S01]  /*38360*/  @P3 STG.E.U16 desc[UR6][R8.64], R129 ;  /* 0x0000008108003986 */ /* 0x0003e2000c101506 */
[----:B------:R-:W-:Y:S01]  /*38370*/  ISETP.LT.AND P3, PT, R12, UR5, !P0 ;  /* 0x000000050c007c0c */ /* 0x000fe2000c761270 */
[----:B------:R-:W-:Y:S01]  /*38380*/  ULDC UR5, c[0x0][0x22c] ;  /* 0x00008b0000057ab9 */ /* 0x000fe20000000800 */
[----:B------:R-:W-:Y:S02]  /*38390*/  PRMT R12, R131, 0x7632, R12 ;  /* 0x00007632830c7816 */ /* 0x000fe4000000000c */
[C---:B0-----:R-:W-:Y:S01]  /*383a0*/  LEA.HI.X.SX32 R7, R0.reuse, R5, 0x1, P5 ;  /* 0x0000000500077211 */ /* 0x041fe200028f0eff */
[----:B------:R-:W-:Y:S01]  /*383b0*/  VIADD R0, R0, UR4 ;  /* 0x0000000400007c36 */ /* 0x000fe20008000000 */
[----:B------:R-:W-:Y:S01]  /*383c0*/  ULDC UR4, c[0x0][0x248] ;  /* 0x0000920000047ab9 */ /* 0x000fe20000000800 */
[C---:B------:R-:W-:Y:S01]  /*383d0*/  VIADD R10, R4.reuse, 0xf8 ;  /* 0x000000f8040a7836 */ /* 0x040fe20000000000 */
[----:B-1----:R-:W-:Y:S01]  /*383e0*/  PRMT R9, R129, 0x7632, R9 ;  /* 0x0000763281097816 */ /* 0x002fe20000000009 */
[----:B------:R-:W-:Y:S01]  /*383f0*/  VIADD R11, R4, 0xfa ;  /* 0x000000fa040b7836 */ /* 0x000fe20000000000 */
[----:B------:R-:W-:-:S03]  /*38400*/  LEA R8, P5, R0, R3, 0x1 ;  /* 0x0000000300087211 */ /* 0x000fc600078a08ff */
[----:B------:R0:W-:Y:S01]  /*38410*/  @P2 STG.E.U16 desc[UR6][R6.64], R9 ;  /* 0x0000000906002986 */ /* 0x0001e2000c101506 */
[----:B------:R-:W-:Y:S01]  /*38420*/  ISETP.LT.AND P2, PT, R10, UR5, !P0 ;  /* 0x000000050a007c0c */ /* 0x000fe2000c741270 */
[C---:B------:R-:W-:Y:S01]  /*38430*/  VIADD R10, R0.reuse, UR4 ;  /* 0x00000004000a7c36 */ /* 0x040fe20008000000 */
[----:B------:R-:W-:Y:S01]  /*38440*/  ULDC UR4, c[0x0][0x22c] ;  /* 0x00008b0000047ab9 */ /* 0x000fe20000000800 */
[----:B------:R-:W-:Y:S01]  /*38450*/  ULDC UR5, c[0x0][0x22c] ;  /* 0x00008b0000057ab9 */ /* 0x000fe20000000800 */
[----:B0-----:R-:W-:Y:S01]  /*38460*/  LEA.HI.X.SX32 R9, R0, R5, 0x1, P5 ;  /* 0x0000000500097211 */ /* 0x001fe200028f0eff */
[----:B------:R-:W-:Y:S01]  /*38470*/  VIADD R0, R4, 0xf9 ;  /* 0x000000f904007836 */ /* 0x000fe20000000000 */
[----:B------:R-:W-:-:S03]  /*38480*/  LEA R6, P5, R10, R3, 0x1 ;  /* 0x000000030a067211 */ /* 0x000fc600078a08ff */
[----:B------:R0:W-:Y:S01]  /*38490*/  @P1 STG.E.U16 desc[UR6][R8.64], R130 ;  /* 0x0000008208001986 */ /* 0x0001e2000c101506 */
[----:B------:R-:W-:Y:S01]  /*384a0*/  ISETP.LT.AND P1, PT, R0, UR4, !P0 ;  /* 0x0000000400007c0c */ /* 0x000fe2000c721270 */
[----:B------:R-:W-:Y:S01]  /*384b0*/  ULDC UR4, c[0x0][0x248] ;  /* 0x0000920000047ab9 */ /* 0x000fe20000000800 */
[C---:B------:R-:W-:Y:S01]  /*384c0*/  LEA.HI.X.SX32 R7, R10.reuse, R5, 0x1, P5 ;  /* 0x000000050a077211 */ /* 0x040fe200028f0eff */
[----:B------:R-:W-:Y:S01]  /*384d0*/  VIADD R0, R10, UR4 ;  /* 0x000000040a007c36 */ /* 0x000fe20008000000 */
[----:B------:R-:W-:Y:S02]  /*384e0*/  ULDC UR4, c[0x0][0x22c] ;  /* 0x00008b0000047ab9 */ /* 0x000fe40000000800 */
[----:B------:R-:W-:Y:S01]  /*384f0*/  ISETP.LT.AND P5, PT, R11, UR4, !P0 ;  /* 0x000000040b007c0c */ /* 0x000fe2000c7a1270 */
[----:B------:R-:W-:Y:S01]  /*38500*/  ULDC UR4, c[0x0][0x248] ;  /* 0x0000920000047ab9 */ /* 0x000fe20000000800 */
[----:B0-----:R-:W-:-:S05]  /*38510*/  PRMT R9, R130, 0x7632, R9 ;  /* 0x0000763282097816 */ /* 0x001fca0000000009 */
[----:B------:R0:W-:Y:S01]  /*38520*/  @P4 STG.E.U16 desc[UR6][R6.64], R9 ;  /* 0x0000000906004986 */ /* 0x0001e2000c101506 */
[----:B------:R-:W-:-:S04]  /*38530*/  LEA R10, P4, R0, R3, 0x1 ;  /* 0x00000003000a7211 */ /* 0x000fc800078808ff */
[C---:B------:R-:W-:Y:S01]  /*38540*/  LEA.HI.X.SX32 R11, R0.reuse, R5, 0x1, P4 ;  /* 0x00000005000b7211 */ /* 0x040fe200020f0eff */
[----:B------:R-:W-:Y:S01]  /*38550*/  VIADD R0, R0, UR4 ;  /* 0x0000000400007c36 */ /* 0x000fe20008000000 */
[----:B------:R-:W-:Y:S01]  /*38560*/  ULDC UR4, c[0x0][0x248] ;  /* 0x0000920000047ab9 */ /* 0x000fe20000000800 */
[----:B------:R-:W-:Y:S01]  /*38570*/  ISETP.LT.AND P4, PT, R2, UR5, !P0 ;  /* 0x0000000502007c0c */ /* 0x000fe2000c781270 */
[----:B------:R-:W-:Y:S01]  /*38580*/  ULDC UR5, c[0x0][0x248] ;  /* 0x0000920000057ab9 */ /* 0x000fe20000000800 */
[----:B------:R1:W-:Y:S01]  /*38590*/  @P6 STG.E.U16 desc[UR6][R10.64], R131 ;  /* 0x000000830a006986 */ /* 0x0003e2000c101506 */
[C---:B------:R-:W-:Y:S01]  /*385a0*/  VIADD R2, R0.reuse, UR4 ;  /* 0x0000000400027c36 */ /* 0x040fe20008000000 */
[----:B0-----:R-:W-:Y:S01]  /*385b0*/  LEA R6, P6, R0, R3, 0x1 ;  /* 0x0000000300067211 */ /* 0x001fe200078c08ff */
[----:B------:R-:W-:Y:S01]  /*385c0*/  VIADD R9, R4, 0xfc ;  /* 0x000000fc04097836 */ /* 0x000fe20000000000 */
[----:B------:R-:W-:Y:S02]  /*385d0*/  ULDC UR4, c[0x0][0x22c] ;  /* 0x00008b0000047ab9 */ /* 0x000fe40000000800 */
[----:B------:R-:W-:Y:S01]  /*385e0*/  LEA.HI.X.SX32 R7, R0, R5, 0x1, P6 ;  /* 0x0000000500077211 */ /* 0x000fe200030f0eff */
[C---:B------:R-:W-:Y:S01]  /*385f0*/  VIADD R0, R2.reuse, UR5 ;  /* 0x0000000502007c36 */ /* 0x040fe20008000000 */
[----:B------:R-:W-:Y:S01]  /*38600*/  LEA R8, P6, R2, R3, 0x1 ;  /* 0x0000000302087211 */ /* 0x000fe200078c08ff */
[----:B------:R-:W-:-:S02]  /*38610*/  ULDC UR5, c[0x0][0x248] ;  /* 0x0000920000057ab9 */ /* 0x000fc40000000800 */
[----:B------:R0:W-:Y:S01]  /*38620*/  @P3 STG.E.U16 desc[UR6][R6.64], R12 ;  /* 0x0000000c06003986 */ /* 0x0001e2000c101506 */
[----:B------:R-:W-:Y:S01]  /*38630*/  ISETP.LT.AND P3, PT, R9, UR4, !P0 ;  /* 0x0000000409007c0c */ /* 0x000fe2000c761270 */
[----:B------:R-:W-:Y:S01]  /*38640*/  ULDC UR4, c[0x0][0x22c] ;  /* 0x00008b0000047ab9 */ /* 0x000fe20000000800 */
[----:B------:R-:W-:Y:S01]  /*38650*/  LEA.HI.X.SX32 R9, R2, R5, 0x1, P6 ;  /* 0x0000000502097211 */ /* 0x000fe200030f0eff */
[----:B------:R-:W-:Y:S01]  /*38660*/  VIADD R2, R4, 0xfd ;  /* 0x000000fd04027836 */ /* 0x000fe20000000000 */
[----:B-1----:R-:W-:-:S03]  /*38670*/  LEA R10, P6, R0, R3, 0x1 ;  /* 0x00000003000a7211 */ /* 0x002fc600078c08ff */
[----:B------:R-:W-:Y:S01]  /*38680*/  @P2 STG.E.U16 desc[UR6][R8.64], R16 ;  /* 0x0000001008002986 */ /* 0x000fe2000c101506 */
[----:B------:R-:W-:Y:S01]  /*38690*/  ISETP.LT.AND P2, PT, R2, UR4, !P0 ;  /* 0x0000000402007c0c */ /* 0x000fe2000c741270 */
[----:B------:R-:W-:Y:S01]  /*386a0*/  ULDC UR4, c[0x0][0x248] ;  /* 0x0000920000047ab9 */ /* 0x000fe20000000800 */
[C---:B------:R-:W-:Y:S01]  /*386b0*/  LEA.HI.X.SX32 R11, R0.reuse, R5, 0x1, P6 ;  /* 0x00000005000b7211 */ /* 0x040fe200030f0eff */
[----:B------:R-:W-:Y:S01]  /*386c0*/  VIADD R0, R0, UR4 ;  /* 0x0000000400007c36 */ /* 0x000fe20008000000 */
[----:B0-----:R-:W-:Y:S01]  /*386d0*/  PRMT R7, R16, 0x7632, R7 ;  /* 0x0000763210077816 */ /* 0x001fe20000000007 */
[----:B------:R-:W-:Y:S02]  /*386e0*/  ULDC UR4, c[0x0][0x248] ;  /* 0x0000920000047ab9 */ /* 0x000fe40000000800 */
[C---:B------:R-:W-:Y:S01]  /*386f0*/  VIADD R2, R0.reuse, UR4 ;  /* 0x0000000400027c36 */ /* 0x040fe20008000000 */
[----:B------:R-:W-:Y:S01]  /*38700*/  ULDC UR4, c[0x0][0x248] ;  /* 0x0000920000047ab9 */ /* 0x000fe20000000800 */
[----:B------:R0:W-:Y:S01]  /*38710*/  @P1 STG.E.U16 desc[UR6][R10.64], R7 ;  /* 0x000000070a001986 */ /* 0x0001e2000c101506 */
[----:B------:R-:W-:Y:S01]  /*38720*/  LEA R6, P1, R0, R3, 0x1 ;  /* 0x0000000300067211 */ /* 0x000fe200078208ff */
[----:B------:R-:W-:-:S03]  /*38730*/  VIADD R12, R2, UR5 ;  /* 0x00000005020c7c36 */ /* 0x000fc60008000000 */
[----:B0-----:R-:W-:Y:S01]  /*38740*/  LEA.HI.X.SX32 R7, R0, R5, 0x1, P1 ;  /* 0x0000000500077211 */ /* 0x001fe200008f0eff */
[C---:B------:R-:W-:Y:S01]  /*38750*/  VIADD R0, R12.reuse, UR4 ;  /* 0x000000040c007c36 */ /* 0x040fe20008000000 */
[-C--:B------:R-:W-:Y:S01]  /*38760*/  LEA R10, P6, R12, R3.reuse, 0x1 ;  /* 0x000000030c0a7211 */ /* 0x080fe200078c08ff */
[----:B------:R-:W-:Y:S01]  /*38770*/  ULDC UR4, c[0x0][0x248] ;  /* 0x0000920000047ab9 */ /* 0x000fe20000000800 */
[----:B------:R-:W-:Y:S01]  /*38780*/  LEA R8, P1, R2, R3, 0x1 ;  /* 0x0000000302087211 */ /* 0x000fe200078208ff */
[----:B------:R-:W-:Y:S01]  /*38790*/  VIADD R14, R0, UR8 ;  /* 0x00000008000e7c36 */ /* 0x000fe20008000000 */
[----:B------:R-:W-:Y:S01]  /*387a0*/  LEA.HI.X.SX32 R11, R12, R5, 0x1, P6 ;  /* 0x000000050c0b7211 */ /* 0x000fe200030f0eff */
[----:B------:R0:W-:Y:S01]  /*387b0*/  @P5 STG.E.U16 desc[UR6][R6.64], R17 ;  /* 0x0000001106005986 */ /* 0x0001e2000c101506 */
[----:B------:R-:W-:Y:S01]  /*387c0*/  LEA R12, P6, R0, R3, 0x1 ;  /* 0x00000003000c7211 */ /* 0x000fe200078c08ff */
[----:B------:R-:W-:Y:S01]  /*387d0*/  VIADD R16, R14, UR4 ;  /* 0x000000040e107c36 */ /* 0x000fe20008000000 */
[----:B------:R-:W-:Y:S01]  /*387e0*/  LEA.HI.X.SX32 R9, R2, R5, 0x1, P1 ;  /* 0x0000000502097211 */ /* 0x000fe200008f0eff */
[----:B------:R-:W-:Y:S01]  /*387f0*/  ULDC UR4, c[0x0][0x22c] ;  /* 0x00008b0000047ab9 */ /* 0x000fe20000000800 */
[----:B------:R-:W-:-:S02]  /*38800*/  LEA R2, P1, R14, R3, 0x1 ;  /* 0x000000030e027211 */ /* 0x000fc400078208ff */
[----:B------:R-:W-:Y:S02]  /*38810*/  LEA.HI.X.SX32 R13, R0, R5, 0x1, P6 ;  /* 0x00000005000d7211 */ /* 0x000fe400030f0eff */
[----:B------:R-:W-:Y:S02]  /*38820*/  LEA R4, P6, R16, R3, 0x1 ;  /* 0x0000000310047211 */ /* 0x000fe400078c08ff */
[----:B------:R-:W-:Y:S02]  /*38830*/  LEA.HI.X.SX32 R3, R14, R5, 0x1, P1 ;  /* 0x000000050e037211 */ /* 0x000fe400008f0eff */
[----:B------:R-:W-:Y:S02]  /*38840*/  ISETP.LT.AND P1, PT, R15, UR4, !P0 ;  /* 0x000000040f007c0c */ /* 0x000fe4000c721270 */
[----:B------:R-:W-:Y:S02]  /*38850*/  ISETP.LT.AND P0, PT, R20, UR9, !P0 ;  /* 0x0000000914007c0c */ /* 0x000fe4000c701270 */
[----:B------:R-:W-:-:S02]  /*38860*/  PRMT R0, R17, 0x7632, R0 ;  /* 0x0000763211007816 */ /* 0x000fc40000000000 */
[----:B0-----:R-:W-:Y:S02]  /*38870*/  PRMT R7, R18, 0x7632, R7 ;  /* 0x0000763212077816 */ /* 0x001fe40000000007 */
[----:B------:R-:W-:Y:S01]  /*38880*/  LEA.HI.X.SX32 R5, R16, R5, 0x1, P6 ;  /* 0x0000000510057211 */ /* 0x000fe200030f0eff */
[----:B------:R0:W-:Y:S04]  /*38890*/  @P4 STG.E.U16 desc[UR6][R8.64], R0 ;  /* 0x0000000008004986 */ /* 0x0001e8000c101506 */
[----:B------:R0:W-:Y:S04]  /*388a0*/  @P3 STG.E.U16 desc[UR6][R10.64], R18 ;  /* 0x000000120a003986 */ /* 0x0001e8000c101506 */
[----:B------:R0:W-:Y:S04]  /*388b0*/  @P2 STG.E.U16 desc[UR6][R12.64], R7 ;  /* 0x000000070c002986 */ /* 0x0001e8000c101506 */
[----:B------:R0:W-:Y:S01]  /*388c0*/  @P1 STG.E.U16 desc[UR6][R2.64], R19 ;  /* 0x0000001302001986 */ /* 0x0001e2000c101506 */
[----:B------:R-:W-:Y:S05]  /*388d0*/  @!P0 EXIT ;  /* 0x000000000000894d */ /* 0x000fea0003800000 */
[----:B0-----:R-:W-:-:S05]  /*388e0*/  PRMT R2, R19, 0x7632, R2 ;  /* 0x0000763213027816 */ /* 0x001fca0000000002 */
[----:B------:R-:W-:Y:S01]  /*388f0*/  STG.E.U16 desc[UR6][R4.64], R2 ;  /* 0x0000000204007986 */ /* 0x000fe2000c101506 */
[----:B------:R-:W-:Y:S05]  /*38900*/  EXIT ;  /* 0x000000000000794d */ /* 0x000fea0003800000 */
.L_x_2:
[----:B------:R-:W-:-:S00]  /*38910*/  BRA `(.L_x_2) ;  /* 0xfffffffc00fc7947 */ /* 0x000fc0000383ffff */
[----:B------:R-:W-:-:S00]  /*38920*/  NOP ;  /* 0x0000000000007918 */ /* 0x000fc00000000000 */
        /* <DEDUP_REMOVED lines=13> */
.L_x_3:


//--------------------- .nv.shared.matmul_kernel  --------------------------
	.section	.nv.shared.matmul_kernel,"aw",@nobits
	.sectionflags	@""
	.align	16
	.zero		1024


//--------------------- .nv.shared.reserved.0     --------------------------
	.section	.nv.shared.reserved.0,"aw",@nobits
	.weak		__nv_reservedSMEM_offset_0_alias
	.size		__nv_reservedSMEM_offset_0_alias, 0, 0
	.other		__nv_reservedSMEM_offset_0_alias,@"STO_CUDA_RESERVED_SHARED STV_DEFAULT"
__nv_reservedSMEM_offset_0_alias:
	.zero		0


//--------------------- .nv.constant0.matmul_kernel --------------------------
	.section	.nv.constant0.matmul_kernel,"a",@progbits
	.sectionflags	@""
	.align	4
.nv.constant0.matmul_kernel:
	.zero		608


//--------------------- SYMBOLS --------------------------

	.type		.nv.reservedSmem.offset0,@object
	.size		.nv.reservedSmem.offset0,0x4
